// auto-generated by cutlass_sweep.gemm — config: {"arch": "sm_100", "cluster_m": 4, "cluster_n": 4, "dtype": "mxfp8_e5m2", "dtype_b": "mxfp8_e5m2", "layout": "nt", "stages": 0, "tile_k": 256, "tile_m": 128, "tile_n": 256}
#include "cutlass/cutlass.h"
#include "cutlass/gemm/collective/collective_builder.hpp"
#include "cutlass/gemm/device/gemm_universal_adapter.h"
#include "cutlass/gemm/kernel/gemm_universal.hpp"
#include "cutlass/epilogue/collective/collective_builder.hpp"

using ElemA = cutlass::mx_float8_t<cutlass::float_e5m2_t>;
using ElemB = cutlass::mx_float8_t<cutlass::float_e5m2_t>;
using ElemCD = cutlass::bfloat16_t;
using Acc  = float;
using TileShape    = cute::Shape<cute::_128, cute::_256, cute::_256>;
using ClusterShape = cute::Shape<cute::_4, cute::_4, cute::_1>;

using CollectiveEpilogue = typename cutlass::epilogue::collective::CollectiveBuilder<
    cutlass::arch::Sm100, cutlass::arch::OpClassTensorOp,
    TileShape, ClusterShape,
    cutlass::epilogue::collective::EpilogueTileAuto,
    Acc, Acc,
    ElemCD, cutlass::layout::RowMajor, 128 / cutlass::sizeof_bits<ElemCD>::value,
    ElemCD, cutlass::layout::RowMajor, 128 / cutlass::sizeof_bits<ElemCD>::value,
    cutlass::epilogue::collective::EpilogueScheduleAuto
  >::CollectiveOp;

using CollectiveMainloop = typename cutlass::gemm::collective::CollectiveBuilder<
    cutlass::arch::Sm100, cutlass::arch::OpClassBlockScaledTensorOp,
    ElemA, cutlass::layout::RowMajor, 32,
    ElemB, cutlass::layout::ColumnMajor, 32,
    Acc,
    TileShape, ClusterShape,
    cutlass::gemm::collective::StageCountAutoCarveout<static_cast<int>(sizeof(typename CollectiveEpilogue::SharedStorage))>,
    cutlass::gemm::collective::KernelScheduleAuto
  >::CollectiveOp;

using GemmKernel = cutlass::gemm::kernel::GemmUniversal<
    cute::Shape<int,int,int,int>,
    CollectiveMainloop,
    CollectiveEpilogue
>;
using Gemm = cutlass::gemm::device::GemmUniversalAdapter<GemmKernel>;

// Force the device kernel symbol into the cubin without needing a host main.
auto* _anchor = &cutlass::device_kernel<GemmKernel>;


// ===== COMPILED SASS (sm_100a) =====

	.target	sm_100a

	.elftype	@"ET_EXEC"


//--------------------- .note.nv.tkinfo           --------------------------
	.section	.note.nv.tkinfo,"",@"SHT_NOTE"
	.sectionflags	@"SHF_NOTE_NV_TKINFO"
	.tkinfo
        /*0018*/ 	.word	0x00000002
        /*0030*/ 	.string	""
        /*0030*/ 	.string	"ptxas"
        /*0030*/ 	.string	"Cuda compilation tools, release 13.0, V13.0.88"
        /*0030*/ 	.string	"Build cuda_13.0.r13.0/compiler.36424714_0"
        /*0030*/ 	.string	"-arch sm_100a -m 64 "



//--------------------- .note.nv.cuinfo           --------------------------
	.section	.note.nv.cuinfo,"",@"SHT_NOTE"
	.sectionflags	@"SHF_NOTE_NV_CUINFO"
        /*0018*/ 	.short	0x0002
        /*001a*/ 	.short	0x0064
        /*001c*/ 	.short	0x0082
	.zero		2


//--------------------- .nv.info                  --------------------------
	.section	.nv.info,"",@"SHT_CUDA_INFO"
	.align	4


	//----- nvinfo : EIATTR_REGCOUNT
	.align		4
        /*0000*/ 	.byte	0x04, 0x2f
        /*0002*/ 	.short	(.L_19 - .L_18)
	.align		4
.L_18:
        /*0004*/ 	.word	index@(_ZN7cutlass13device_kernelINS_4gemm6kernel13GemmUniversalIN4cute5tupleIJiiiiEEENS1_10collective13CollectiveMmaINS1_46MainloopSm100TmaUmmaWarpSpecializedBlockScaledILi1ELi2ELi1ENS5_IJNS4_1CILi4EEESB_NSA_ILi1EEEEEEEENS5_IJNSA_ILi128EEENSA_ILi256EEESG_EEENS5_IJNS_12float_e5m2_tENS_13float_ue8m0_tEEEENS5_IJNS5_IJlSC_lEEENS4_6LayoutINS5_IJNS5_IJNS5_IJNSA_ILi32EEESB_EEEiEEESP_NS5_IJSC_iEEEEEENS5_IJNS5_IJNS5_IJNSA_ILi16EEESB_EEEiEEENS5_IJNS5_IJNSA_ILi0EEESC_EEENSA_ILi512EEEEEENS5_IJSV_iEEEEEEEEEEESK_S12_NS4_8TiledMMAINS4_8MMA_AtomIJNS4_21SM100_MMA_MXF8F6F4_SSISI_SI_fSJ_Li128ELi256ELNS4_4UMMA5MajorE0ELS17_0ELNS16_7ScaleInE0ELS18_0EEEEEENSM_INS5_IJSC_SC_SC_EEENS5_IJSV_SV_SV_EEEEENS5_IJNS4_10UnderscoreES1E_S1E_EEEEENS5_IJNS4_23SM90_TMA_LOAD_MULTICASTES1H_EEENS5_IJNS4_14ComposedLayoutINS4_7SwizzleILi3ELi4ELi3EEENS4_18smem_ptr_flag_bitsILi8EEENSM_INS5_IJNSA_ILi8EEESF_EEENS5_IJSF_SC_EEEEEEENSM_INS5_IJNS5_IJNS5_IJSO_SC_EEENS5_IJSN_SC_EEEEEESC_NS5_IJSB_NSA_ILi2EEEEEEEEENS5_IJNS5_IJNS5_IJST_SX_EEESW_EEESV_NS5_IJSC_SX_EEEEEEEEEEEvNS4_8identityES1I_NS5_IJS1S_NSM_INS5_IJNS5_IJNS5_IJSO_S1W_EEES1U_EEESC_S1X_EEENS5_IJS20_SV_NS5_IJSC_NSA_ILi1024EEEEEEEEEEEEEEvS25_EENS_8epilogue10collective18CollectiveEpilogueINS2F_23Sm100TmaWarpSpecializedILi4ELi2ELi32ELb1ELb0EEEJNS5_IJNSA_ILi64EEESG_SG_EEENS5_IJNSM_IS2K_SC_EENSM_INS5_IJSN_S1W_EEENS5_IJSC_SF_EEEEEEEENS_10bfloat16_tESL_S2R_SL_NS2F_6fusion15FusionCallbacksIS2J_NS2S_17LinearCombinationIS2R_fS2R_fLNS_15FloatRoundStyleE2EEES2L_S2Q_JEEENS4_5SM1004TMEM4LOAD26SM100_TMEM_LOAD_32dp32b32xENS4_13SM90_TMA_LOADENS1J_INS1K_ILi2ELi4ELi3EEENS1M_ILi16EEENSM_INS5_IJS1O_SN_EEES1U_EEEENS4_39AutoVectorizingCopyWithAssumedAlignmentILi128EEENS4_14SM90_TMA_STOREES37_S39_S39_EEEvvEEEEvNT_6ParamsE)
        /*0008*/ 	.word	0x000000de


	//----- nvinfo : EIATTR_FRAME_SIZE
	.align		4
.L_19:
        /*000c*/ 	.byte	0x04, 0x11
        /*000e*/ 	.short	(.L_21 - .L_20)
	.align		4
.L_20:
        /*0010*/ 	.word	index@($__internal_2_$__cuda_sm10x_tcgen05_guardrail_trap_unallocated_columns_being_dealloced)
        /*0014*/ 	.word	0x00000000


	//----- nvinfo : EIATTR_FRAME_SIZE
	.align		4
.L_21:
        /*0018*/ 	.byte	0x04, 0x11
        /*001a*/ 	.short	(.L_23 - .L_22)
	.align		4
.L_22:
        /*001c*/ 	.word	index@($__internal_1_$__cuda_sm10x_tcgen05_guardrail_trap_phase_invalid_during_alloc)
        /*0020*/ 	.word	0x00000000


	//----- nvinfo : EIATTR_FRAME_SIZE
	.align		4
.L_23:
        /*0024*/ 	.byte	0x04, 0x11
        /*0026*/ 	.short	(.L_25 - .L_24)
	.align		4
.L_24:
        /*0028*/ 	.word	index@($__internal_0_$__cuda_sm10x_tcgen05_guardrail_trap_col_being_dealloced_not_returned_by_alloc)
        /*002c*/ 	.word	0x00000000


	//----- nvinfo : EIATTR_FRAME_SIZE
	.align		4
.L_25:
        /*0030*/ 	.byte	0x04, 0x11
        /*0032*/ 	.short	(.L_27 - .L_26)
	.align		4
.L_26:
        /*0034*/ 	.word	index@(_ZN7cutlass13device_kernelINS_4gemm6kernel13GemmUniversalIN4cute5tupleIJiiiiEEENS1_10collective13CollectiveMmaINS1_46MainloopSm100TmaUmmaWarpSpecializedBlockScaledILi1ELi2ELi1ENS5_IJNS4_1CILi4EEESB_NSA_ILi1EEEEEEEENS5_IJNSA_ILi128EEENSA_ILi256EEESG_EEENS5_IJNS_12float_e5m2_tENS_13float_ue8m0_tEEEENS5_IJNS5_IJlSC_lEEENS4_6LayoutINS5_IJNS5_IJNS5_IJNSA_ILi32EEESB_EEEiEEESP_NS5_IJSC_iEEEEEENS5_IJNS5_IJNS5_IJNSA_ILi16EEESB_EEEiEEENS5_IJNS5_IJNSA_ILi0EEESC_EEENSA_ILi512EEEEEENS5_IJSV_iEEEEEEEEEEESK_S12_NS4_8TiledMMAINS4_8MMA_AtomIJNS4_21SM100_MMA_MXF8F6F4_SSISI_SI_fSJ_Li128ELi256ELNS4_4UMMA5MajorE0ELS17_0ELNS16_7ScaleInE0ELS18_0EEEEEENSM_INS5_IJSC_SC_SC_EEENS5_IJSV_SV_SV_EEEEENS5_IJNS4_10UnderscoreES1E_S1E_EEEEENS5_IJNS4_23SM90_TMA_LOAD_MULTICASTES1H_EEENS5_IJNS4_14ComposedLayoutINS4_7SwizzleILi3ELi4ELi3EEENS4_18smem_ptr_flag_bitsILi8EEENSM_INS5_IJNSA_ILi8EEESF_EEENS5_IJSF_SC_EEEEEEENSM_INS5_IJNS5_IJNS5_IJSO_SC_EEENS5_IJSN_SC_EEEEEESC_NS5_IJSB_NSA_ILi2EEEEEEEEENS5_IJNS5_IJNS5_IJST_SX_EEESW_EEESV_NS5_IJSC_SX_EEEEEEEEEEEvNS4_8identityES1I_NS5_IJS1S_NSM_INS5_IJNS5_IJNS5_IJSO_S1W_EEES1U_EEESC_S1X_EEENS5_IJS20_SV_NS5_IJSC_NSA_ILi1024EEEEEEEEEEEEEEvS25_EENS_8epilogue10collective18CollectiveEpilogueINS2F_23Sm100TmaWarpSpecializedILi4ELi2ELi32ELb1ELb0EEEJNS5_IJNSA_ILi64EEESG_SG_EEENS5_IJNSM_IS2K_SC_EENSM_INS5_IJSN_S1W_EEENS5_IJSC_SF_EEEEEEEENS_10bfloat16_tESL_S2R_SL_NS2F_6fusion15FusionCallbacksIS2J_NS2S_17LinearCombinationIS2R_fS2R_fLNS_15FloatRoundStyleE2EEES2L_S2Q_JEEENS4_5SM1004TMEM4LOAD26SM100_TMEM_LOAD_32dp32b32xENS4_13SM90_TMA_LOADENS1J_INS1K_ILi2ELi4ELi3EEENS1M_ILi16EEENSM_INS5_IJS1O_SN_EEES1U_EEEENS4_39AutoVectorizingCopyWithAssumedAlignmentILi128EEENS4_14SM90_TMA_STOREES37_S39_S39_EEEvvEEEEvNT_6ParamsE)
        /*0038*/ 	.word	0x00000000


	//----- nvinfo : EIATTR_MIN_STACK_SIZE
	.align		4
.L_27:
        /*003c*/ 	.byte	0x04, 0x12
        /*003e*/ 	.short	(.L_29 - .L_28)
	.align		4
.L_28:
        /*0040*/ 	.word	index@(_ZN7cutlass13device_kernelINS_4gemm6kernel13GemmUniversalIN4cute5tupleIJiiiiEEENS1_10collective13CollectiveMmaINS1_46MainloopSm100TmaUmmaWarpSpecializedBlockScaledILi1ELi2ELi1ENS5_IJNS4_1CILi4EEESB_NSA_ILi1EEEEEEEENS5_IJNSA_ILi128EEENSA_ILi256EEESG_EEENS5_IJNS_12float_e5m2_tENS_13float_ue8m0_tEEEENS5_IJNS5_IJlSC_lEEENS4_6LayoutINS5_IJNS5_IJNS5_IJNSA_ILi32EEESB_EEEiEEESP_NS5_IJSC_iEEEEEENS5_IJNS5_IJNS5_IJNSA_ILi16EEESB_EEEiEEENS5_IJNS5_IJNSA_ILi0EEESC_EEENSA_ILi512EEEEEENS5_IJSV_iEEEEEEEEEEESK_S12_NS4_8TiledMMAINS4_8MMA_AtomIJNS4_21SM100_MMA_MXF8F6F4_SSISI_SI_fSJ_Li128ELi256ELNS4_4UMMA5MajorE0ELS17_0ELNS16_7ScaleInE0ELS18_0EEEEEENSM_INS5_IJSC_SC_SC_EEENS5_IJSV_SV_SV_EEEEENS5_IJNS4_10UnderscoreES1E_S1E_EEEEENS5_IJNS4_23SM90_TMA_LOAD_MULTICASTES1H_EEENS5_IJNS4_14ComposedLayoutINS4_7SwizzleILi3ELi4ELi3EEENS4_18smem_ptr_flag_bitsILi8EEENSM_INS5_IJNSA_ILi8EEESF_EEENS5_IJSF_SC_EEEEEEENSM_INS5_IJNS5_IJNS5_IJSO_SC_EEENS5_IJSN_SC_EEEEEESC_NS5_IJSB_NSA_ILi2EEEEEEEEENS5_IJNS5_IJNS5_IJST_SX_EEESW_EEESV_NS5_IJSC_SX_EEEEEEEEEEEvNS4_8identityES1I_NS5_IJS1S_NSM_INS5_IJNS5_IJNS5_IJSO_S1W_EEES1U_EEESC_S1X_EEENS5_IJS20_SV_NS5_IJSC_NSA_ILi1024EEEEEEEEEEEEEEvS25_EENS_8epilogue10collective18CollectiveEpilogueINS2F_23Sm100TmaWarpSpecializedILi4ELi2ELi32ELb1ELb0EEEJNS5_IJNSA_ILi64EEESG_SG_EEENS5_IJNSM_IS2K_SC_EENSM_INS5_IJSN_S1W_EEENS5_IJSC_SF_EEEEEEEENS_10bfloat16_tESL_S2R_SL_NS2F_6fusion15FusionCallbacksIS2J_NS2S_17LinearCombinationIS2R_fS2R_fLNS_15FloatRoundStyleE2EEES2L_S2Q_JEEENS4_5SM1004TMEM4LOAD26SM100_TMEM_LOAD_32dp32b32xENS4_13SM90_TMA_LOADENS1J_INS1K_ILi2ELi4ELi3EEENS1M_ILi16EEENSM_INS5_IJS1O_SN_EEES1U_EEEENS4_39AutoVectorizingCopyWithAssumedAlignmentILi128EEENS4_14SM90_TMA_STOREES37_S39_S39_EEEvvEEEEvNT_6ParamsE)
        /*0044*/ 	.word	0x00000000
.L_29:


//--------------------- .nv.compat                --------------------------
	.section	.nv.compat,"",@"SHT_CUDA_COMPAT_INFO"
	.align	4
        /*0000*/ 	.byte	0x02, 0x09, 0x01, 0x00, 0x02, 0x02, 0x02, 0x00, 0x02, 0x05, 0x05, 0x00, 0x03, 0x07, 0x01, 0x01
        /*0010*/ 	.byte	0x02, 0x03, 0x01, 0x00, 0x02, 0x06, 0x01, 0x00, 0x04, 0x0b, 0x08, 0x00, 0x09, 0x00, 0x00, 0x00
        /*0020*/ 	.byte	0x00, 0x00, 0x00, 0x00


//--------------------- .nv.info._ZN7cutlass13device_kernelINS_4gemm6kernel13GemmUniversalIN4cute5tupleIJiiiiEEENS1_10collective13CollectiveMmaINS1_46MainloopSm100TmaUmmaWarpSpecializedBlockScaledILi1ELi2ELi1ENS5_IJNS4_1CILi4EEESB_NSA_ILi1EEEEEEEENS5_IJNSA_ILi128EEENSA_ILi256EEESG_EEENS5_IJNS_12float_e5m2_tENS_13float_ue8m0_tEEEENS5_IJNS5_IJlSC_lEEENS4_6LayoutINS5_IJNS5_IJNS5_IJNSA_ILi32EEESB_EEEiEEESP_NS5_IJSC_iEEEEEENS5_IJNS5_IJNS5_IJNSA_ILi16EEESB_EEEiEEENS5_IJNS5_IJNSA_ILi0EEESC_EEENSA_ILi512EEEEEENS5_IJSV_iEEEEEEEEEEESK_S12_NS4_8TiledMMAINS4_8MMA_AtomIJNS4_21SM100_MMA_MXF8F6F4_SSISI_SI_fSJ_Li128ELi256ELNS4_4UMMA5MajorE0ELS17_0ELNS16_7ScaleInE0ELS18_0EEEEEENSM_INS5_IJSC_SC_SC_EEENS5_IJSV_SV_SV_EEEEENS5_IJNS4_10UnderscoreES1E_S1E_EEEEENS5_IJNS4_23SM90_TMA_LOAD_MULTICASTES1H_EEENS5_IJNS4_14ComposedLayoutINS4_7SwizzleILi3ELi4ELi3EEENS4_18smem_ptr_flag_bitsILi8EEENSM_INS5_IJNSA_ILi8EEESF_EEENS5_IJSF_SC_EEEEEEENSM_INS5_IJNS5_IJNS5_IJSO_SC_EEENS5_IJSN_SC_EEEEEESC_NS5_IJSB_NSA_ILi2EEEEEEEEENS5_IJNS5_IJNS5_IJST_SX_EEESW_EEESV_NS5_IJSC_SX_EEEEEEEEEEEvNS4_8identityES1I_NS5_IJS1S_NSM_INS5_IJNS5_IJNS5_IJSO_S1W_EEES1U_EEESC_S1X_EEENS5_IJS20_SV_NS5_IJSC_NSA_ILi1024EEEEEEEEEEEEEEvS25_EENS_8epilogue10collective18CollectiveEpilogueINS2F_23Sm100TmaWarpSpecializedILi4ELi2ELi32ELb1ELb0EEEJNS5_IJNSA_ILi64EEESG_SG_EEENS5_IJNSM_IS2K_SC_EENSM_INS5_IJSN_S1W_EEENS5_IJSC_SF_EEEEEEEENS_10bfloat16_tESL_S2R_SL_NS2F_6fusion15FusionCallbacksIS2J_NS2S_17LinearCombinationIS2R_fS2R_fLNS_15FloatRoundStyleE2EEES2L_S2Q_JEEENS4_5SM1004TMEM4LOAD26SM100_TMEM_LOAD_32dp32b32xENS4_13SM90_TMA_LOADENS1J_INS1K_ILi2ELi4ELi3EEENS1M_ILi16EEENSM_INS5_IJS1O_SN_EEES1U_EEEENS4_39AutoVectorizingCopyWithAssumedAlignmentILi128EEENS4_14SM90_TMA_STOREES37_S39_S39_EEEvvEEEEvNT_6ParamsE --------------------------
	.section	.nv.info._ZN7cutlass13device_kernelINS_4gemm6kernel13GemmUniversalIN4cute5tupleIJiiiiEEENS1_10collective13CollectiveMmaINS1_46MainloopSm100TmaUmmaWarpSpecializedBlockScaledILi1ELi2ELi1ENS5_IJNS4_1CILi4EEESB_NSA_ILi1EEEEEEEENS5_IJNSA_ILi128EEENSA_ILi256EEESG_EEENS5_IJNS_12float_e5m2_tENS_13float_ue8m0_tEEEENS5_IJNS5_IJlSC_lEEENS4_6LayoutINS5_IJNS5_IJNS5_IJNSA_ILi32EEESB_EEEiEEESP_NS5_IJSC_iEEEEEENS5_IJNS5_IJNS5_IJNSA_ILi16EEESB_EEEiEEENS5_IJNS5_IJNSA_ILi0EEESC_EEENSA_ILi512EEEEEENS5_IJSV_iEEEEEEEEEEESK_S12_NS4_8TiledMMAINS4_8MMA_AtomIJNS4_21SM100_MMA_MXF8F6F4_SSISI_SI_fSJ_Li128ELi256ELNS4_4UMMA5MajorE0ELS17_0ELNS16_7ScaleInE0ELS18_0EEEEEENSM_INS5_IJSC_SC_SC_EEENS5_IJSV_SV_SV_EEEEENS5_IJNS4_10UnderscoreES1E_S1E_EEEEENS5_IJNS4_23SM90_TMA_LOAD_MULTICASTES1H_EEENS5_IJNS4_14ComposedLayoutINS4_7SwizzleILi3ELi4ELi3EEENS4_18smem_ptr_flag_bitsILi8EEENSM_INS5_IJNSA_ILi8EEESF_EEENS5_IJSF_SC_EEEEEEENSM_INS5_IJNS5_IJNS5_IJSO_SC_EEENS5_IJSN_SC_EEEEEESC_NS5_IJSB_NSA_ILi2EEEEEEEEENS5_IJNS5_IJNS5_IJST_SX_EEESW_EEESV_NS5_IJSC_SX_EEEEEEEEEEEvNS4_8identityES1I_NS5_IJS1S_NSM_INS5_IJNS5_IJNS5_IJSO_S1W_EEES1U_EEESC_S1X_EEENS5_IJS20_SV_NS5_IJSC_NSA_ILi1024EEEEEEEEEEEEEEvS25_EENS_8epilogue10collective18CollectiveEpilogueINS2F_23Sm100TmaWarpSpecializedILi4ELi2ELi32ELb1ELb0EEEJNS5_IJNSA_ILi64EEESG_SG_EEENS5_IJNSM_IS2K_SC_EENSM_INS5_IJSN_S1W_EEENS5_IJSC_SF_EEEEEEEENS_10bfloat16_tESL_S2R_SL_NS2F_6fusion15FusionCallbacksIS2J_NS2S_17LinearCombinationIS2R_fS2R_fLNS_15FloatRoundStyleE2EEES2L_S2Q_JEEENS4_5SM1004TMEM4LOAD26SM100_TMEM_LOAD_32dp32b32xENS4_13SM90_TMA_LOADENS1J_INS1K_ILi2ELi4ELi3EEENS1M_ILi16EEENSM_INS5_IJS1O_SN_EEES1U_EEEENS4_39AutoVectorizingCopyWithAssumedAlignmentILi128EEENS4_14SM90_TMA_STOREES37_S39_S39_EEEvvEEEEvNT_6ParamsE,"",@"SHT_CUDA_INFO"
	.sectionflags	@""
	.align	4


	//----- nvinfo : EIATTR_CUDA_API_VERSION
	.align		4
        /*0000*/ 	.byte	0x04, 0x37
        /*0002*/ 	.short	(.L_31 - .L_30)
.L_30:
        /*0004*/ 	.word	0x00000082


	//----- nvinfo : EIATTR_KPARAM_INFO
	.align		4
.L_31:
        /*0008*/ 	.byte	0x04, 0x17
        /*000a*/ 	.short	(.L_33 - .L_32)
.L_32:
        /*000c*/ 	.word	0x00000000
        /*0010*/ 	.short	0x0000
        /*0012*/ 	.short	0x0000
        /*0014*/ 	.byte	0x00, 0xf0, 0x01, 0x30


	//----- nvinfo : EIATTR_AT_ENTRY_FRAGMENTS
	.align		4
.L_33:
        /*0018*/ 	.byte	0x04, 0x4f
        /*001a*/ 	.short	(.L_35 - .L_34)


	//   ....[0]....
.L_34:
        /*001c*/ 	.word	0x00000006


	//----- nvinfo : EIATTR_RESERVED_SMEM_USED
	.align		4
.L_35:
        /*0020*/ 	.byte	0x01, 0x41
	.zero		2


	//----- nvinfo : EIATTR_SPARSE_MMA_MASK
	.align		4
        /*0024*/ 	.byte	0x03, 0x50
        /*0026*/ 	.short	0x0000


	//----- nvinfo : EIATTR_TCGEN05_1CTA_USED
	.align		4
        /*0028*/ 	.byte	0x01, 0x51
	.zero		2


	//----- nvinfo : EIATTR_MAXREG_COUNT
	.align		4
        /*002c*/ 	.byte	0x03, 0x1b
        /*002e*/ 	.short	0x00ff


	//----- nvinfo : EIATTR_NUM_BARRIERS
	.align		4
        /*0030*/ 	.byte	0x02, 0x4c
        /*0032*/ 	.byte	0x07
	.zero		1


	//----- nvinfo : EIATTR_EXTERNS
	.align		4
        /*0034*/ 	.byte	0x04, 0x0f
        /*0036*/ 	.short	(.L_37 - .L_36)


	//   ....[0]....
	.align		4
.L_36:
        /*0038*/ 	.word	index@(__assertfail)


	//----- nvinfo : EIATTR_MERCURY_ISA_VERSION
	.align		4
.L_37:
        /*003c*/ 	.byte	0x03, 0x5f
        /*003e*/ 	.short	0x0101


	//----- nvinfo : EIATTR_INT_WARP_WIDE_INSTR_OFFSETS
	.align		4
        /*0040*/ 	.byte	0x04, 0x31
        /*0042*/ 	.short	(.L_39 - .L_38)


	//   ....[0]....
.L_38:
        /*0044*/ 	.word	0x00000d20


	//   ....[1]....
        /*0048*/ 	.word	0x00000df0


	//   ....[2]....
        /*004c*/ 	.word	0x00004f90


	//   ....[3]....
        /*0050*/ 	.word	0x00004fb0


	//   ....[4]....
        /*0054*/ 	.word	0x00004fe0


	//   ....[5]....
        /*0058*/ 	.word	0x00005b90


	//   ....[6]....
        /*005c*/ 	.word	0x00005c20


	//   ....[7]....
        /*0060*/ 	.word	0x00005cc0


	//   ....[8]....
        /*0064*/ 	.word	0x00005d40


	//   ....[9]....
        /*0068*/ 	.word	0x00005e00


	//   ....[10]....
        /*006c*/ 	.word	0x00005ea0


	//   ....[11]....
        /*0070*/ 	.word	0x00005f40


	//   ....[12]....
        /*0074*/ 	.word	0x00006070


	//   ....[13]....
        /*0078*/ 	.word	0x00006090


	//   ....[14]....
        /*007c*/ 	.word	0x00006110


	//   ....[15]....
        /*0080*/ 	.word	0x000061d0


	//   ....[16]....
        /*0084*/ 	.word	0x00006280


	//   ....[17]....
        /*0088*/ 	.word	0x00006300


	//   ....[18]....
        /*008c*/ 	.word	0x00006390


	//   ....[19]....
        /*0090*/ 	.word	0x00006470


	//   ....[20]....
        /*0094*/ 	.word	0x000064e0


	//   ....[21]....
        /*0098*/ 	.word	0x000065a0


	//   ....[22]....
        /*009c*/ 	.word	0x00006640


	//   ....[23]....
        /*00a0*/ 	.word	0x000066d0


	//   ....[24]....
        /*00a4*/ 	.word	0x00006770


	//   ....[25]....
        /*00a8*/ 	.word	0x00006830


	//   ....[26]....
        /*00ac*/ 	.word	0x000068d0


	//   ....[27]....
        /*00b0*/ 	.word	0x00006990


	//   ....[28]....
        /*00b4*/ 	.word	0x00006a90


	//----- nvinfo : EIATTR_COOP_GROUP_MASK_REGIDS
	.align		4
.L_39:
        /*00b8*/ 	.byte	0x04, 0x29
        /*00ba*/ 	.short	(.L_41 - .L_40)


	//   ....[0]....
.L_40:
        /*00bc*/ 	.word	0xffffffff


	//   ....[1]....
        /*00c0*/ 	.word	0xffffffff


	//   ....[2]....
        /*00c4*/ 	.word	0xffffffff


	//   ....[3]....
        /*00c8*/ 	.word	0xffffffff


	//   ....[4]....
        /*00cc*/ 	.word	0xffffffff


	//   ....[5]....
        /*00d0*/ 	.word	0xffffffff


	//   ....[6]....
        /*00d4*/ 	.word	0xffffffff


	//   ....[7]....
        /*00d8*/ 	.word	0xffffffff


	//   ....[8]....
        /*00dc*/ 	.word	0xffffffff


	//   ....[9]....
        /*00e0*/ 	.word	0xffffffff


	//   ....[10]....
        /*00e4*/ 	.word	0xffffffff


	//   ....[11]....
        /*00e8*/ 	.word	0xffffffff


	//   ....[12]....
        /*00ec*/ 	.word	0xffffffff


	//   ....[13]....
        /*00f0*/ 	.word	0xffffffff


	//----- nvinfo : EIATTR_COOP_GROUP_INSTR_OFFSETS
	.align		4
.L_41:
        /*00f4*/ 	.byte	0x04, 0x28
        /*00f6*/ 	.short	(.L_43 - .L_42)


	//   ....[0]....
.L_42:
        /*00f8*/ 	.word	0x00000080


	//   ....[1]....
        /*00fc*/ 	.word	0x00000540


	//   ....[2]....
        /*0100*/ 	.word	0x00000690


	//   ....[3]....
        /*0104*/ 	.word	0x00000830


	//   ....[4]....
        /*0108*/ 	.word	0x00000930


	//   ....[5]....
        /*010c*/ 	.word	0x00000aa0


	//   ....[6]....
        /*0110*/ 	.word	0x00000be0


	//   ....[7]....
        /*0114*/ 	.word	0x00000e50


	//   ....[8]....
        /*0118*/ 	.word	0x000026a0


	//   ....[9]....
        /*011c*/ 	.word	0x000033c0


	//   ....[10]....
        /*0120*/ 	.word	0x000035d0


	//   ....[11]....
        /*0124*/ 	.word	0x00003600


	//   ....[12]....
        /*0128*/ 	.word	0x00004e70


	//   ....[13]....
        /*012c*/ 	.word	0x000050a0


	//----- nvinfo : EIATTR_VRC_CTA_INIT_COUNT
	.align		4
.L_43:
        /*0130*/ 	.byte	0x02, 0x4a
        /*0132*/ 	.byte	0x80
	.zero		1


	//----- nvinfo : EIATTR_SYSCALL_OFFSETS
	.align		4
        /*0134*/ 	.byte	0x04, 0x46
        /*0136*/ 	.short	(.L_45 - .L_44)


	//   ....[0]....
.L_44:
        /*0138*/ 	.word	0x00007670


	//   ....[1]....
        /*013c*/ 	.word	0x00007760


	//   ....[2]....
        /*0140*/ 	.word	0x000082c0


	//   ....[3]....
        /*0144*/ 	.word	0x00008430


	//   ....[4]....
        /*0148*/ 	.word	0x000098f0


	//   ....[5]....
        /*014c*/ 	.word	0x00009a60


	//   ....[6]....
        /*0150*/ 	.word	0x0000af80


	//   ....[7]....
        /*0154*/ 	.word	0x0000b0f0


	//   ....[8]....
        /*0158*/ 	.word	0x0000c5a0


	//   ....[9]....
        /*015c*/ 	.word	0x0000c710


	//   ....[10]....
        /*0160*/ 	.word	0x0000dc20


	//   ....[11]....
        /*0164*/ 	.word	0x0000dd90


	//   ....[12]....
        /*0168*/ 	.word	0x0000f260


	//   ....[13]....
        /*016c*/ 	.word	0x0000f3d0


	//   ....[14]....
        /*0170*/ 	.word	0x000108d0


	//   ....[15]....
        /*0174*/ 	.word	0x00010a40


	//   ....[16]....
        /*0178*/ 	.word	0x00011ea0


	//   ....[17]....
        /*017c*/ 	.word	0x00012010


	//----- nvinfo : EIATTR_MBARRIER_INSTR_OFFSETS
	.align		4
.L_45:
        /*0180*/ 	.byte	0x04, 0x39
        /*0182*/ 	.short	(.L_47 - .L_46)


	//   ....[0]....
.L_46:
        /*0184*/ 	.word	0x00000660
        /*0188*/ 	.word	0x000000ff
        /*018c*/ 	.word	0x00000000
        /*0190*/ 	.short	0x0100
        /*0192*/ 	.byte	0x04
	.zero		1


	//   ....[1]....
        /*0194*/ 	.word	0x00000670
        /*0198*/ 	.word	0x000000ff
        /*019c*/ 	.word	0x00000008
        /*01a0*/ 	.short	0x0100
        /*01a2*/ 	.byte	0x04
	.zero		1


	//   ....[2]....
        /*01a4*/ 	.word	0x000007a0
        /*01a8*/ 	.word	0x000000ff
        /*01ac*/ 	.word	0x00000010
        /*01b0*/ 	.short	0x0100
        /*01b2*/ 	.byte	0x04
	.zero		1


	//   ....[3]....
        /*01b4*/ 	.word	0x000007b0
        /*01b8*/ 	.word	0x000000ff
        /*01bc*/ 	.word	0x00000030
        /*01c0*/ 	.short	0x0100
        /*01c2*/ 	.byte	0x04
	.zero		1


	//   ....[4]....
        /*01c4*/ 	.word	0x000007c0
        /*01c8*/ 	.word	0x000000ff
        /*01cc*/ 	.word	0x00000018
        /*01d0*/ 	.short	0x0100
        /*01d2*/ 	.byte	0x04
	.zero		1


	//   ....[5]....
        /*01d4*/ 	.word	0x000007d0
        /*01d8*/ 	.word	0x000000ff
        /*01dc*/ 	.word	0x00000038
        /*01e0*/ 	.short	0x0100
        /*01e2*/ 	.byte	0x04
	.zero		1


	//   ....[6]....
        /*01e4*/ 	.word	0x000007e0
        /*01e8*/ 	.word	0x000000ff
        /*01ec*/ 	.word	0x00000020
        /*01f0*/ 	.short	0x0100
        /*01f2*/ 	.byte	0x04
	.zero		1


	//   ....[7]....
        /*01f4*/ 	.word	0x000007f0
        /*01f8*/ 	.word	0x000000ff
        /*01fc*/ 	.word	0x00000040
        /*0200*/ 	.short	0x0100
        /*0202*/ 	.byte	0x04
	.zero		1


	//   ....[8]....
        /*0204*/ 	.word	0x00000800
        /*0208*/ 	.word	0x000000ff
        /*020c*/ 	.word	0x00000028
        /*0210*/ 	.short	0x0100
        /*0212*/ 	.byte	0x04
	.zero		1


	//   ....[9]....
        /*0214*/ 	.word	0x00000810
        /*0218*/ 	.word	0x000000ff
        /*021c*/ 	.word	0x00000048
        /*0220*/ 	.short	0x0100
        /*0222*/ 	.byte	0x04
	.zero		1


	//   ....[10]....
        /*0224*/ 	.word	0x00000900
        /*0228*/ 	.word	0x000000ff
        /*022c*/ 	.word	0x00000050
        /*0230*/ 	.short	0x0100
        /*0232*/ 	.byte	0x06
	.zero		1


	//   ....[11]....
        /*0234*/ 	.word	0x00000910
        /*0238*/ 	.word	0x000000ff
        /*023c*/ 	.word	0x00000058
        /*0240*/ 	.short	0x0100
        /*0242*/ 	.byte	0x06
	.zero		1


	//   ....[12]....
        /*0244*/ 	.word	0x00000a50
        /*0248*/ 	.word	0x000000ff
        /*024c*/ 	.word	0x00000060
        /*0250*/ 	.short	0x0100
        /*0252*/ 	.byte	0x06
	.zero		1


	//   ....[13]....
        /*0254*/ 	.word	0x00000a60
        /*0258*/ 	.word	0x000000ff
        /*025c*/ 	.word	0x00000070
        /*0260*/ 	.short	0x0100
        /*0262*/ 	.byte	0x06
	.zero		1


	//   ....[14]....
        /*0264*/ 	.word	0x00000a70
        /*0268*/ 	.word	0x000000ff
        /*026c*/ 	.word	0x00000068
        /*0270*/ 	.short	0x0100
        /*0272*/ 	.byte	0x06
	.zero		1


	//   ....[15]....
        /*0274*/ 	.word	0x00000a80
        /*0278*/ 	.word	0x000000ff
        /*027c*/ 	.word	0x00000078
        /*0280*/ 	.short	0x0100
        /*0282*/ 	.byte	0x06
	.zero		1


	//   ....[16]....
        /*0284*/ 	.word	0x00000bb0
        /*0288*/ 	.word	0x000000ff
        /*028c*/ 	.word	0x00000080
        /*0290*/ 	.short	0x0100
        /*0292*/ 	.byte	0x04
	.zero		1


	//   ....[17]....
        /*0294*/ 	.word	0x00000bc0
        /*0298*/ 	.word	0x000000ff
        /*029c*/ 	.word	0x00000088
        /*02a0*/ 	.short	0x0100
        /*02a2*/ 	.byte	0x04
	.zero		1


	//   ....[18]....
        /*02a4*/ 	.word	0x00000cc0
        /*02a8*/ 	.word	0x000000ff
        /*02ac*/ 	.word	0x00000090
        /*02b0*/ 	.short	0x0100
        /*02b2*/ 	.byte	0x04
	.zero		1


	//   ....[19]....
        /*02b4*/ 	.word	0x00000cd0
        /*02b8*/ 	.word	0x000000ff
        /*02bc*/ 	.word	0x000000a0
        /*02c0*/ 	.short	0x0100
        /*02c2*/ 	.byte	0x04
	.zero		1


	//   ....[20]....
        /*02c4*/ 	.word	0x00000ce0
        /*02c8*/ 	.word	0x000000ff
        /*02cc*/ 	.word	0x00000098
        /*02d0*/ 	.short	0x0100
        /*02d2*/ 	.byte	0x04
	.zero		1


	//   ....[21]....
        /*02d4*/ 	.word	0x00000cf0
        /*02d8*/ 	.word	0x000000ff
        /*02dc*/ 	.word	0x000000a8
        /*02e0*/ 	.short	0x0100
        /*02e2*/ 	.byte	0x04
	.zero		1


	//   ....[22]....
        /*02e4*/ 	.word	0x00000e10
        /*02e8*/ 	.word	0x000000ff
        /*02ec*/ 	.word	0x000000b0
        /*02f0*/ 	.short	0x0100
        /*02f2*/ 	.byte	0x06
	.zero		1


	//   ....[23]....
        /*02f4*/ 	.word	0x00001cc0
        /*02f8*/ 	.word	0x00000000
        /*02fc*/ 	.word	0x000000a0
        /*0300*/ 	.short	0x010a
        /*0302*/ 	.byte	0xff
	.zero		1


	//   ....[24]....
        /*0304*/ 	.word	0x00001ce0
        /*0308*/ 	.word	0x00000000
        /*030c*/ 	.word	0x00000090
        /*0310*/ 	.short	0x0101
        /*0312*/ 	.byte	0xff
	.zero		1


	//   ....[25]....
        /*0314*/ 	.word	0x00001d40
        /*0318*/ 	.word	0x000000ff
        /*031c*/ 	.word	0x00000008
        /*0320*/ 	.short	0x010a
        /*0322*/ 	.byte	0x39
	.zero		1


	//   ....[26]....
        /*0324*/ 	.word	0x00001df0
        /*0328*/ 	.word	0x000000ff
        /*032c*/ 	.word	0x00000008
        /*0330*/ 	.short	0x010a
        /*0332*/ 	.byte	0x39
	.zero		1


	//   ....[27]....
        /*0334*/ 	.word	0x00001ef0
        /*0338*/ 	.word	0x000000ff
        /*033c*/ 	.word	0x00000008
        /*0340*/ 	.short	0x010a
        /*0342*/ 	.byte	0x39
	.zero		1


	//   ....[28]....
        /*0344*/ 	.word	0x000021d0
        /*0348*/ 	.word	0x000000ff
        /*034c*/ 	.word	0x00000058
        /*0350*/ 	.short	0x0101
        /*0352*/ 	.byte	0x39
	.zero		1


	//   ....[29]....
        /*0354*/ 	.word	0x000021f0
        /*0358*/ 	.word	0x000000ff
        /*035c*/ 	.word	0x00000008
        /*0360*/ 	.short	0x010a
        /*0362*/ 	.byte	0x39
	.zero		1


	//   ....[30]....
        /*0364*/ 	.word	0x00002250
        /*0368*/ 	.word	0x000000ff
        /*036c*/ 	.word	0x00000008
        /*0370*/ 	.short	0x010a
        /*0372*/ 	.byte	0x39
	.zero		1


	//   ....[31]....
        /*0374*/ 	.word	0x00002340
        /*0378*/ 	.word	0x000000ff
        /*037c*/ 	.word	0x00000008
        /*0380*/ 	.short	0x010a
        /*0382*/ 	.byte	0x39
	.zero		1


	//   ....[32]....
        /*0384*/ 	.word	0x000026d0
        /*0388*/ 	.word	0x00000003
        /*038c*/ 	.word	0x00000060
        /*0390*/ 	.short	0x010a
        /*0392*/ 	.byte	0xff
	.zero		1


	//   ....[33]....
        /*0394*/ 	.word	0x00002820
        /*0398*/ 	.word	0x00000000
        /*039c*/ 	.word	0x00000000
        /*03a0*/ 	.short	0x0101
        /*03a2*/ 	.byte	0xff
	.zero		1


	//   ....[34]....
        /*03a4*/ 	.word	0x00002dd0
        /*03a8*/ 	.word	0x00000000
        /*03ac*/ 	.word	0x00000008
        /*03b0*/ 	.short	0x010a
        /*03b2*/ 	.byte	0xff
	.zero		1


	//   ....[35]....
        /*03b4*/ 	.word	0x00002f10
        /*03b8*/ 	.word	0x00000000
        /*03bc*/ 	.word	0x00000090
        /*03c0*/ 	.short	0x010a
        /*03c2*/ 	.byte	0xff
	.zero		1


	//   ....[36]....
        /*03c4*/ 	.word	0x00002f70
        /*03c8*/ 	.word	0x00000004
        /*03cc*/ 	.word	0x00000000
        /*03d0*/ 	.short	0x0101
        /*03d2*/ 	.byte	0xff
	.zero		1


	//   ....[37]....
        /*03d4*/ 	.word	0x00002f90
        /*03d8*/ 	.word	0x000000ff
        /*03dc*/ 	.word	0x00000070
        /*03e0*/ 	.short	0x010a
        /*03e2*/ 	.byte	0x04
	.zero		1


	//   ....[38]....
        /*03e4*/ 	.word	0x000030b0
        /*03e8*/ 	.word	0x00000000
        /*03ec*/ 	.word	0x00000060
        /*03f0*/ 	.short	0x010a
        /*03f2*/ 	.byte	0xff
	.zero		1


	//   ....[39]....
        /*03f4*/ 	.word	0x000031c0
        /*03f8*/ 	.word	0x00000000
        /*03fc*/ 	.word	0x00000000
        /*0400*/ 	.short	0x0101
        /*0402*/ 	.byte	0xff
	.zero		1


	//   ....[40]....
        /*0404*/ 	.word	0x00003250
        /*0408*/ 	.word	0x000000ff
        /*040c*/ 	.word	0x00000070
        /*0410*/ 	.short	0x0106
        /*0412*/ 	.byte	0x04
	.zero		1


	//   ....[41]....
        /*0414*/ 	.word	0x00003270
        /*0418*/ 	.word	0x000000ff
        /*041c*/ 	.word	0x00000070
        /*0420*/ 	.short	0x010a
        /*0422*/ 	.byte	0x04
	.zero		1


	//   ....[42]....
        /*0424*/ 	.word	0x00003300
        /*0428*/ 	.word	0x000000ff
        /*042c*/ 	.word	0x00000070
        /*0430*/ 	.short	0x0106
        /*0432*/ 	.byte	0x07
	.zero		1


	//   ....[43]....
        /*0434*/ 	.word	0x00003340
        /*0438*/ 	.word	0x00000000
        /*043c*/ 	.word	0x00000070
        /*0440*/ 	.short	0x010a
        /*0442*/ 	.byte	0xff
	.zero		1


	//   ....[44]....
        /*0444*/ 	.word	0x000041d0
        /*0448*/ 	.word	0x0000001a
        /*044c*/ 	.word	0x00000060
        /*0450*/ 	.short	0x010a
        /*0452*/ 	.byte	0xff
	.zero		1


	//   ....[45]....
        /*0454*/ 	.word	0x000042b0
        /*0458*/ 	.word	0x0000001a
        /*045c*/ 	.word	0x00000000
        /*0460*/ 	.short	0x0101
        /*0462*/ 	.byte	0xff
	.zero		1


	//   ....[46]....
        /*0464*/ 	.word	0x00004370
        /*0468*/ 	.word	0x000000ff
        /*046c*/ 	.word	0x00000000
        /*0470*/ 	.short	0x010a
        /*0472*/ 	.byte	0x07
	.zero		1


	//   ....[47]....
        /*0474*/ 	.word	0x000043c0
        /*0478*/ 	.word	0x000000ff
        /*047c*/ 	.word	0x00000000
        /*0480*/ 	.short	0x010a
        /*0482*/ 	.byte	0x07
	.zero		1


	//   ....[48]....
        /*0484*/ 	.word	0x000043e0
        /*0488*/ 	.word	0x000000ff
        /*048c*/ 	.word	0x00000000
        /*0490*/ 	.short	0x010a
        /*0492*/ 	.byte	0x07
	.zero		1


	//   ....[49]....
        /*0494*/ 	.word	0x00004450
        /*0498*/ 	.word	0x000000ff
        /*049c*/ 	.word	0x00000088
        /*04a0*/ 	.short	0x010a
        /*04a2*/ 	.byte	0x07
	.zero		1


	//   ....[50]....
        /*04a4*/ 	.word	0x000049c0
        /*04a8*/ 	.word	0x000000ff
        /*04ac*/ 	.word	0x00000000
        /*04b0*/ 	.short	0x010a
        /*04b2*/ 	.byte	0x07
	.zero		1


	//   ....[51]....
        /*04b4*/ 	.word	0x00004ab0
        /*04b8*/ 	.word	0x000000ff
        /*04bc*/ 	.word	0x00000000
        /*04c0*/ 	.short	0x010a
        /*04c2*/ 	.byte	0x07
	.zero		1


	//   ....[52]....
        /*04c4*/ 	.word	0x00004e50
        /*04c8*/ 	.word	0x000000ff
        /*04cc*/ 	.word	0x000000b0
        /*04d0*/ 	.short	0x010a
        /*04d2*/ 	.byte	0x07
	.zero		1


	//   ....[53]....
        /*04d4*/ 	.word	0x00005360
        /*04d8*/ 	.word	0x0000000c
        /*04dc*/ 	.word	0x00000060
        /*04e0*/ 	.short	0x010a
        /*04e2*/ 	.byte	0xff
	.zero		1


	//   ....[54]....
        /*04e4*/ 	.word	0x000054d0
        /*04e8*/ 	.word	0x00000000
        /*04ec*/ 	.word	0x00000000
        /*04f0*/ 	.short	0x0101
        /*04f2*/ 	.byte	0xff
	.zero		1


	//   ....[55]....
        /*04f4*/ 	.word	0x00005960
        /*04f8*/ 	.word	0x000000ff
        /*04fc*/ 	.word	0x00000058
        /*0500*/ 	.short	0x010a
        /*0502*/ 	.byte	0x15
	.zero		1


	//   ....[56]....
        /*0504*/ 	.word	0x00005ae0
        /*0508*/ 	.word	0x000000ff
        /*050c*/ 	.word	0x00000030
        /*0510*/ 	.short	0x010a
        /*0512*/ 	.byte	0x15
	.zero		1


	//   ....[57]....
        /*0514*/ 	.word	0x00005ce0
        /*0518*/ 	.word	0x000000ff
        /*051c*/ 	.word	0x00000010
        /*0520*/ 	.short	0x010b
        /*0522*/ 	.byte	0x15
	.zero		1


	//   ....[58]....
        /*0524*/ 	.word	0x00005cf0
        /*0528*/ 	.word	0x000000ff
        /*052c*/ 	.word	0x00000000
        /*0530*/ 	.short	0x0101
        /*0532*/ 	.byte	0x2e
	.zero		1


	//   ....[59]....
        /*0534*/ 	.word	0x00005d10
        /*0538*/ 	.word	0x000000ff
        /*053c*/ 	.word	0x00000038
        /*0540*/ 	.short	0x010a
        /*0542*/ 	.byte	0x15
	.zero		1


	//   ....[60]....
        /*0544*/ 	.word	0x00005ec0
        /*0548*/ 	.word	0x000000ff
        /*054c*/ 	.word	0x00000018
        /*0550*/ 	.short	0x010b
        /*0552*/ 	.byte	0x15
	.zero		1


	//   ....[61]....
        /*0554*/ 	.word	0x00005ed0
        /*0558*/ 	.word	0x000000ff
        /*055c*/ 	.word	0x00000000
        /*0560*/ 	.short	0x0101
        /*0562*/ 	.byte	0x27
	.zero		1


	//   ....[62]....
        /*0564*/ 	.word	0x00005ef0
        /*0568*/ 	.word	0x000000ff
        /*056c*/ 	.word	0x00000040
        /*0570*/ 	.short	0x010a
        /*0572*/ 	.byte	0x15
	.zero		1


	//   ....[63]....
        /*0574*/ 	.word	0x000060b0
        /*0578*/ 	.word	0x000000ff
        /*057c*/ 	.word	0x00000020
        /*0580*/ 	.short	0x010b
        /*0582*/ 	.byte	0x15
	.zero		1


	//   ....[64]....
        /*0584*/ 	.word	0x000060c0
        /*0588*/ 	.word	0x000000ff
        /*058c*/ 	.word	0x00000000
        /*0590*/ 	.short	0x0101
        /*0592*/ 	.byte	0x26
	.zero		1


	//   ....[65]....
        /*0594*/ 	.word	0x000060e0
        /*0598*/ 	.word	0x000000ff
        /*059c*/ 	.word	0x00000048
        /*05a0*/ 	.short	0x010a
        /*05a2*/ 	.byte	0x15
	.zero		1


	//   ....[66]....
        /*05a4*/ 	.word	0x000062a0
        /*05a8*/ 	.word	0x000000ff
        /*05ac*/ 	.word	0x00000028
        /*05b0*/ 	.short	0x010b
        /*05b2*/ 	.byte	0x15
	.zero		1


	//   ....[67]....
        /*05b4*/ 	.word	0x000062b0
        /*05b8*/ 	.word	0x000000ff
        /*05bc*/ 	.word	0x00000000
        /*05c0*/ 	.short	0x0101
        /*05c2*/ 	.byte	0x25
	.zero		1


	//   ....[68]....
        /*05c4*/ 	.word	0x000062c0
        /*05c8*/ 	.word	0x000000ff
        /*05cc*/ 	.word	0x00000030
        /*05d0*/ 	.short	0x010a
        /*05d2*/ 	.byte	0x15
	.zero		1


	//   ....[69]....
        /*05d4*/ 	.word	0x00006490
        /*05d8*/ 	.word	0x000000ff
        /*05dc*/ 	.word	0x00000010
        /*05e0*/ 	.short	0x010b
        /*05e2*/ 	.byte	0x15
	.zero		1


	//   ....[70]....
        /*05e4*/ 	.word	0x000064a0
        /*05e8*/ 	.word	0x000000ff
        /*05ec*/ 	.word	0x00000000
        /*05f0*/ 	.short	0x0101
        /*05f2*/ 	.byte	0x2e
	.zero		1


	//   ....[71]....
        /*05f4*/ 	.word	0x000064b0
        /*05f8*/ 	.word	0x000000ff
        /*05fc*/ 	.word	0x00000038
        /*0600*/ 	.short	0x010a
        /*0602*/ 	.byte	0x15
	.zero		1


	//   ....[72]....
        /*0604*/ 	.word	0x00006660
        /*0608*/ 	.word	0x000000ff
        /*060c*/ 	.word	0x00000018
        /*0610*/ 	.short	0x010b
        /*0612*/ 	.byte	0x15
	.zero		1


	//   ....[73]....
        /*0614*/ 	.word	0x00006690
        /*0618*/ 	.word	0x000000ff
        /*061c*/ 	.word	0x00000000
        /*0620*/ 	.short	0x0101
        /*0622*/ 	.byte	0x27
	.zero		1


	//   ....[74]....
        /*0624*/ 	.word	0x000066a0
        /*0628*/ 	.word	0x000000ff
        /*062c*/ 	.word	0x00000040
        /*0630*/ 	.short	0x010a
        /*0632*/ 	.byte	0x15
	.zero		1


	//   ....[75]....
        /*0634*/ 	.word	0x00006850
        /*0638*/ 	.word	0x000000ff
        /*063c*/ 	.word	0x00000020
        /*0640*/ 	.short	0x010b
        /*0642*/ 	.byte	0x15
	.zero		1


	//   ....[76]....
        /*0644*/ 	.word	0x00006860
        /*0648*/ 	.word	0x000000ff
        /*064c*/ 	.word	0x00000000
        /*0650*/ 	.short	0x0101
        /*0652*/ 	.byte	0x26
	.zero		1


	//   ....[77]....
        /*0654*/ 	.word	0x00006870
        /*0658*/ 	.word	0x000000ff
        /*065c*/ 	.word	0x00000048
        /*0660*/ 	.short	0x010a
        /*0662*/ 	.byte	0x15
	.zero		1


	//   ....[78]....
        /*0664*/ 	.word	0x00006ab0
        /*0668*/ 	.word	0x000000ff
        /*066c*/ 	.word	0x00000028
        /*0670*/ 	.short	0x010b
        /*0672*/ 	.byte	0x15
	.zero		1


	//   ....[79]....
        /*0674*/ 	.word	0x00006ac0
        /*0678*/ 	.word	0x000000ff
        /*067c*/ 	.word	0x00000000
        /*0680*/ 	.short	0x0101
        /*0682*/ 	.byte	0x25
	.zero		1


	//   ....[80]....
        /*0684*/ 	.word	0x00006af0
        /*0688*/ 	.word	0x000000ff
        /*068c*/ 	.word	0x00000030
        /*0690*/ 	.short	0x010a
        /*0692*/ 	.byte	0x15
	.zero		1


	//   ....[81]....
        /*0694*/ 	.word	0x00006b10
        /*0698*/ 	.word	0x000000ff
        /*069c*/ 	.word	0x00000038
        /*06a0*/ 	.short	0x010a
        /*06a2*/ 	.byte	0x15
	.zero		1


	//   ....[82]....
        /*06a4*/ 	.word	0x00006b30
        /*06a8*/ 	.word	0x000000ff
        /*06ac*/ 	.word	0x00000040
        /*06b0*/ 	.short	0x010a
        /*06b2*/ 	.byte	0x15
	.zero		1


	//   ....[83]....
        /*06b4*/ 	.word	0x00006b80
        /*06b8*/ 	.word	0x00000002
        /*06bc*/ 	.word	0x00000048
        /*06c0*/ 	.short	0x010a
        /*06c2*/ 	.byte	0xff
	.zero		1


	//   ....[84]....
        /*06c4*/ 	.word	0x00006ee0
        /*06c8*/ 	.word	0x00000000
        /*06cc*/ 	.word	0x00000060
        /*06d0*/ 	.short	0x010a
        /*06d2*/ 	.byte	0xff
	.zero		1


	//   ....[85]....
        /*06d4*/ 	.word	0x00006fb0
        /*06d8*/ 	.word	0x00000000
        /*06dc*/ 	.word	0x00000000
        /*06e0*/ 	.short	0x0101
        /*06e2*/ 	.byte	0xff
	.zero		1


	//   ....[86]....
        /*06e4*/ 	.word	0x00007c00
        /*06e8*/ 	.word	0x000000ff
        /*06ec*/ 	.word	0x00000010
        /*06f0*/ 	.short	0x010a
        /*06f2*/ 	.byte	0x2c
	.zero		1


	//   ....[87]....
        /*06f4*/ 	.word	0x00007ce0
        /*06f8*/ 	.word	0x000000ff
        /*06fc*/ 	.word	0x00000080
        /*0700*/ 	.short	0x010a
        /*0702*/ 	.byte	0x2c
	.zero		1


	//   ....[88]....
        /*0704*/ 	.word	0x00007e50
        /*0708*/ 	.word	0x000000ff
        /*070c*/ 	.word	0x00000010
        /*0710*/ 	.short	0x010a
        /*0712*/ 	.byte	0x2c
	.zero		1


	//   ....[89]....
        /*0714*/ 	.word	0x00007f70
        /*0718*/ 	.word	0x000000ff
        /*071c*/ 	.word	0x00000080
        /*0720*/ 	.short	0x010a
        /*0722*/ 	.byte	0x2c
	.zero		1


	//   ....[90]....
        /*0724*/ 	.word	0x000095b0
        /*0728*/ 	.word	0x00000000
        /*072c*/ 	.word	0x00000000
        /*0730*/ 	.short	0x0101
        /*0732*/ 	.byte	0xff
	.zero		1


	//   ....[91]....
        /*0734*/ 	.word	0x000095c0
        /*0738*/ 	.word	0x00000003
        /*073c*/ 	.word	0x00000010
        /*0740*/ 	.short	0x010a
        /*0742*/ 	.byte	0xff
	.zero		1


	//   ....[92]....
        /*0744*/ 	.word	0x00009690
        /*0748*/ 	.word	0x00000003
        /*074c*/ 	.word	0x00000010
        /*0750*/ 	.short	0x010a
        /*0752*/ 	.byte	0xff
	.zero		1


	//   ....[93]....
        /*0754*/ 	.word	0x00009dc0
        /*0758*/ 	.word	0x000000ff
        /*075c*/ 	.word	0x00000000
        /*0760*/ 	.short	0x0101
        /*0762*/ 	.byte	0x04
	.zero		1


	//   ....[94]....
        /*0764*/ 	.word	0x0000abf0
        /*0768*/ 	.word	0x0000000c
        /*076c*/ 	.word	0x00000000
        /*0770*/ 	.short	0x0101
        /*0772*/ 	.byte	0xff
	.zero		1


	//   ....[95]....
        /*0774*/ 	.word	0x0000ac50
        /*0778*/ 	.word	0x0000000b
        /*077c*/ 	.word	0x00000010
        /*0780*/ 	.short	0x010a
        /*0782*/ 	.byte	0xff
	.zero		1


	//   ....[96]....
        /*0784*/ 	.word	0x0000ad50
        /*0788*/ 	.word	0x0000000b
        /*078c*/ 	.word	0x00000010
        /*0790*/ 	.short	0x010a
        /*0792*/ 	.byte	0xff
	.zero		1


	//   ....[97]....
        /*0794*/ 	.word	0x0000c220
        /*0798*/ 	.word	0x00000004
        /*079c*/ 	.word	0x00000000
        /*07a0*/ 	.short	0x0101
        /*07a2*/ 	.byte	0xff
	.zero		1


	//   ....[98]....
        /*07a4*/ 	.word	0x0000c240
        /*07a8*/ 	.word	0x00000000
        /*07ac*/ 	.word	0x00000010
        /*07b0*/ 	.short	0x010a
        /*07b2*/ 	.byte	0xff
	.zero		1


	//   ....[99]....
        /*07b4*/ 	.word	0x0000c300
        /*07b8*/ 	.word	0x00000000
        /*07bc*/ 	.word	0x00000010
        /*07c0*/ 	.short	0x010a
        /*07c2*/ 	.byte	0xff
	.zero		1


	//   ....[100]....
        /*07c4*/ 	.word	0x0000d840
        /*07c8*/ 	.word	0x00000000
        /*07cc*/ 	.word	0x00000000
        /*07d0*/ 	.short	0x0101
        /*07d2*/ 	.byte	0xff
	.zero		1


	//   ....[101]....
        /*07d4*/ 	.word	0x0000d8a0
        /*07d8*/ 	.word	0x00000009
        /*07dc*/ 	.word	0x00000010
        /*07e0*/ 	.short	0x010a
        /*07e2*/ 	.byte	0xff
	.zero		1


	//   ....[102]....
        /*07e4*/ 	.word	0x0000d9a0
        /*07e8*/ 	.word	0x00000009
        /*07ec*/ 	.word	0x00000010
        /*07f0*/ 	.short	0x010a
        /*07f2*/ 	.byte	0xff
	.zero		1


	//   ....[103]....
        /*07f4*/ 	.word	0x0000eed0
        /*07f8*/ 	.word	0x00000000
        /*07fc*/ 	.word	0x00000000
        /*0800*/ 	.short	0x0101
        /*0802*/ 	.byte	0xff
	.zero		1


	//   ....[104]....
        /*0804*/ 	.word	0x0000eef0
        /*0808*/ 	.word	0x00000009
        /*080c*/ 	.word	0x00000010
        /*0810*/ 	.short	0x010a
        /*0812*/ 	.byte	0xff
	.zero		1


	//   ....[105]....
        /*0814*/ 	.word	0x0000efb0
        /*0818*/ 	.word	0x00000009
        /*081c*/ 	.word	0x00000010
        /*0820*/ 	.short	0x010a
        /*0822*/ 	.byte	0xff
	.zero		1


	//   ....[106]....
        /*0824*/ 	.word	0x00010570
        /*0828*/ 	.word	0x00000004
        /*082c*/ 	.word	0x00000000
        /*0830*/ 	.short	0x0101
        /*0832*/ 	.byte	0xff
	.zero		1


	//   ....[107]....
        /*0834*/ 	.word	0x00010590
        /*0838*/ 	.word	0x00000000
        /*083c*/ 	.word	0x00000010
        /*0840*/ 	.short	0x010a
        /*0842*/ 	.byte	0xff
	.zero		1


	//   ....[108]....
        /*0844*/ 	.word	0x00010650
        /*0848*/ 	.word	0x00000000
        /*084c*/ 	.word	0x00000010
        /*0850*/ 	.short	0x010a
        /*0852*/ 	.byte	0xff
	.zero		1


	//   ....[109]....
        /*0854*/ 	.word	0x00011b60
        /*0858*/ 	.word	0x00000000
        /*085c*/ 	.word	0x00000000
        /*0860*/ 	.short	0x0101
        /*0862*/ 	.byte	0xff
	.zero		1


	//   ....[110]....
        /*0864*/ 	.word	0x00011b80
        /*0868*/ 	.word	0x00000003
        /*086c*/ 	.word	0x00000010
        /*0870*/ 	.short	0x010a
        /*0872*/ 	.byte	0xff
	.zero		1


	//   ....[111]....
        /*0874*/ 	.word	0x00011c30
        /*0878*/ 	.word	0x00000003
        /*087c*/ 	.word	0x00000010
        /*0880*/ 	.short	0x010a
        /*0882*/ 	.byte	0xff
	.zero		1


	//   ....[112]....
        /*0884*/ 	.word	0x00013150
        /*0888*/ 	.word	0x00000000
        /*088c*/ 	.word	0x00000000
        /*0890*/ 	.short	0x0101
        /*0892*/ 	.byte	0xff
	.zero		1


	//   ....[113]....
        /*0894*/ 	.word	0x00013250
        /*0898*/ 	.word	0x000000ff
        /*089c*/ 	.word	0x000000b0
        /*08a0*/ 	.short	0x0101
        /*08a2*/ 	.byte	0x2c
	.zero		1


	//   ....[114]....
        /*08a4*/ 	.word	0x00013400
        /*08a8*/ 	.word	0x000000ff
        /*08ac*/ 	.word	0x00000000
        /*08b0*/ 	.short	0x0101
        /*08b2*/ 	.byte	0x06
	.zero		1


	//   ....[115]....
        /*08b4*/ 	.word	0x00013420
        /*08b8*/ 	.word	0x00000000
        /*08bc*/ 	.word	0x000000a0
        /*08c0*/ 	.short	0x010a
        /*08c2*/ 	.byte	0xff
	.zero		1


	//   ....[116]....
        /*08c4*/ 	.word	0x00013480
        /*08c8*/ 	.word	0x00000000
        /*08cc*/ 	.word	0x00000008
        /*08d0*/ 	.short	0x010a
        /*08d2*/ 	.byte	0xff
	.zero		1


	//   ....[117]....
        /*08d4*/ 	.word	0x000134e0
        /*08d8*/ 	.word	0x00000000
        /*08dc*/ 	.word	0x00000008
        /*08e0*/ 	.short	0x010a
        /*08e2*/ 	.byte	0xff
	.zero		1


	//   ....[118]....
        /*08e4*/ 	.word	0x00013530
        /*08e8*/ 	.word	0x00000003
        /*08ec*/ 	.word	0x00000060
        /*08f0*/ 	.short	0x010a
        /*08f2*/ 	.byte	0xff
	.zero		1


	//   ....[119]....
        /*08f4*/ 	.word	0x00013580
        /*08f8*/ 	.word	0x00000000
        /*08fc*/ 	.word	0x00000090
        /*0900*/ 	.short	0x010a
        /*0902*/ 	.byte	0xff
	.zero		1


	//   ....[120]....
        /*0904*/ 	.word	0x000135e0
        /*0908*/ 	.word	0x00000000
        /*090c*/ 	.word	0x00000070
        /*0910*/ 	.short	0x010a
        /*0912*/ 	.byte	0xff
	.zero		1


	//   ....[121]....
        /*0914*/ 	.word	0x00013630
        /*0918*/ 	.word	0x00000000
        /*091c*/ 	.word	0x00000060
        /*0920*/ 	.short	0x010a
        /*0922*/ 	.byte	0xff
	.zero		1


	//   ....[122]....
        /*0924*/ 	.word	0x00013690
        /*0928*/ 	.word	0x00000000
        /*092c*/ 	.word	0x00000070
        /*0930*/ 	.short	0x010a
        /*0932*/ 	.byte	0xff
	.zero		1


	//   ....[123]....
        /*0934*/ 	.word	0x000136e0
        /*0938*/ 	.word	0x0000001a
        /*093c*/ 	.word	0x00000060
        /*0940*/ 	.short	0x010a
        /*0942*/ 	.byte	0xff
	.zero		1


	//   ....[124]....
        /*0944*/ 	.word	0x00013740
        /*0948*/ 	.word	0x00000007
        /*094c*/ 	.word	0x00000000
        /*0950*/ 	.short	0x010a
        /*0952*/ 	.byte	0xff
	.zero		1


	//   ....[125]....
        /*0954*/ 	.word	0x000137a0
        /*0958*/ 	.word	0x00000006
        /*095c*/ 	.word	0x00000088
        /*0960*/ 	.short	0x010a
        /*0962*/ 	.byte	0xff
	.zero		1


	//   ....[126]....
        /*0964*/ 	.word	0x00013800
        /*0968*/ 	.word	0x00000007
        /*096c*/ 	.word	0x00000000
        /*0970*/ 	.short	0x010a
        /*0972*/ 	.byte	0xff
	.zero		1


	//   ....[127]....
        /*0974*/ 	.word	0x00013860
        /*0978*/ 	.word	0x00000000
        /*097c*/ 	.word	0x000000b0
        /*0980*/ 	.short	0x010a
        /*0982*/ 	.byte	0xff
	.zero		1


	//   ....[128]....
        /*0984*/ 	.word	0x000138b0
        /*0988*/ 	.word	0x0000000c
        /*098c*/ 	.word	0x00000060
        /*0990*/ 	.short	0x010a
        /*0992*/ 	.byte	0xff
	.zero		1


	//   ....[129]....
        /*0994*/ 	.word	0x00013910
        /*0998*/ 	.word	0x00000000
        /*099c*/ 	.word	0x00000058
        /*09a0*/ 	.short	0x010a
        /*09a2*/ 	.byte	0xff
	.zero		1


	//   ....[130]....
        /*09a4*/ 	.word	0x00013970
        /*09a8*/ 	.word	0x00000009
        /*09ac*/ 	.word	0x00000030
        /*09b0*/ 	.short	0x010a
        /*09b2*/ 	.byte	0xff
	.zero		1


	//   ....[131]....
        /*09b4*/ 	.word	0x000139d0
        /*09b8*/ 	.word	0x00000009
        /*09bc*/ 	.word	0x00000038
        /*09c0*/ 	.short	0x010a
        /*09c2*/ 	.byte	0xff
	.zero		1


	//   ....[132]....
        /*09c4*/ 	.word	0x00013a30
        /*09c8*/ 	.word	0x00000009
        /*09cc*/ 	.word	0x00000040
        /*09d0*/ 	.short	0x010a
        /*09d2*/ 	.byte	0xff
	.zero		1


	//   ....[133]....
        /*09d4*/ 	.word	0x00013a90
        /*09d8*/ 	.word	0x00000009
        /*09dc*/ 	.word	0x00000048
        /*09e0*/ 	.short	0x010a
        /*09e2*/ 	.byte	0xff
	.zero		1


	//   ....[134]....
        /*09e4*/ 	.word	0x00013af0
        /*09e8*/ 	.word	0x00000000
        /*09ec*/ 	.word	0x00000030
        /*09f0*/ 	.short	0x010a
        /*09f2*/ 	.byte	0xff
	.zero		1


	//   ....[135]....
        /*09f4*/ 	.word	0x00013b50
        /*09f8*/ 	.word	0x00000000
        /*09fc*/ 	.word	0x00000038
        /*0a00*/ 	.short	0x010a
        /*0a02*/ 	.byte	0xff
	.zero		1


	//   ....[136]....
        /*0a04*/ 	.word	0x00013bb0
        /*0a08*/ 	.word	0x00000000
        /*0a0c*/ 	.word	0x00000040
        /*0a10*/ 	.short	0x010a
        /*0a12*/ 	.byte	0xff
	.zero		1


	//   ....[137]....
        /*0a14*/ 	.word	0x00013c10
        /*0a18*/ 	.word	0x00000000
        /*0a1c*/ 	.word	0x00000048
        /*0a20*/ 	.short	0x010a
        /*0a22*/ 	.byte	0xff
	.zero		1


	//   ....[138]....
        /*0a24*/ 	.word	0x00013c70
        /*0a28*/ 	.word	0x00000003
        /*0a2c*/ 	.word	0x00000030
        /*0a30*/ 	.short	0x010a
        /*0a32*/ 	.byte	0xff
	.zero		1


	//   ....[139]....
        /*0a34*/ 	.word	0x00013cd0
        /*0a38*/ 	.word	0x00000003
        /*0a3c*/ 	.word	0x00000038
        /*0a40*/ 	.short	0x010a
        /*0a42*/ 	.byte	0xff
	.zero		1


	//   ....[140]....
        /*0a44*/ 	.word	0x00013d30
        /*0a48*/ 	.word	0x00000003
        /*0a4c*/ 	.word	0x00000040
        /*0a50*/ 	.short	0x010a
        /*0a52*/ 	.byte	0xff
	.zero		1


	//   ....[141]....
        /*0a54*/ 	.word	0x00013d80
        /*0a58*/ 	.word	0x00000000
        /*0a5c*/ 	.word	0x00000060
        /*0a60*/ 	.short	0x010a
        /*0a62*/ 	.byte	0xff
	.zero		1


	//   ....[142]....
        /*0a64*/ 	.word	0x00013de0
        /*0a68*/ 	.word	0x00000003
        /*0a6c*/ 	.word	0x00000010
        /*0a70*/ 	.short	0x010a
        /*0a72*/ 	.byte	0xff
	.zero		1


	//   ....[143]....
        /*0a74*/ 	.word	0x00013e40
        /*0a78*/ 	.word	0x00000003
        /*0a7c*/ 	.word	0x00000080
        /*0a80*/ 	.short	0x010a
        /*0a82*/ 	.byte	0xff
	.zero		1


	//   ....[144]....
        /*0a84*/ 	.word	0x00013e90
        /*0a88*/ 	.word	0x00000003
        /*0a8c*/ 	.word	0x00000010
        /*0a90*/ 	.short	0x010a
        /*0a92*/ 	.byte	0xff
	.zero		1


	//   ....[145]....
        /*0a94*/ 	.word	0x00013ee0
        /*0a98*/ 	.word	0x0000000b
        /*0a9c*/ 	.word	0x00000010
        /*0aa0*/ 	.short	0x010a
        /*0aa2*/ 	.byte	0xff
	.zero		1


	//   ....[146]....
        /*0aa4*/ 	.word	0x00013f30
        /*0aa8*/ 	.word	0x00000000
        /*0aac*/ 	.word	0x00000010
        /*0ab0*/ 	.short	0x010a
        /*0ab2*/ 	.byte	0xff
	.zero		1


	//   ....[147]....
        /*0ab4*/ 	.word	0x00013f80
        /*0ab8*/ 	.word	0x00000009
        /*0abc*/ 	.word	0x00000010
        /*0ac0*/ 	.short	0x010a
        /*0ac2*/ 	.byte	0xff
	.zero		1


	//   ....[148]....
        /*0ac4*/ 	.word	0x00013fd0
        /*0ac8*/ 	.word	0x00000009
        /*0acc*/ 	.word	0x00000010
        /*0ad0*/ 	.short	0x010a
        /*0ad2*/ 	.byte	0xff
	.zero		1


	//   ....[149]....
        /*0ad4*/ 	.word	0x00014020
        /*0ad8*/ 	.word	0x00000000
        /*0adc*/ 	.word	0x00000010
        /*0ae0*/ 	.short	0x010a
        /*0ae2*/ 	.byte	0xff
	.zero		1


	//   ....[150]....
        /*0ae4*/ 	.word	0x00014070
        /*0ae8*/ 	.word	0x00000003
        /*0aec*/ 	.word	0x00000010
        /*0af0*/ 	.short	0x010a
        /*0af2*/ 	.byte	0xff
	.zero		1


	//----- nvinfo : EIATTR_NUM_MBARRIERS
	.align		4
.L_47:
        /*0af4*/ 	.byte	0x03, 0x38
        /*0af6*/ 	.short	0x0017


	//----- nvinfo : EIATTR_EXIT_INSTR_OFFSETS
	.align		4
        /*0af8*/ 	.byte	0x04, 0x1c
        /*0afa*/ 	.short	(.L_49 - .L_48)


	//   ....[0]....
.L_48:
        /*0afc*/ 	.word	0x00002e00


	//   ....[1]....
        /*0b00*/ 	.word	0x00003310


	//   ....[2]....
        /*0b04*/ 	.word	0x00003370


	//   ....[3]....
        /*0b08*/ 	.word	0x000050b0


	//   ....[4]....
        /*0b0c*/ 	.word	0x00006bb0


	//   ....[5]....
        /*0b10*/ 	.word	0x00006bf0


	//   ....[6]....
        /*0b14*/ 	.word	0x000132f0


	//   ....[7]....
        /*0b18*/ 	.word	0x00013360


	//   ....[8]....
        /*0b1c*/ 	.word	0x00013390


	//   ....[9]....
        /*0b20*/ 	.word	0x00013410


	//----- nvinfo : EIATTR_MAX_THREADS
	.align		4
.L_49:
        /*0b24*/ 	.byte	0x04, 0x05
        /*0b26*/ 	.short	(.L_51 - .L_50)
.L_50:
        /*0b28*/ 	.word	0x00000100
        /*0b2c*/ 	.word	0x00000001
        /*0b30*/ 	.word	0x00000001


	//----- nvinfo : EIATTR_CRS_STACK_SIZE
	.align		4
.L_51:
        /*0b34*/ 	.byte	0x04, 0x1e
        /*0b36*/ 	.short	(.L_53 - .L_52)
.L_52:
        /*0b38*/ 	.word	0x00000000


	//----- nvinfo : EIATTR_CBANK_PARAM_SIZE
	.align		4
.L_53:
        /*0b3c*/ 	.byte	0x03, 0x19
        /*0b3e*/ 	.short	0x0c00


	//----- nvinfo : EIATTR_PARAM_CBANK
	.align		4
        /*0b40*/ 	.byte	0x04, 0x0a
        /*0b42*/ 	.short	(.L_55 - .L_54)
	.align		4
.L_54:
        /*0b44*/ 	.word	index@(.nv.constant0._ZN7cutlass13device_kernelINS_4gemm6kernel13GemmUniversalIN4cute5tupleIJiiiiEEENS1_10collective13CollectiveMmaINS1_46MainloopSm100TmaUmmaWarpSpecializedBlockScaledILi1ELi2ELi1ENS5_IJNS4_1CILi4EEESB_NSA_ILi1EEEEEEEENS5_IJNSA_ILi128EEENSA_ILi256EEESG_EEENS5_IJNS_12float_e5m2_tENS_13float_ue8m0_tEEEENS5_IJNS5_IJlSC_lEEENS4_6LayoutINS5_IJNS5_IJNS5_IJNSA_ILi32EEESB_EEEiEEESP_NS5_IJSC_iEEEEEENS5_IJNS5_IJNS5_IJNSA_ILi16EEESB_EEEiEEENS5_IJNS5_IJNSA_ILi0EEESC_EEENSA_ILi512EEEEEENS5_IJSV_iEEEEEEEEEEESK_S12_NS4_8TiledMMAINS4_8MMA_AtomIJNS4_21SM100_MMA_MXF8F6F4_SSISI_SI_fSJ_Li128ELi256ELNS4_4UMMA5MajorE0ELS17_0ELNS16_7ScaleInE0ELS18_0EEEEEENSM_INS5_IJSC_SC_SC_EEENS5_IJSV_SV_SV_EEEEENS5_IJNS4_10UnderscoreES1E_S1E_EEEEENS5_IJNS4_23SM90_TMA_LOAD_MULTICASTES1H_EEENS5_IJNS4_14ComposedLayoutINS4_7SwizzleILi3ELi4ELi3EEENS4_18smem_ptr_flag_bitsILi8EEENSM_INS5_IJNSA_ILi8EEESF_EEENS5_IJSF_SC_EEEEEEENSM_INS5_IJNS5_IJNS5_IJSO_SC_EEENS5_IJSN_SC_EEEEEESC_NS5_IJSB_NSA_ILi2EEEEEEEEENS5_IJNS5_IJNS5_IJST_SX_EEESW_EEESV_NS5_IJSC_SX_EEEEEEEEEEEvNS4_8identityES1I_NS5_IJS1S_NSM_INS5_IJNS5_IJNS5_IJSO_S1W_EEES1U_EEESC_S1X_EEENS5_IJS20_SV_NS5_IJSC_NSA_ILi1024EEEEEEEEEEEEEEvS25_EENS_8epilogue10collective18CollectiveEpilogueINS2F_23Sm100TmaWarpSpecializedILi4ELi2ELi32ELb1ELb0EEEJNS5_IJNSA_ILi64EEESG_SG_EEENS5_IJNSM_IS2K_SC_EENSM_INS5_IJSN_S1W_EEENS5_IJSC_SF_EEEEEEEENS_10bfloat16_tESL_S2R_SL_NS2F_6fusion15FusionCallbacksIS2J_NS2S_17LinearCombinationIS2R_fS2R_fLNS_15FloatRoundStyleE2EEES2L_S2Q_JEEENS4_5SM1004TMEM4LOAD26SM100_TMEM_LOAD_32dp32b32xENS4_13SM90_TMA_LOADENS1J_INS1K_ILi2ELi4ELi3EEENS1M_ILi16EEENSM_INS5_IJS1O_SN_EEES1U_EEEENS4_39AutoVectorizingCopyWithAssumedAlignmentILi128EEENS4_14SM90_TMA_STOREES37_S39_S39_EEEvvEEEEvNT_6ParamsE)
        /*0b48*/ 	.short	0x0380
        /*0b4a*/ 	.short	0x0c00


	//----- nvinfo : EIATTR_SW_WAR
	.align		4
.L_55:
        /*0b4c*/ 	.byte	0x04, 0x36
        /*0b4e*/ 	.short	(.L_57 - .L_56)
.L_56:
        /*0b50*/ 	.word	0x00000008
.L_57:


//--------------------- .nv.callgraph             --------------------------
	.section	.nv.callgraph,"",@"SHT_CUDA_CALLGRAPH"
	.align	4
	.sectionentsize	8
	.align		4
        /*0000*/ 	.word	0x00000000
	.align		4
        /*0004*/ 	.word	0xffffffff
	.align		4
        /*0008*/ 	.word	index@(_ZN7cutlass13device_kernelINS_4gemm6kernel13GemmUniversalIN4cute5tupleIJiiiiEEENS1_10collective13CollectiveMmaINS1_46MainloopSm100TmaUmmaWarpSpecializedBlockScaledILi1ELi2ELi1ENS5_IJNS4_1CILi4EEESB_NSA_ILi1EEEEEEEENS5_IJNSA_ILi128EEENSA_ILi256EEESG_EEENS5_IJNS_12float_e5m2_tENS_13float_ue8m0_tEEEENS5_IJNS5_IJlSC_lEEENS4_6LayoutINS5_IJNS5_IJNS5_IJNSA_ILi32EEESB_EEEiEEESP_NS5_IJSC_iEEEEEENS5_IJNS5_IJNS5_IJNSA_ILi16EEESB_EEEiEEENS5_IJNS5_IJNSA_ILi0EEESC_EEENSA_ILi512EEEEEENS5_IJSV_iEEEEEEEEEEESK_S12_NS4_8TiledMMAINS4_8MMA_AtomIJNS4_21SM100_MMA_MXF8F6F4_SSISI_SI_fSJ_Li128ELi256ELNS4_4UMMA5MajorE0ELS17_0ELNS16_7ScaleInE0ELS18_0EEEEEENSM_INS5_IJSC_SC_SC_EEENS5_IJSV_SV_SV_EEEEENS5_IJNS4_10UnderscoreES1E_S1E_EEEEENS5_IJNS4_23SM90_TMA_LOAD_MULTICASTES1H_EEENS5_IJNS4_14ComposedLayoutINS4_7SwizzleILi3ELi4ELi3EEENS4_18smem_ptr_flag_bitsILi8EEENSM_INS5_IJNSA_ILi8EEESF_EEENS5_IJSF_SC_EEEEEEENSM_INS5_IJNS5_IJNS5_IJSO_SC_EEENS5_IJSN_SC_EEEEEESC_NS5_IJSB_NSA_ILi2EEEEEEEEENS5_IJNS5_IJNS5_IJST_SX_EEESW_EEESV_NS5_IJSC_SX_EEEEEEEEEEEvNS4_8identityES1I_NS5_IJS1S_NSM_INS5_IJNS5_IJNS5_IJSO_S1W_EEES1U_EEESC_S1X_EEENS5_IJS20_SV_NS5_IJSC_NSA_ILi1024EEEEEEEEEEEEEEvS25_EENS_8epilogue10collective18CollectiveEpilogueINS2F_23Sm100TmaWarpSpecializedILi4ELi2ELi32ELb1ELb0EEEJNS5_IJNSA_ILi64EEESG_SG_EEENS5_IJNSM_IS2K_SC_EENSM_INS5_IJSN_S1W_EEENS5_IJSC_SF_EEEEEEEENS_10bfloat16_tESL_S2R_SL_NS2F_6fusion15FusionCallbacksIS2J_NS2S_17LinearCombinationIS2R_fS2R_fLNS_15FloatRoundStyleE2EEES2L_S2Q_JEEENS4_5SM1004TMEM4LOAD26SM100_TMEM_LOAD_32dp32b32xENS4_13SM90_TMA_LOADENS1J_INS1K_ILi2ELi4ELi3EEENS1M_ILi16EEENSM_INS5_IJS1O_SN_EEES1U_EEEENS4_39AutoVectorizingCopyWithAssumedAlignmentILi128EEENS4_14SM90_TMA_STOREES37_S39_S39_EEEvvEEEEvNT_6ParamsE)
	.align		4
        /*000c*/ 	.word	index@(__assertfail)
	.align		4
        /*0010*/ 	.word	0x00000000
	.align		4
        /*0014*/ 	.word	0xfffffffe
	.align		4
        /*0018*/ 	.word	0x00000000
	.align		4
        /*001c*/ 	.word	0xfffffffd
	.align		4
        /*0020*/ 	.word	0x00000000
	.align		4
        /*0024*/ 	.word	0xfffffffc


//--------------------- .nv.constant4             --------------------------
	.section	.nv.constant4,"a",@progbits
	.align	8
	.align		8
.nv.constant4:
        /*0000*/ 	.dword	__assertfail
	.align		8
        /*0008*/ 	.dword	__unnamed_1
	.align		8
        /*0010*/ 	.dword	__unnamed_2
	.align		8
        /*0018*/ 	.dword	_ZN40_INTERNAL_0a81ec4a_4_k_cu_3f926b7b_370334cuda3std3__45__cpo5beginE
	.align		8
        /*0020*/ 	.dword	_ZN40_INTERNAL_0a81ec4a_4_k_cu_3f926b7b_370334cuda3std3__45__cpo3endE
	.align		8
        /*0028*/ 	.dword	_ZN40_INTERNAL_0a81ec4a_4_k_cu_3f926b7b_370334cuda3std3__45__cpo6cbeginE
	.align		8
        /*0030*/ 	.dword	_ZN40_INTERNAL_0a81ec4a_4_k_cu_3f926b7b_370334cuda3std3__45__cpo4cendE
	.align		8
        /*0038*/ 	.dword	_ZN40_INTERNAL_0a81ec4a_4_k_cu_3f926b7b_370334cuda3std3__442_GLOBAL__N__0a81ec4a_4_k_cu_3f926b7b_370336ignoreE
	.align		8
        /*0040*/ 	.dword	_ZN40_INTERNAL_0a81ec4a_4_k_cu_3f926b7b_370334cuda3std3__419piecewise_constructE
	.align		8
        /*0048*/ 	.dword	_ZN40_INTERNAL_0a81ec4a_4_k_cu_3f926b7b_370334cuda3std3__48in_placeE
	.align		8
        /*0050*/ 	.dword	_ZN40_INTERNAL_0a81ec4a_4_k_cu_3f926b7b_370334cuda3std6ranges3__45__cpo4swapE
	.align		8
        /*0058*/ 	.dword	_ZN40_INTERNAL_0a81ec4a_4_k_cu_3f926b7b_370334cuda3std6ranges3__45__cpo9iter_moveE
	.align		8
        /*0060*/ 	.dword	_ZN40_INTERNAL_0a81ec4a_4_k_cu_3f926b7b_370334cute7productE
	.align		8
        /*0068*/ 	.dword	_ZN40_INTERNAL_0a81ec4a_4_k_cu_3f926b7b_370334cute1_E
	.align		8
        /*0070*/ 	.dword	$str$25
	.align		8
        /*0078*/ 	.dword	$str$26
	.align		8
        /*0080*/ 	.dword	$str$27
	.align		8
        /*0088*/ 	.dword	$str$28


//--------------------- .text._ZN7cutlass13device_kernelINS_4gemm6kernel13GemmUniversalIN4cute5tupleIJiiiiEEENS1_10collective13CollectiveMmaINS1_46MainloopSm100TmaUmmaWarpSpecializedBlockScaledILi1ELi2ELi1ENS5_IJNS4_1CILi4EEESB_NSA_ILi1EEEEEEEENS5_IJNSA_ILi128EEENSA_ILi256EEESG_EEENS5_IJNS_12float_e5m2_tENS_13float_ue8m0_tEEEENS5_IJNS5_IJlSC_lEEENS4_6LayoutINS5_IJNS5_IJNS5_IJNSA_ILi32EEESB_EEEiEEESP_NS5_IJSC_iEEEEEENS5_IJNS5_IJNS5_IJNSA_ILi16EEESB_EEEiEEENS5_IJNS5_IJNSA_ILi0EEESC_EEENSA_ILi512EEEEEENS5_IJSV_iEEEEEEEEEEESK_S12_NS4_8TiledMMAINS4_8MMA_AtomIJNS4_21SM100_MMA_MXF8F6F4_SSISI_SI_fSJ_Li128ELi256ELNS4_4UMMA5MajorE0ELS17_0ELNS16_7ScaleInE0ELS18_0EEEEEENSM_INS5_IJSC_SC_SC_EEENS5_IJSV_SV_SV_EEEEENS5_IJNS4_10UnderscoreES1E_S1E_EEEEENS5_IJNS4_23SM90_TMA_LOAD_MULTICASTES1H_EEENS5_IJNS4_14ComposedLayoutINS4_7SwizzleILi3ELi4ELi3EEENS4_18smem_ptr_flag_bitsILi8EEENSM_INS5_IJNSA_ILi8EEESF_EEENS5_IJSF_SC_EEEEEEENSM_INS5_IJNS5_IJNS5_IJSO_SC_EEENS5_IJSN_SC_EEEEEESC_NS5_IJSB_NSA_ILi2EEEEEEEEENS5_IJNS5_IJNS5_IJST_SX_EEESW_EEESV_NS5_IJSC_SX_EEEEEEEEEEEvNS4_8identityES1I_NS5_IJS1S_NSM_INS5_IJNS5_IJNS5_IJSO_S1W_EEES1U_EEESC_S1X_EEENS5_IJS20_SV_NS5_IJSC_NSA_ILi1024EEEEEEEEEEEEEEvS25_EENS_8epilogue10collective18CollectiveEpilogueINS2F_23Sm100TmaWarpSpecializedILi4ELi2ELi32ELb1ELb0EEEJNS5_IJNSA_ILi64EEESG_SG_EEENS5_IJNSM_IS2K_SC_EENSM_INS5_IJSN_S1W_EEENS5_IJSC_SF_EEEEEEEENS_10bfloat16_tESL_S2R_SL_NS2F_6fusion15FusionCallbacksIS2J_NS2S_17LinearCombinationIS2R_fS2R_fLNS_15FloatRoundStyleE2EEES2L_S2Q_JEEENS4_5SM1004TMEM4LOAD26SM100_TMEM_LOAD_32dp32b32xENS4_13SM90_TMA_LOADENS1J_INS1K_ILi2ELi4ELi3EEENS1M_ILi16EEENSM_INS5_IJS1O_SN_EEES1U_EEEENS4_39AutoVectorizingCopyWithAssumedAlignmentILi128EEENS4_14SM90_TMA_STOREES37_S39_S39_EEEvvEEEEvNT_6ParamsE --------------------------
	.section	.text._ZN7cutlass13device_kernelINS_4gemm6kernel13GemmUniversalIN4cute5tupleIJiiiiEEENS1_10collective13CollectiveMmaINS1_46MainloopSm100TmaUmmaWarpSpecializedBlockScaledILi1ELi2ELi1ENS5_IJNS4_1CILi4EEESB_NSA_ILi1EEEEEEEENS5_IJNSA_ILi128EEENSA_ILi256EEESG_EEENS5_IJNS_12float_e5m2_tENS_13float_ue8m0_tEEEENS5_IJNS5_IJlSC_lEEENS4_6LayoutINS5_IJNS5_IJNS5_IJNSA_ILi32EEESB_EEEiEEESP_NS5_IJSC_iEEEEEENS5_IJNS5_IJNS5_IJNSA_ILi16EEESB_EEEiEEENS5_IJNS5_IJNSA_ILi0EEESC_EEENSA_ILi512EEEEEENS5_IJSV_iEEEEEEEEEEESK_S12_NS4_8TiledMMAINS4_8MMA_AtomIJNS4_21SM100_MMA_MXF8F6F4_SSISI_SI_fSJ_Li128ELi256ELNS4_4UMMA5MajorE0ELS17_0ELNS16_7ScaleInE0ELS18_0EEEEEENSM_INS5_IJSC_SC_SC_EEENS5_IJSV_SV_SV_EEEEENS5_IJNS4_10UnderscoreES1E_S1E_EEEEENS5_IJNS4_23SM90_TMA_LOAD_MULTICASTES1H_EEENS5_IJNS4_14ComposedLayoutINS4_7SwizzleILi3ELi4ELi3EEENS4_18smem_ptr_flag_bitsILi8EEENSM_INS5_IJNSA_ILi8EEESF_EEENS5_IJSF_SC_EEEEEEENSM_INS5_IJNS5_IJNS5_IJSO_SC_EEENS5_IJSN_SC_EEEEEESC_NS5_IJSB_NSA_ILi2EEEEEEEEENS5_IJNS5_IJNS5_IJST_SX_EEESW_EEESV_NS5_IJSC_SX_EEEEEEEEEEEvNS4_8identityES1I_NS5_IJS1S_NSM_INS5_IJNS5_IJNS5_IJSO_S1W_EEES1U_EEESC_S1X_EEENS5_IJS20_SV_NS5_IJSC_NSA_ILi1024EEEEEEEEEEEEEEvS25_EENS_8epilogue10collective18CollectiveEpilogueINS2F_23Sm100TmaWarpSpecializedILi4ELi2ELi32ELb1ELb0EEEJNS5_IJNSA_ILi64EEESG_SG_EEENS5_IJNSM_IS2K_SC_EENSM_INS5_IJSN_S1W_EEENS5_IJSC_SF_EEEEEEEENS_10bfloat16_tESL_S2R_SL_NS2F_6fusion15FusionCallbacksIS2J_NS2S_17LinearCombinationIS2R_fS2R_fLNS_15FloatRoundStyleE2EEES2L_S2Q_JEEENS4_5SM1004TMEM4LOAD26SM100_TMEM_LOAD_32dp32b32xENS4_13SM90_TMA_LOADENS1J_INS1K_ILi2ELi4ELi3EEENS1M_ILi16EEENSM_INS5_IJS1O_SN_EEES1U_EEEENS4_39AutoVectorizingCopyWithAssumedAlignmentILi128EEENS4_14SM90_TMA_STOREES37_S39_S39_EEEvvEEEEvNT_6ParamsE,"ax",@progbits
	.align	128
.text._ZN7cutlass13device_kernelINS_4gemm6kernel13GemmUniversalIN4cute5tupleIJiiiiEEENS1_10collective13CollectiveMmaINS1_46MainloopSm100TmaUmmaWarpSpecializedBlockScaledILi1ELi2ELi1ENS5_IJNS4_1CILi4EEESB_NSA_ILi1EEEEEEEENS5_IJNSA_ILi128EEENSA_ILi256EEESG_EEENS5_IJNS_12float_e5m2_tENS_13float_ue8m0_tEEEENS5_IJNS5_IJlSC_lEEENS4_6LayoutINS5_IJNS5_IJNS5_IJNSA_ILi32EEESB_EEEiEEESP_NS5_IJSC_iEEEEEENS5_IJNS5_IJNS5_IJNSA_ILi16EEESB_EEEiEEENS5_IJNS5_IJNSA_ILi0EEESC_EEENSA_ILi512EEEEEENS5_IJSV_iEEEEEEEEEEESK_S12_NS4_8TiledMMAINS4_8MMA_AtomIJNS4_21SM100_MMA_MXF8F6F4_SSISI_SI_fSJ_Li128ELi256ELNS4_4UMMA5MajorE0ELS17_0ELNS16_7ScaleInE0ELS18_0EEEEEENSM_INS5_IJSC_SC_SC_EEENS5_IJSV_SV_SV_EEEEENS5_IJNS4_10UnderscoreES1E_S1E_EEEEENS5_IJNS4_23SM90_TMA_LOAD_MULTICASTES1H_EEENS5_IJNS4_14ComposedLayoutINS4_7SwizzleILi3ELi4ELi3EEENS4_18smem_ptr_flag_bitsILi8EEENSM_INS5_IJNSA_ILi8EEESF_EEENS5_IJSF_SC_EEEEEEENSM_INS5_IJNS5_IJNS5_IJSO_SC_EEENS5_IJSN_SC_EEEEEESC_NS5_IJSB_NSA_ILi2EEEEEEEEENS5_IJNS5_IJNS5_IJST_SX_EEESW_EEESV_NS5_IJSC_SX_EEEEEEEEEEEvNS4_8identityES1I_NS5_IJS1S_NSM_INS5_IJNS5_IJNS5_IJSO_S1W_EEES1U_EEESC_S1X_EEENS5_IJS20_SV_NS5_IJSC_NSA_ILi1024EEEEEEEEEEEEEEvS25_EENS_8epilogue10collective18CollectiveEpilogueINS2F_23Sm100TmaWarpSpecializedILi4ELi2ELi32ELb1ELb0EEEJNS5_IJNSA_ILi64EEESG_SG_EEENS5_IJNSM_IS2K_SC_EENSM_INS5_IJSN_S1W_EEENS5_IJSC_SF_EEEEEEEENS_10bfloat16_tESL_S2R_SL_NS2F_6fusion15FusionCallbacksIS2J_NS2S_17LinearCombinationIS2R_fS2R_fLNS_15FloatRoundStyleE2EEES2L_S2Q_JEEENS4_5SM1004TMEM4LOAD26SM100_TMEM_LOAD_32dp32b32xENS4_13SM90_TMA_LOADENS1J_INS1K_ILi2ELi4ELi3EEENS1M_ILi16EEENSM_INS5_IJS1O_SN_EEES1U_EEEENS4_39AutoVectorizingCopyWithAssumedAlignmentILi128EEENS4_14SM90_TMA_STOREES37_S39_S39_EEEvvEEEEvNT_6ParamsE:
        .type           _ZN7cutlass13device_kernelINS_4gemm6kernel13GemmUniversalIN4cute5tupleIJiiiiEEENS1_10collective13CollectiveMmaINS1_46MainloopSm100TmaUmmaWarpSpecializedBlockScaledILi1ELi2ELi1ENS5_IJNS4_1CILi4EEESB_NSA_ILi1EEEEEEEENS5_IJNSA_ILi128EEENSA_ILi256EEESG_EEENS5_IJNS_12float_e5m2_tENS_13float_ue8m0_tEEEENS5_IJNS5_IJlSC_lEEENS4_6LayoutINS5_IJNS5_IJNS5_IJNSA_ILi32EEESB_EEEiEEESP_NS5_IJSC_iEEEEEENS5_IJNS5_IJNS5_IJNSA_ILi16EEESB_EEEiEEENS5_IJNS5_IJNSA_ILi0EEESC_EEENSA_ILi512EEEEEENS5_IJSV_iEEEEEEEEEEESK_S12_NS4_8TiledMMAINS4_8MMA_AtomIJNS4_21SM100_MMA_MXF8F6F4_SSISI_SI_fSJ_Li128ELi256ELNS4_4UMMA5MajorE0ELS17_0ELNS16_7ScaleInE0ELS18_0EEEEEENSM_INS5_IJSC_SC_SC_EEENS5_IJSV_SV_SV_EEEEENS5_IJNS4_10UnderscoreES1E_S1E_EEEEENS5_IJNS4_23SM90_TMA_LOAD_MULTICASTES1H_EEENS5_IJNS4_14ComposedLayoutINS4_7SwizzleILi3ELi4ELi3EEENS4_18smem_ptr_flag_bitsILi8EEENSM_INS5_IJNSA_ILi8EEESF_EEENS5_IJSF_SC_EEEEEEENSM_INS5_IJNS5_IJNS5_IJSO_SC_EEENS5_IJSN_SC_EEEEEESC_NS5_IJSB_NSA_ILi2EEEEEEEEENS5_IJNS5_IJNS5_IJST_SX_EEESW_EEESV_NS5_IJSC_SX_EEEEEEEEEEEvNS4_8identityES1I_NS5_IJS1S_NSM_INS5_IJNS5_IJNS5_IJSO_S1W_EEES1U_EEESC_S1X_EEENS5_IJS20_SV_NS5_IJSC_NSA_ILi1024EEEEEEEEEEEEEEvS25_EENS_8epilogue10collective18CollectiveEpilogueINS2F_23Sm100TmaWarpSpecializedILi4ELi2ELi32ELb1ELb0EEEJNS5_IJNSA_ILi64EEESG_SG_EEENS5_IJNSM_IS2K_SC_EENSM_INS5_IJSN_S1W_EEENS5_IJSC_SF_EEEEEEEENS_10bfloat16_tESL_S2R_SL_NS2F_6fusion15FusionCallbacksIS2J_NS2S_17LinearCombinationIS2R_fS2R_fLNS_15FloatRoundStyleE2EEES2L_S2Q_JEEENS4_5SM1004TMEM4LOAD26SM100_TMEM_LOAD_32dp32b32xENS4_13SM90_TMA_LOADENS1J_INS1K_ILi2ELi4ELi3EEENS1M_ILi16EEENSM_INS5_IJS1O_SN_EEES1U_EEEENS4_39AutoVectorizingCopyWithAssumedAlignmentILi128EEENS4_14SM90_TMA_STOREES37_S39_S39_EEEvvEEEEvNT_6ParamsE,@function
        .size           _ZN7cutlass13device_kernelINS_4gemm6kernel13GemmUniversalIN4cute5tupleIJiiiiEEENS1_10collective13CollectiveMmaINS1_46MainloopSm100TmaUmmaWarpSpecializedBlockScaledILi1ELi2ELi1ENS5_IJNS4_1CILi4EEESB_NSA_ILi1EEEEEEEENS5_IJNSA_ILi128EEENSA_ILi256EEESG_EEENS5_IJNS_12float_e5m2_tENS_13float_ue8m0_tEEEENS5_IJNS5_IJlSC_lEEENS4_6LayoutINS5_IJNS5_IJNS5_IJNSA_ILi32EEESB_EEEiEEESP_NS5_IJSC_iEEEEEENS5_IJNS5_IJNS5_IJNSA_ILi16EEESB_EEEiEEENS5_IJNS5_IJNSA_ILi0EEESC_EEENSA_ILi512EEEEEENS5_IJSV_iEEEEEEEEEEESK_S12_NS4_8TiledMMAINS4_8MMA_AtomIJNS4_21SM100_MMA_MXF8F6F4_SSISI_SI_fSJ_Li128ELi256ELNS4_4UMMA5MajorE0ELS17_0ELNS16_7ScaleInE0ELS18_0EEEEEENSM_INS5_IJSC_SC_SC_EEENS5_IJSV_SV_SV_EEEEENS5_IJNS4_10UnderscoreES1E_S1E_EEEEENS5_IJNS4_23SM90_TMA_LOAD_MULTICASTES1H_EEENS5_IJNS4_14ComposedLayoutINS4_7SwizzleILi3ELi4ELi3EEENS4_18smem_ptr_flag_bitsILi8EEENSM_INS5_IJNSA_ILi8EEESF_EEENS5_IJSF_SC_EEEEEEENSM_INS5_IJNS5_IJNS5_IJSO_SC_EEENS5_IJSN_SC_EEEEEESC_NS5_IJSB_NSA_ILi2EEEEEEEEENS5_IJNS5_IJNS5_IJST_SX_EEESW_EEESV_NS5_IJSC_SX_EEEEEEEEEEEvNS4_8identityES1I_NS5_IJS1S_NSM_INS5_IJNS5_IJNS5_IJSO_S1W_EEES1U_EEESC_S1X_EEENS5_IJS20_SV_NS5_IJSC_NSA_ILi1024EEEEEEEEEEEEEEvS25_EENS_8epilogue10collective18CollectiveEpilogueINS2F_23Sm100TmaWarpSpecializedILi4ELi2ELi32ELb1ELb0EEEJNS5_IJNSA_ILi64EEESG_SG_EEENS5_IJNSM_IS2K_SC_EENSM_INS5_IJSN_S1W_EEENS5_IJSC_SF_EEEEEEEENS_10bfloat16_tESL_S2R_SL_NS2F_6fusion15FusionCallbacksIS2J_NS2S_17LinearCombinationIS2R_fS2R_fLNS_15FloatRoundStyleE2EEES2L_S2Q_JEEENS4_5SM1004TMEM4LOAD26SM100_TMEM_LOAD_32dp32b32xENS4_13SM90_TMA_LOADENS1J_INS1K_ILi2ELi4ELi3EEENS1M_ILi16EEENSM_INS5_IJS1O_SN_EEES1U_EEEENS4_39AutoVectorizingCopyWithAssumedAlignmentILi128EEENS4_14SM90_TMA_STOREES37_S39_S39_EEEvvEEEEvNT_6ParamsE,(.L_x_231 - _ZN7cutlass13device_kernelINS_4gemm6kernel13GemmUniversalIN4cute5tupleIJiiiiEEENS1_10collective13CollectiveMmaINS1_46MainloopSm100TmaUmmaWarpSpecializedBlockScaledILi1ELi2ELi1ENS5_IJNS4_1CILi4EEESB_NSA_ILi1EEEEEEEENS5_IJNSA_ILi128EEENSA_ILi256EEESG_EEENS5_IJNS_12float_e5m2_tENS_13float_ue8m0_tEEEENS5_IJNS5_IJlSC_lEEENS4_6LayoutINS5_IJNS5_IJNS5_IJNSA_ILi32EEESB_EEEiEEESP_NS5_IJSC_iEEEEEENS5_IJNS5_IJNS5_IJNSA_ILi16EEESB_EEEiEEENS5_IJNS5_IJNSA_ILi0EEESC_EEENSA_ILi512EEEEEENS5_IJSV_iEEEEEEEEEEESK_S12_NS4_8TiledMMAINS4_8MMA_AtomIJNS4_21SM100_MMA_MXF8F6F4_SSISI_SI_fSJ_Li128ELi256ELNS4_4UMMA5MajorE0ELS17_0ELNS16_7ScaleInE0ELS18_0EEEEEENSM_INS5_IJSC_SC_SC_EEENS5_IJSV_SV_SV_EEEEENS5_IJNS4_10UnderscoreES1E_S1E_EEEEENS5_IJNS4_23SM90_TMA_LOAD_MULTICASTES1H_EEENS5_IJNS4_14ComposedLayoutINS4_7SwizzleILi3ELi4ELi3EEENS4_18smem_ptr_flag_bitsILi8EEENSM_INS5_IJNSA_ILi8EEESF_EEENS5_IJSF_SC_EEEEEEENSM_INS5_IJNS5_IJNS5_IJSO_SC_EEENS5_IJSN_SC_EEEEEESC_NS5_IJSB_NSA_ILi2EEEEEEEEENS5_IJNS5_IJNS5_IJST_SX_EEESW_EEESV_NS5_IJSC_SX_EEEEEEEEEEEvNS4_8identityES1I_NS5_IJS1S_NSM_INS5_IJNS5_IJNS5_IJSO_S1W_EEES1U_EEESC_S1X_EEENS5_IJS20_SV_NS5_IJSC_NSA_ILi1024EEEEEEEEEEEEEEvS25_EENS_8epilogue10collective18CollectiveEpilogueINS2F_23Sm100TmaWarpSpecializedILi4ELi2ELi32ELb1ELb0EEEJNS5_IJNSA_ILi64EEESG_SG_EEENS5_IJNSM_IS2K_SC_EENSM_INS5_IJSN_S1W_EEENS5_IJSC_SF_EEEEEEEENS_10bfloat16_tESL_S2R_SL_NS2F_6fusion15FusionCallbacksIS2J_NS2S_17LinearCombinationIS2R_fS2R_fLNS_15FloatRoundStyleE2EEES2L_S2Q_JEEENS4_5SM1004TMEM4LOAD26SM100_TMEM_LOAD_32dp32b32xENS4_13SM90_TMA_LOADENS1J_INS1K_ILi2ELi4ELi3EEENS1M_ILi16EEENSM_INS5_IJS1O_SN_EEES1U_EEEENS4_39AutoVectorizingCopyWithAssumedAlignmentILi128EEENS4_14SM90_TMA_STOREES37_S39_S39_EEEvvEEEEvNT_6ParamsE)
        .other          _ZN7cutlass13device_kernelINS_4gemm6kernel13GemmUniversalIN4cute5tupleIJiiiiEEENS1_10collective13CollectiveMmaINS1_46MainloopSm100TmaUmmaWarpSpecializedBlockScaledILi1ELi2ELi1ENS5_IJNS4_1CILi4EEESB_NSA_ILi1EEEEEEEENS5_IJNSA_ILi128EEENSA_ILi256EEESG_EEENS5_IJNS_12float_e5m2_tENS_13float_ue8m0_tEEEENS5_IJNS5_IJlSC_lEEENS4_6LayoutINS5_IJNS5_IJNS5_IJNSA_ILi32EEESB_EEEiEEESP_NS5_IJSC_iEEEEEENS5_IJNS5_IJNS5_IJNSA_ILi16EEESB_EEEiEEENS5_IJNS5_IJNSA_ILi0EEESC_EEENSA_ILi512EEEEEENS5_IJSV_iEEEEEEEEEEESK_S12_NS4_8TiledMMAINS4_8MMA_AtomIJNS4_21SM100_MMA_MXF8F6F4_SSISI_SI_fSJ_Li128ELi256ELNS4_4UMMA5MajorE0ELS17_0ELNS16_7ScaleInE0ELS18_0EEEEEENSM_INS5_IJSC_SC_SC_EEENS5_IJSV_SV_SV_EEEEENS5_IJNS4_10UnderscoreES1E_S1E_EEEEENS5_IJNS4_23SM90_TMA_LOAD_MULTICASTES1H_EEENS5_IJNS4_14ComposedLayoutINS4_7SwizzleILi3ELi4ELi3EEENS4_18smem_ptr_flag_bitsILi8EEENSM_INS5_IJNSA_ILi8EEESF_EEENS5_IJSF_SC_EEEEEEENSM_INS5_IJNS5_IJNS5_IJSO_SC_EEENS5_IJSN_SC_EEEEEESC_NS5_IJSB_NSA_ILi2EEEEEEEEENS5_IJNS5_IJNS5_IJST_SX_EEESW_EEESV_NS5_IJSC_SX_EEEEEEEEEEEvNS4_8identityES1I_NS5_IJS1S_NSM_INS5_IJNS5_IJNS5_IJSO_S1W_EEES1U_EEESC_S1X_EEENS5_IJS20_SV_NS5_IJSC_NSA_ILi1024EEEEEEEEEEEEEEvS25_EENS_8epilogue10collective18CollectiveEpilogueINS2F_23Sm100TmaWarpSpecializedILi4ELi2ELi32ELb1ELb0EEEJNS5_IJNSA_ILi64EEESG_SG_EEENS5_IJNSM_IS2K_SC_EENSM_INS5_IJSN_S1W_EEENS5_IJSC_SF_EEEEEEEENS_10bfloat16_tESL_S2R_SL_NS2F_6fusion15FusionCallbacksIS2J_NS2S_17LinearCombinationIS2R_fS2R_fLNS_15FloatRoundStyleE2EEES2L_S2Q_JEEENS4_5SM1004TMEM4LOAD26SM100_TMEM_LOAD_32dp32b32xENS4_13SM90_TMA_LOADENS1J_INS1K_ILi2ELi4ELi3EEENS1M_ILi16EEENSM_INS5_IJS1O_SN_EEES1U_EEEENS4_39AutoVectorizingCopyWithAssumedAlignmentILi128EEENS4_14SM90_TMA_STOREES37_S39_S39_EEEvvEEEEvNT_6ParamsE,@"STO_CUDA_ENTRY STV_DEFAULT"
_ZN7cutlass13device_kernelINS_4gemm6kernel13GemmUniversalIN4cute5tupleIJiiiiEEENS1_10collective13CollectiveMmaINS1_46MainloopSm100TmaUmmaWarpSpecializedBlockScaledILi1ELi2ELi1ENS5_IJNS4_1CILi4EEESB_NSA_ILi1EEEEEEEENS5_IJNSA_ILi128EEENSA_ILi256EEESG_EEENS5_IJNS_12float_e5m2_tENS_13float_ue8m0_tEEEENS5_IJNS5_IJlSC_lEEENS4_6LayoutINS5_IJNS5_IJNS5_IJNSA_ILi32EEESB_EEEiEEESP_NS5_IJSC_iEEEEEENS5_IJNS5_IJNS5_IJNSA_ILi16EEESB_EEEiEEENS5_IJNS5_IJNSA_ILi0EEESC_EEENSA_ILi512EEEEEENS5_IJSV_iEEEEEEEEEEESK_S12_NS4_8TiledMMAINS4_8MMA_AtomIJNS4_21SM100_MMA_MXF8F6F4_SSISI_SI_fSJ_Li128ELi256ELNS4_4UMMA5MajorE0ELS17_0ELNS16_7ScaleInE0ELS18_0EEEEEENSM_INS5_IJSC_SC_SC_EEENS5_IJSV_SV_SV_EEEEENS5_IJNS4_10UnderscoreES1E_S1E_EEEEENS5_IJNS4_23SM90_TMA_LOAD_MULTICASTES1H_EEENS5_IJNS4_14ComposedLayoutINS4_7SwizzleILi3ELi4ELi3EEENS4_18smem_ptr_flag_bitsILi8EEENSM_INS5_IJNSA_ILi8EEESF_EEENS5_IJSF_SC_EEEEEEENSM_INS5_IJNS5_IJNS5_IJSO_SC_EEENS5_IJSN_SC_EEEEEESC_NS5_IJSB_NSA_ILi2EEEEEEEEENS5_IJNS5_IJNS5_IJST_SX_EEESW_EEESV_NS5_IJSC_SX_EEEEEEEEEEEvNS4_8identityES1I_NS5_IJS1S_NSM_INS5_IJNS5_IJNS5_IJSO_S1W_EEES1U_EEESC_S1X_EEENS5_IJS20_SV_NS5_IJSC_NSA_ILi1024EEEEEEEEEEEEEEvS25_EENS_8epilogue10collective18CollectiveEpilogueINS2F_23Sm100TmaWarpSpecializedILi4ELi2ELi32ELb1ELb0EEEJNS5_IJNSA_ILi64EEESG_SG_EEENS5_IJNSM_IS2K_SC_EENSM_INS5_IJSN_S1W_EEENS5_IJSC_SF_EEEEEEEENS_10bfloat16_tESL_S2R_SL_NS2F_6fusion15FusionCallbacksIS2J_NS2S_17LinearCombinationIS2R_fS2R_fLNS_15FloatRoundStyleE2EEES2L_S2Q_JEEENS4_5SM1004TMEM4LOAD26SM100_TMEM_LOAD_32dp32b32xENS4_13SM90_TMA_LOADENS1J_INS1K_ILi2ELi4ELi3EEENS1M_ILi16EEENSM_INS5_IJS1O_SN_EEES1U_EEEENS4_39AutoVectorizingCopyWithAssumedAlignmentILi128EEENS4_14SM90_TMA_STOREES37_S39_S39_EEEvvEEEEvNT_6ParamsE:
[----:B------:R-:W1:Y:S01]  /*0000*/  LDC R1, c[0x0][0x37c] ;  /* 0x0000df00ff017b82 */ /* 0x000e620000000800 */
[----:B------:R-:W2:Y:S01]  /*0010*/  S2R R187, SR_TID.X ;  /* 0x0000000000bb7919 */ /* 0x000ea20000002100 */
[----:B------:R-:W3:Y:S01]  /*0020*/  LDCU.64 UR12, c[0x0][0xc90] ;  /* 0x00019200ff0c77ac */ /* 0x000ee20008000a00 */
[----:B------:R-:W-:Y:S02]  /*0030*/  PRMT R180, RZ, 0x7610, R180 ;  /* 0x00007610ffb47816 */ /* 0x000fe400000000b4 */
[----:B------:R-:W-:Y:S02]  /*0040*/  ELECT P3, URZ, PT ;  /* 0x0000000000ff782f */ /* 0x000fe40003860000 */
[----:B---3--:R-:W-:-:S04]  /*0050*/  ISETP.NE.U32.AND P0, PT, RZ, UR12, PT ;  /* 0x0000000cff007c0c */ /* 0x008fc8000bf05070 */
[----:B------:R-:W-:Y:S02]  /*0060*/  ISETP.NE.AND.EX P1, PT, RZ, UR13, PT, P0 ;  /* 0x0000000dff007c0c */ /* 0x000fe4000bf25300 */
[----:B--2---:R-:W-:-:S05]  /*0070*/  SHF.R.U32.HI R181, RZ, 0x5, R187 ;  /* 0x00000005ffb57819 */ /* 0x004fca00000116bb */
[----:B------:R-:W2:Y:S02]  /*0080*/  SHFL.IDX PT, R0, R181, RZ, 0x1f ;  /* 0x00001fffb5007589 */ /* 0x000ea400000e0000 */
[----:B--2---:R-:W-:-:S04]  /*0090*/  R2UR UR21, R0 ;  /* 0x00000000001572ca */ /* 0x004fc800000e0000 */
[----:B-1----:R-:W-:Y:S05]  /*00a0*/  @P1 BRA `(.L_x_0) ;  /* 0x0000000000301947 */ /* 0x002fea0003800000 */
[----:B------:R-:W1:Y:S02]  /*00b0*/  LDCU.64 UR4, c[0x0][0xc88] ;  /* 0x00019100ff0477ac */ /* 0x000e640008000a00 */
[----:B-1----:R-:W-:-:S04]  /*00c0*/  UISETP.NE.U32.AND UP0, UPT, UR4, URZ, UPT ;  /* 0x000000ff0400728c */ /* 0x002fc8000bf05070 */
[----:B------:R-:W-:-:S09]  /*00d0*/  UISETP.NE.AND.EX UP0, UPT, UR5, URZ, UPT, UP0 ;  /* 0x000000ff0500728c */ /* 0x000fd2000bf05300 */
[----:B------:R-:W-:Y:S05]  /*00e0*/  BRA.U !UP0, `(.L_x_1) ;  /* 0x0000000108147547 */ /* 0x000fea000b800000 */
[----:B------:R-:W1:Y:S01]  /*00f0*/  LDC.64 R2, c[0x0][0xc88] ;  /* 0x00032200ff027b82 */ /* 0x000e620000000a00 */
[----:B------:R-:W1:Y:S02]  /*0100*/  LDCU.64 UR4, c[0x0][0x358] ;  /* 0x00006b00ff0477ac */ /* 0x000e640008000a00 */
[----:B-1----:R1:W5:Y:S01]  /*0110*/  LDG.E R133, desc[UR4][R2.64] ;  /* 0x0000000402857981 */ /* 0x002362000c1e1900 */
[----:B------:R-:W-:Y:S01]  /*0120*/  HFMA2 R180, -RZ, RZ, 0, 5.9604644775390625e-08 ;  /* 0x00000001ffb47431 */ /* 0x000fe200000001ff */
[----:B------:R-:W-:Y:S05]  /*0130*/  BRA `(.L_x_0) ;  /* 0x00000000000c7947 */ /* 0x000fea0003800000 */
.L_x_1:
[----:B------:R-:W1:Y:S01]  /*0140*/  LDCU UR4, c[0x0][0xc80] ;  /* 0x00019000ff0477ac */ /* 0x000e620008000800 */
[----:B------:R-:W-:Y:S01]  /*0150*/  HFMA2 R180, -RZ, RZ, 0, 5.9604644775390625e-08 ;  /* 0x00000001ffb47431 */ /* 0x000fe200000001ff */
[----:B-1----:R-:W-:-:S07]  /*0160*/  MOV R133, UR4 ;  /* 0x0000000400857c02 */ /* 0x002fce0008000f00 */
.L_x_0:
[----:B------:R-:W2:Y:S02]  /*0170*/  LDCU.64 UR4, c[0x0][0xcb0] ;  /* 0x00019600ff0477ac */ /* 0x000ea40008000a00 */
[----:B--2---:R-:W-:-:S04]  /*0180*/  UISETP.NE.U32.AND UP0, UPT, UR4, URZ, UPT ;  /* 0x000000ff0400728c */ /* 0x004fc8000bf05070 */
[----:B------:R-:W-:-:S09]  /*0190*/  UISETP.NE.AND.EX UP0, UPT, UR5, URZ, UPT, UP0 ;  /* 0x000000ff0500728c */ /* 0x000fd2000bf05300 */
[----:B------:R-:W-:Y:S05]  /*01a0*/  BRA.U UP0, `(.L_x_2) ;  /* 0x0000000100287547 */ /* 0x000fea000b800000 */
[----:B------:R-:W2:Y:S02]  /*01b0*/  LDCU.64 UR4, c[0x0][0xca8] ;  /* 0x00019500ff0477ac */ /* 0x000ea40008000a00 */
[----:B--2---:R-:W-:-:S04]  /*01c0*/  UISETP.NE.U32.AND UP0, UPT, UR4, URZ, UPT ;  /* 0x000000ff0400728c */ /* 0x004fc8000bf05070 */
[----:B------:R-:W-:-:S09]  /*01d0*/  UISETP.NE.AND.EX UP0, UPT, UR5, URZ, UPT, UP0 ;  /* 0x000000ff0500728c */ /* 0x000fd2000bf05300 */
[----:B------:R-:W-:Y:S05]  /*01e0*/  BRA.U !UP0, `(.L_x_3) ;  /* 0x0000000108107547 */ /* 0x000fea000b800000 */
[----:B------:R-:W2:Y:S01]  /*01f0*/  LDC.64 R130, c[0x0][0xca8] ;  /* 0x00032a00ff827b82 */ /* 0x000ea20000000a00 */
[----:B------:R-:W2:Y:S02]  /*0200*/  LDCU.64 UR4, c[0x0][0x358] ;  /* 0x00006b00ff0477ac */ /* 0x000ea40008000a00 */
[----:B--2---:R2:W5:Y:S01]  /*0210*/  LDG.E R130, desc[UR4][R130.64] ;  /* 0x0000000482827981 */ /* 0x004562000c1e1900 */
[----:B------:R-:W-:Y:S05]  /*0220*/  BRA `(.L_x_2) ;  /* 0x0000000000087947 */ /* 0x000fea0003800000 */
.L_x_3:
[----:B------:R-:W2:Y:S02]  /*0230*/  LDCU UR4, c[0x0][0xca0] ;  /* 0x00019400ff0477ac */ /* 0x000ea40008000800 */
[----:B--2---:R-:W-:Y:S02]  /*0240*/  MOV R130, UR4 ;  /* 0x0000000400827c02 */ /* 0x004fe40008000f00 */
.L_x_2:
[----:B------:R-:W-:Y:S01]  /*0250*/  IMAD.U32 R0, RZ, RZ, UR21 ;  /* 0x00000015ff007e24 */ /* 0x000fe2000f8e00ff */
[----:B------:R-:W-:Y:S04]  /*0260*/  BSSY.RECONVERGENT B0, `(.L_x_4) ;  /* 0x0000012000007945 */ /* 0x000fe80003800200 */
[C---:B------:R-:W-:Y:S02]  /*0270*/  ISETP.NE.OR P2, PT, R0.reuse, 0x1, !P3 ;  /* 0x000000010000780c */ /* 0x040fe40005f45670 */
[----:B------:R-:W-:-:S11]  /*0280*/  ISETP.NE.OR P1, PT, R0, 0x3, !P3 ;  /* 0x000000030000780c */ /* 0x000fd60005f25670 */
[----:B------:R-:W-:Y:S05]  /*0290*/  @P2 BRA `(.L_x_5) ;  /* 0x0000000000382947 */ /* 0x000fea0003800000 */
[----:B------:R-:W3:Y:S02]  /*02a0*/  LDCU.64 UR4, c[0x0][0x348] ;  /* 0x00006900ff0477ac */ /* 0x000ee40008000a00 */
[----:B---3--:R-:W-:Y:S02]  /*02b0*/  UIADD3 UR10, UP3, UPT, UR4, 0x80, URZ ;  /* 0x00000080040a7890 */ /* 0x008fe4000ff7e0ff */
[----:B------:R-:W-:Y:S02]  /*02c0*/  UIADD3 UR8, UP2, UPT, UR4, 0x180, URZ ;  /* 0x0000018004087890 */ /* 0x000fe4000ff5e0ff */
[----:B------:R-:W-:Y:S02]  /*02d0*/  UIADD3 UR6, UP1, UPT, UR4, 0x280, URZ ;  /* 0x0000028004067890 */ /* 0x000fe4000ff3e0ff */
[----:B------:R-:W-:Y:S02]  /*02e0*/  UIADD3 UR4, UP0, UPT, UR4, 0x380, URZ ;  /* 0x0000038004047890 */ /* 0x000fe4000ff1e0ff */
[----:B------:R-:W-:-:S02]  /*02f0*/  UIADD3.X UR11, UPT, UPT, URZ, UR5, URZ, UP3, !UPT ;  /* 0x00000005ff0b7290 */ /* 0x000fc40009ffe4ff */
[----:B------:R-:W-:Y:S02]  /*0300*/  UIADD3.X UR9, UPT, UPT, URZ, UR5, URZ, UP2, !UPT ;  /* 0x00000005ff097290 */ /* 0x000fe400097fe4ff */
[----:B------:R-:W-:Y:S02]  /*0310*/  UIADD3.X UR7, UPT, UPT, URZ, UR5, URZ, UP1, !UPT ;  /* 0x00000005ff077290 */ /* 0x000fe40008ffe4ff */
[----:B------:R-:W-:-:S03]  /*0320*/  UIADD3.X UR5, UPT, UPT, URZ, UR5, URZ, UP0, !UPT ;  /* 0x00000005ff057290 */ /* 0x000fc600087fe4ff */
[----:B------:R3:W-:Y:S02]  /*0330*/  UTMACCTL.PF [UR10] ;  /* 0x000000000a0079b9 */ /* 0x0007e40008040000 */
[----:B------:R3:W-:Y:S02]  /*0340*/  UTMACCTL.PF [UR8] ;  /* 0x00000000080079b9 */ /* 0x0007e40008040000 */
[----:B------:R3:W-:Y:S02]  /*0350*/  UTMACCTL.PF [UR6] ;  /* 0x00000000060079b9 */ /* 0x0007e40008040000 */
[----:B------:R3:W-:Y:S02]  /*0360*/  UTMACCTL.PF [UR4] ;  /* 0x00000000040079b9 */ /* 0x0007e40008040000 */
[----:B---3--:R-:W-:Y:S01]  /*0370*/  NOP ;  /* 0x0000000000007918 */ /* 0x008fe20000000000 */
.L_x_5:
[----:B------:R-:W-:Y:S05]  /*0380*/  BSYNC.RECONVERGENT B0 ;  /* 0x0000000000007941 */ /* 0x000fea0003800200 */
.L_x_4:
[----:B------:R-:W-:Y:S04]  /*0390*/  BSSY.RECONVERGENT B0, `(.L_x_6) ;  /* 0x000000a000007945 */ /* 0x000fe80003800200 */
[----:B------:R-:W-:Y:S05]  /*03a0*/  @P1 BRA `(.L_x_7) ;  /* 0x0000000000201947 */ /* 0x000fea0003800000 */
[----:B------:R-:W3:Y:S02]  /*03b0*/  LDCU.64 UR4, c[0x0][0x348] ;  /* 0x00006900ff0477ac */ /* 0x000ee40008000a00 */
[----:B---3--:R-:W-:Y:S02]  /*03c0*/  UIADD3 UR6, UP1, UPT, UR4, 0x980, URZ ;  /* 0x0000098004067890 */ /* 0x008fe4000ff3e0ff */
[----:B------:R-:W-:Y:S02]  /*03d0*/  UIADD3 UR4, UP0, UPT, UR4, 0xa80, URZ ;  /* 0x00000a8004047890 */ /* 0x000fe4000ff1e0ff */
[----:B------:R-:W-:Y:S02]  /*03e0*/  UIADD3.X UR7, UPT, UPT, URZ, UR5, URZ, UP1, !UPT ;  /* 0x00000005ff077290 */ /* 0x000fe40008ffe4ff */
[----:B------:R-:W-:-:S07]  /*03f0*/  UIADD3.X UR5, UPT, UPT, URZ, UR5, URZ, UP0, !UPT ;  /* 0x00000005ff057290 */ /* 0x000fce00087fe4ff */
[----:B------:R3:W-:Y:S02]  /*0400*/  UTMACCTL.PF [UR6] ;  /* 0x00000000060079b9 */ /* 0x0007e40008040000 */
[----:B------:R3:W-:Y:S02]  /*0410*/  UTMACCTL.PF [UR4] ;  /* 0x00000000040079b9 */ /* 0x0007e40008040000 */
[----:B---3--:R-:W-:Y:S01]  /*0420*/  NOP ;  /* 0x0000000000007918 */ /* 0x008fe20000000000 */
.L_x_7:
[----:B------:R-:W-:Y:S05]  /*0430*/  BSYNC.RECONVERGENT B0 ;  /* 0x0000000000007941 */ /* 0x000fea0003800200 */
.L_x_6:
[----:B------:R-:W3:Y:S01]  /*0440*/  LDCU.64 UR4, c[0x0][0xc88] ;  /* 0x00019100ff0477ac */ /* 0x000ee20008000a00 */
[----:B------:R-:W-:Y:S01]  /*0450*/  ISETP.NE.AND.EX P0, PT, RZ, UR13, PT, P0 ;  /* 0x0000000dff007c0c */ /* 0x000fe2000bf05300 */
[----:B------:R-:W-:Y:S01]  /*0460*/  UPLOP3.LUT UP3, UPT, UPT, UPT, UPT, 0x80, 0x8 ;  /* 0x000000000008789c */ /* 0x000fe20003f6f070 */
[----:B---3--:R-:W-:-:S04]  /*0470*/  ISETP.NE.U32.AND P1, PT, RZ, UR4, PT ;  /* 0x00000004ff007c0c */ /* 0x008fc8000bf25070 */
[----:B------:R-:W-:-:S13]  /*0480*/  ISETP.NE.AND.EX P1, PT, RZ, UR5, PT, P1 ;  /* 0x00000005ff007c0c */ /* 0x000fda000bf25310 */
[----:B------:R-:W-:Y:S05]  /*0490*/  @P1 BRA P0, `(.L_x_8) ;  /* 0x0000000000281947 */ /* 0x000fea0000000000 */
[----:B------:R-:W-:Y:S01]  /*04a0*/  UISETP.NE.U32.AND UP0, UPT, UR12, URZ, UPT ;  /* 0x000000ff0c00728c */ /* 0x000fe2000bf05070 */
[----:B-----5:R-:W-:Y:S01]  /*04b0*/  FSETP.NEU.AND P0, PT, R133, RZ, PT ;  /* 0x000000ff8500720b */ /* 0x020fe20003f0d000 */
[----:B------:R-:W-:Y:S02]  /*04c0*/  UISETP.NE.U32.AND UP2, UPT, UR4, URZ, UPT ;  /* 0x000000ff0400728c */ /* 0x000fe4000bf45070 */
[----:B------:R-:W-:Y:S02]  /*04d0*/  UISETP.NE.AND.EX UP1, UPT, UR13, URZ, UPT, UP0 ;  /* 0x000000ff0d00728c */ /* 0x000fe4000bf25300 */
[----:B------:R-:W-:-:S04]  /*04e0*/  UISETP.NE.AND.EX UP0, UPT, UR5, URZ, UPT, UP2 ;  /* 0x000000ff0500728c */ /* 0x000fc8000bf05320 */
[----:B------:R-:W-:-:S04]  /*04f0*/  USEL UR4, URZ, 0xffffffff, UP0 ;  /* 0xffffffffff047887 */ /* 0x000fc80008000000 */
[----:B------:R-:W-:Y:S01]  /*0500*/  VOTEU.ANY UP0, P0 ;  /* 0x0000000000ff7886 */ /* 0x000fe20000000100 */
[----:B------:R-:W-:-:S04]  /*0510*/  @!UP1 USEL UR4, URZ, 0xffffffff, UP0 ;  /* 0xffffffffff049887 */ /* 0x000fc80008000000 */
[----:B------:R-:W-:-:S04]  /*0520*/  ULOP3.LUT UR4, UR4, 0x1, URZ, 0xc0, !UPT ;  /* 0x0000000104047892 */ /* 0x000fc8000f8ec0ff */
[----:B------:R-:W-:-:S11]  /*0530*/  UISETP.NE.U32.AND UP3, UPT, UR4, 0x1, UPT ;  /* 0x000000010400788c */ /* 0x000fd6000bf65070 */
.L_x_8:
[----:B-1----:R-:W1:Y:S01]  /*0540*/  SHFL.IDX PT, R2, R181, RZ, 0x1f ;  /* 0x00001fffb5027589 */ /* 0x002e6200000e0000 */
[----:B------:R-:W-:-:S04]  /*0550*/  UISETP.NE.AND UP0, UPT, UR21, 0x2, UPT ;  /* 0x000000021500788c */ /* 0x000fc8000bf05270 */
[----:B------:R-:W-:Y:S01]  /*0560*/  USEL UR62, URZ, 0x1, UP0 ;  /* 0x00000001ff3e7887 */ /* 0x000fe20008000000 */
[----:B-1----:R-:W-:-:S13]  /*0570*/  ISETP.NE.AND P0, PT, R2, RZ, PT ;  /* 0x000000ff0200720c */ /* 0x002fda0003f05270 */
[----:B------:R-:W-:Y:S05]  /*0580*/  @P0 BRA `(.L_x_9) ;  /* 0x0000000000400947 */ /* 0x000fea0003800000 */
[----:B------:R-:W1:Y:S01]  /*0590*/  S2UR UR4, SR_CgaCtaId ;  /* 0x00000000000479c3 */ /* 0x000e620000008800 */
[----:B------:R-:W-:Y:S01]  /*05a0*/  UMOV UR5, 0x400 ;  /* 0x0000040000057882 */ /* 0x000fe20000000000 */
[----:B------:R-:W-:Y:S01]  /*05b0*/  UMOV UR8, 0x1 ;  /* 0x0000000100087882 */ /* 0x000fe20000000000 */
[----:B------:R-:W-:Y:S01]  /*05c0*/  UMOV UR6, 0x7 ;  /* 0x0000000700067882 */ /* 0x000fe20000000000 */
[----:B------:R-:W-:-:S04]  /*05d0*/  UIADD3 UR8, UPT, UPT, -UR8, 0x100000, URZ ;  /* 0x0010000008087890 */ /* 0x000fc8000fffe1ff */
[----:B------:R-:W-:Y:S02]  /*05e0*/  USHF.L.U32 UR9, UR8, 0xb, URZ ;  /* 0x0000000b08097899 */ /* 0x000fe400080006ff */
[----:B------:R-:W-:Y:S02]  /*05f0*/  USHF.L.U32 UR8, UR8, 0x1, URZ ;  /* 0x0000000108087899 */ /* 0x000fe400080006ff */
[----:B------:R-:W-:-:S04]  /*0600*/  UIADD3 UR6, UPT, UPT, -UR6, 0x100000, URZ ;  /* 0x0010000006067890 */ /* 0x000fc8000fffe1ff */
[----:B------:R-:W-:Y:S02]  /*0610*/  USHF.L.U32 UR7, UR6, 0xb, URZ ;  /* 0x0000000b06077899 */ /* 0x000fe400080006ff */
[----:B------:R-:W-:Y:S01]  /*0620*/  USHF.L.U32 UR6, UR6, 0x1, URZ ;  /* 0x0000000106067899 */ /* 0x000fe200080006ff */
[----:B------:R-:W-:Y:S01]  /*0630*/  ELECT P0, URZ, PT ;  /* 0x0000000000ff782f */ /* 0x000fe20003800000 */
[----:B-1----:R-:W-:Y:S01]  /*0640*/  ULEA UR4, UR4, UR5, 0x18 ;  /* 0x0000000504047291 */ /* 0x002fe2000f8ec0ff */
[----:B------:R-:W1:Y:S11]  /*0650*/  FENCE.VIEW.ASYNC.S ;  /* 0x00000000000073c6 */ /* 0x000e760000000000 */
[----:B-1----:R1:W3:Y:S01]  /*0660*/  SYNCS.EXCH.64 URZ, [UR4], UR8 ;  /* 0x0000000804ff75b2 */ /* 0x0022e20008000100 */
[----:B------:R1:W4:Y:S01]  /*0670*/  SYNCS.EXCH.64 URZ, [UR4+0x8], UR6 ;  /* 0x0000080604ff75b2 */ /* 0x0003220008000100 */
[----:B------:R-:W-:Y:S01]  /*0680*/  NOP ;  /* 0x0000000000007918 */ /* 0x000fe20000000000 */
.L_x_9:
[----:B------:R-:W2:Y:S01]  /*0690*/  SHFL.IDX PT, R2, R181, RZ, 0x1f ;  /* 0x00001fffb5027589 */ /* 0x000ea200000e0000 */
[----:B------:R-:W-:Y:S01]  /*06a0*/  NOP ;  /* 0x0000000000007918 */ /* 0x000fe20000000000 */
[----:B--2---:R-:W-:-:S13]  /*06b0*/  ISETP.NE.AND P0, PT, R2, 0x1, PT ;  /* 0x000000010200780c */ /* 0x004fda0003f05270 */
[----:B------:R-:W-:Y:S05]  /*06c0*/  @P0 BRA `(.L_x_10) ;  /* 0x0000000000580947 */ /* 0x000fea0003800000 */
[----:B-1----:R-:W1:Y:S01]  /*06d0*/  S2UR UR4, SR_CgaCtaId ;  /* 0x00000000000479c3 */ /* 0x002e620000008800 */
        /* <DEDUP_REMOVED lines=12> */
[----:B-1----:R2:W1:Y:S01]  /*07a0*/  SYNCS.EXCH.64 URZ, [UR4+0x10], UR8 ;  /* 0x0000100804ff75b2 */ /* 0x0024620008000100 */
[----:B------:R2:W1:Y:S01]  /*07b0*/  SYNCS.EXCH.64 URZ, [UR4+0x30], UR6 ;  /* 0x0000300604ff75b2 */ /* 0x0004620008000100 */
[----:B------:R2:W1:Y:S01]  /*07c0*/  SYNCS.EXCH.64 URZ, [UR4+0x18], UR8 ;  /* 0x0000180804ff75b2 */ /* 0x0004620008000100 */
[----:B------:R2:W1:Y:S01]  /*07d0*/  SYNCS.EXCH.64 URZ, [UR4+0x38], UR6 ;  /* 0x0000380604ff75b2 */ /* 0x0004620008000100 */
[----:B------:R2:W1:Y:S01]  /*07e0*/  SYNCS.EXCH.64 URZ, [UR4+0x20], UR8 ;  /* 0x0000200804ff75b2 */ /* 0x0004620008000100 */
[----:B------:R2:W1:Y:S01]  /*07f0*/  SYNCS.EXCH.64 URZ, [UR4+0x40], UR6 ;  /* 0x0000400604ff75b2 */ /* 0x0004620008000100 */
[----:B------:R2:W1:Y:S01]  /*0800*/  SYNCS.EXCH.64 URZ, [UR4+0x28], UR8 ;  /* 0x0000280804ff75b2 */ /* 0x0004620008000100 */
[----:B------:R2:W1:Y:S02]  /*0810*/  SYNCS.EXCH.64 URZ, [UR4+0x48], UR6 ;  /* 0x0000480604ff75b2 */ /* 0x0004640008000100 */
[----:B--2---:R-:W-:Y:S01]  /*0820*/  NOP ;  /* 0x0000000000007918 */ /* 0x004fe20000000000 */
.L_x_10:
[----:B------:R-:W2:Y:S01]  /*0830*/  SHFL.IDX PT, R2, R181, RZ, 0x1f ;  /* 0x00001fffb5027589 */ /* 0x000ea200000e0000 */
[----:B------:R-:W-:Y:S01]  /*0840*/  NOP ;  /* 0x0000000000007918 */ /* 0x000fe20000000000 */
[----:B--2---:R-:W-:-:S13]  /*0850*/  ISETP.NE.AND P0, PT, R2, 0x3, PT ;  /* 0x000000030200780c */ /* 0x004fda0003f05270 */
[----:B------:R-:W-:Y:S05]  /*0860*/  @P0 BRA `(.L_x_11) ;  /* 0x0000000000300947 */ /* 0x000fea0003800000 */
[----:B-1----:R-:W1:Y:S01]  /*0870*/  S2UR UR4, SR_CgaCtaId ;  /* 0x00000000000479c3 */ /* 0x002e620000008800 */
[----:B------:R-:W-:Y:S01]  /*0880*/  UMOV UR6, 0x400 ;  /* 0x0000040000067882 */ /* 0x000fe20000000000 */
[----:B------:R-:W-:Y:S01]  /*0890*/  UMOV UR5, 0x20 ;  /* 0x0000002000057882 */ /* 0x000fe20000000000 */
[----:B------:R-:W-:Y:S01]  /*08a0*/  ELECT P0, URZ, PT ;  /* 0x0000000000ff782f */ /* 0x000fe20003800000 */
[----:B-1----:R-:W-:Y:S02]  /*08b0*/  ULEA UR6, UR4, UR6, 0x18 ;  /* 0x0000000604067291 */ /* 0x002fe4000f8ec0ff */
[----:B------:R-:W-:-:S04]  /*08c0*/  UIADD3 UR4, UPT, UPT, -UR5, 0x100000, URZ ;  /* 0x0010000005047890 */ /* 0x000fc8000fffe1ff */
[----:B------:R-:W-:Y:S02]  /*08d0*/  USHF.L.U32 UR5, UR4, 0xb, URZ ;  /* 0x0000000b04057899 */ /* 0x000fe400080006ff */
[----:B------:R-:W-:Y:S01]  /*08e0*/  USHF.L.U32 UR4, UR4, 0x1, URZ ;  /* 0x0000000104047899 */ /* 0x000fe200080006ff */
[----:B------:R-:W1:Y:S11]  /*08f0*/  FENCE.VIEW.ASYNC.S ;  /* 0x00000000000073c6 */ /* 0x000e760000000000 */
[----:B-1----:R2:W1:Y:S01]  /*0900*/  SYNCS.EXCH.64 URZ, [UR6+0x50], UR4 ;  /* 0x0000500406ff75b2 */ /* 0x0024620008000100 */
[----:B------:R2:W1:Y:S02]  /*0910*/  SYNCS.EXCH.64 URZ, [UR6+0x58], UR4 ;  /* 0x0000580406ff75b2 */ /* 0x0004640008000100 */
[----:B--2---:R-:W-:Y:S01]  /*0920*/  NOP ;  /* 0x0000000000007918 */ /* 0x004fe20000000000 */
.L_x_11:
[----:B------:R-:W2:Y:S01]  /*0930*/  SHFL.IDX PT, R2, R181, RZ, 0x1f ;  /* 0x00001fffb5027589 */ /* 0x000ea200000e0000 */
[----:B------:R-:W-:Y:S01]  /*0940*/  NOP ;  /* 0x0000000000007918 */ /* 0x000fe20000000000 */
[----:B--2---:R-:W-:-:S13]  /*0950*/  ISETP.NE.AND P0, PT, R2, 0x4, PT ;  /* 0x000000040200780c */ /* 0x004fda0003f05270 */
[----:B------:R-:W-:Y:S05]  /*0960*/  @P0 BRA `(.L_x_12) ;  /* 0x00000000004c0947 */ /* 0x000fea0003800000 */
[----:B-1----:R-:W1:Y:S01]  /*0970*/  S2UR UR6, SR_CgaCtaId ;  /* 0x00000000000679c3 */ /* 0x002e620000008800 */
[----:B------:R-:W-:Y:S01]  /*0980*/  UMOV UR4, 0xe20 ;  /* 0x00000e2000047882 */ /* 0x000fe20000000000 */
[----:B------:R-:W-:Y:S01]  /*0990*/  UMOV UR5, 0x400 ;  /* 0x0000040000057882 */ /* 0x000fe20000000000 */
[----:B------:R-:W-:Y:S01]  /*09a0*/  USEL UR4, UR4, 0xc20, UP3 ;  /* 0x00000c2004047887 */ /* 0x000fe20009800000 */
[----:B------:R-:W-:Y:S01]  /*09b0*/  UMOV UR8, 0x1 ;  /* 0x0000000100087882 */ /* 0x000fe20000000000 */
[----:B------:R-:W-:Y:S01]  /*09c0*/  ELECT P0, URZ, PT ;  /* 0x0000000000ff782f */ /* 0x000fe20003800000 */
[----:B------:R-:W-:-:S04]  /*09d0*/  UIADD3 UR8, UPT, UPT, -UR8, 0x100000, URZ ;  /* 0x0010000008087890 */ /* 0x000fc8000fffe1ff */
[----:B------:R-:W-:Y:S02]  /*09e0*/  USHF.L.U32 UR9, UR8, 0xb, URZ ;  /* 0x0000000b08097899 */ /* 0x000fe400080006ff */
[----:B------:R-:W-:Y:S02]  /*09f0*/  USHF.L.U32 UR8, UR8, 0x1, URZ ;  /* 0x0000000108087899 */ /* 0x000fe400080006ff */
[----:B-1----:R-:W-:Y:S02]  /*0a00*/  ULEA UR6, UR6, UR5, 0x18 ;  /* 0x0000000506067291 */ /* 0x002fe4000f8ec0ff */
[----:B------:R-:W-:-:S04]  /*0a10*/  UIADD3 UR4, UPT, UPT, -UR4, 0x100000, URZ ;  /* 0x0010000004047890 */ /* 0x000fc8000fffe1ff */
[----:B------:R-:W-:Y:S02]  /*0a20*/  USHF.L.U32 UR5, UR4, 0xb, URZ ;  /* 0x0000000b04057899 */ /* 0x000fe400080006ff */
[----:B------:R-:W-:Y:S01]  /*0a30*/  USHF.L.U32 UR4, UR4, 0x1, URZ ;  /* 0x0000000104047899 */ /* 0x000fe200080006ff */
[----:B------:R-:W1:Y:S03]  /*0a40*/  FENCE.VIEW.ASYNC.S ;  /* 0x00000000000073c6 */ /* 0x000e660000000000 */
[----:B-1----:R2:W1:Y:S08]  /*0a50*/  SYNCS.EXCH.64 URZ, [UR6+0x60], UR8 ;  /* 0x0000600806ff75b2 */ /* 0x0024700008000100 */
[----:B------:R2:W1:Y:S01]  /*0a60*/  SYNCS.EXCH.64 URZ, [UR6+0x70], UR4 ;  /* 0x0000700406ff75b2 */ /* 0x0004620008000100 */
[----:B------:R2:W1:Y:S01]  /*0a70*/  SYNCS.EXCH.64 URZ, [UR6+0x68], UR8 ;  /* 0x0000680806ff75b2 */ /* 0x0004620008000100 */
[----:B------:R2:W1:Y:S02]  /*0a80*/  SYNCS.EXCH.64 URZ, [UR6+0x78], UR4 ;  /* 0x0000780406ff75b2 */ /* 0x0004640008000100 */
[----:B--2---:R-:W-:Y:S01]  /*0a90*/  NOP ;  /* 0x0000000000007918 */ /* 0x004fe20000000000 */
.L_x_12:
        /* <DEDUP_REMOVED lines=18> */
[----:B------:R2:W1:Y:S02]  /*0bc0*/  SYNCS.EXCH.64 URZ, [UR4+0x88], UR6 ;  /* 0x0000880604ff75b2 */ /* 0x0004640008000100 */
[----:B--2---:R-:W-:Y:S01]  /*0bd0*/  NOP ;  /* 0x0000000000007918 */ /* 0x004fe20000000000 */
.L_x_13:
[----:B------:R-:W2:Y:S01]  /*0be0*/  SHFL.IDX PT, R2, R181, RZ, 0x1f ;  /* 0x00001fffb5027589 */ /* 0x000ea200000e0000 */
[----:B------:R-:W-:Y:S01]  /*0bf0*/  ISETP.NE.OR P1, PT, RZ, UR21, !P3 ;  /* 0x00000015ff007c0c */ /* 0x000fe2000df25670 */
[----:B------:R-:W-:Y:S01]  /*0c00*/  NOP ;  /* 0x0000000000007918 */ /* 0x000fe20000000000 */
[----:B--2---:R-:W-:-:S13]  /*0c10*/  ISETP.NE.AND P0, PT, R2, 0x3, PT ;  /* 0x000000030200780c */ /* 0x004fda0003f05270 */
[----:B------:R-:W-:Y:S05]  /*0c20*/  @P0 BRA `(.L_x_14) ;  /* 0x0000000000380947 */ /* 0x000fea0003800000 */
[----:B-1----:R-:W1:Y:S01]  /*0c30*/  S2UR UR4, SR_CgaCtaId ;  /* 0x00000000000479c3 */ /* 0x002e620000008800 */
[----:B------:R-:W-:Y:S01]  /*0c40*/  UMOV UR5, 0x400 ;  /* 0x0000040000057882 */ /* 0x000fe20000000000 */
[----:B------:R-:W-:Y:S01]  /*0c50*/  UMOV UR6, 0x20 ;  /* 0x0000002000067882 */ /* 0x000fe20000000000 */
[----:B------:R-:W-:Y:S01]  /*0c60*/  ELECT P0, URZ, PT ;  /* 0x0000000000ff782f */ /* 0x000fe20003800000 */
[----:B------:R-:W-:-:S04]  /*0c70*/  UIADD3 UR6, UPT, UPT, -UR6, 0x100000, URZ ;  /* 0x0010000006067890 */ /* 0x000fc8000fffe1ff */
[----:B------:R-:W-:Y:S02]  /*0c80*/  USHF.L.U32 UR7, UR6, 0xb, URZ ;  /* 0x0000000b06077899 */ /* 0x000fe400080006ff */
[----:B------:R-:W-:Y:S02]  /*0c90*/  USHF.L.U32 UR6, UR6, 0x1, URZ ;  /* 0x0000000106067899 */ /* 0x000fe400080006ff */
[----:B-1----:R-:W-:Y:S01]  /*0ca0*/  ULEA UR4, UR4, UR5, 0x18 ;  /* 0x0000000504047291 */ /* 0x002fe2000f8ec0ff */
[----:B------:R-:W1:Y:S11]  /*0cb0*/  FENCE.VIEW.ASYNC.S ;  /* 0x00000000000073c6 */ /* 0x000e760000000000 */
[----:B-1----:R2:W1:Y:S01]  /*0cc0*/  SYNCS.EXCH.64 URZ, [UR4+0x90], UR6 ;  /* 0x0000900604ff75b2 */ /* 0x0024620008000100 */
[----:B------:R2:W1:Y:S01]  /*0cd0*/  SYNCS.EXCH.64 URZ, [UR4+0xa0], UR6 ;  /* 0x0000a00604ff75b2 */ /* 0x0004620008000100 */
[----:B------:R2:W1:Y:S01]  /*0ce0*/  SYNCS.EXCH.64 URZ, [UR4+0x98], UR6 ;  /* 0x0000980604ff75b2 */ /* 0x0004620008000100 */
[----:B------:R2:W1:Y:S02]  /*0cf0*/  SYNCS.EXCH.64 URZ, [UR4+0xa8], UR6 ;  /* 0x0000a80604ff75b2 */ /* 0x0004640008000100 */
[----:B--2---:R-:W-:Y:S01]  /*0d00*/  NOP ;  /* 0x0000000000007918 */ /* 0x004fe20000000000 */
.L_x_14:
[----:B-1----:R-:W1:Y:S01]  /*0d10*/  S2UR UR7, SR_CgaCtaId ;  /* 0x00000000000779c3 */ /* 0x002e620000008800 */
[----:B------:R-:W-:Y:S01]  /*0d20*/  VOTEU.ALL UP0, P1 ;  /* 0x0000000000ff7886 */ /* 0x000fe20000800000 */
[----:B------:R-:W-:Y:S01]  /*0d30*/  UMOV UR4, 0x80 ;  /* 0x0000008000047882 */ /* 0x000fe20000000000 */
[----:B------:R-:W2:Y:S01]  /*0d40*/  LDCU UR27, c[0x0][0x36c] ;  /* 0x00006d80ff1b77ac */ /* 0x000ea20008000800 */
[----:B------:R-:W-:Y:S01]  /*0d50*/  NOP ;  /* 0x0000000000007918 */ /* 0x000fe20000000000 */
[----:B------:R-:W-:Y:S01]  /*0d60*/  ISETP.NE.OR P3, PT, R0, 0x2, !P3 ;  /* 0x000000020000780c */ /* 0x000fe20005f65670 */
[----:B------:R-:W-:Y:S01]  /*0d70*/  @!UP0 UMOV UR6, 0x400 ;  /* 0x0000040000068882 */ /* 0x000fe20000000000 */
[----:B------:R-:W-:-:S04]  /*0d80*/  @!UP0 UIADD3 UR4, UPT, UPT, -UR4, 0x100000, URZ ;  /* 0x0010000004048890 */ /* 0x000fc8000fffe1ff */
[----:B------:R-:W-:Y:S02]  /*0d90*/  @!UP0 USHF.L.U32 UR5, UR4, 0xb, URZ ;  /* 0x0000000b04058899 */ /* 0x000fe400080006ff */
[----:B------:R-:W-:Y:S01]  /*0da0*/  @!UP0 USHF.L.U32 UR4, UR4, 0x1, URZ ;  /* 0x0000000104048899 */ /* 0x000fe200080006ff */
[----:B------:R-:W-:Y:S01]  /*0db0*/  LOP3.LUT R2, R187, 0x1f, RZ, 0xc0, !PT ;  /* 0x0000001fbb027812 */ /* 0x000fe200078ec0ff */
[----:B------:R-:W-:Y:S02]  /*0dc0*/  UISETP.NE.AND UP4, UPT, UR21, URZ, UPT ;  /* 0x000000ff1500728c */ /* 0x000fe4000bf85270 */
[----:B--2---:R-:W-:Y:S02]  /*0dd0*/  UISETP.EQ.U32.AND UP1, UPT, UR27, 0x1, UPT ;  /* 0x000000011b00788c */ /* 0x004fe4000bf22070 */
[----:B-1----:R-:W-:Y:S01]  /*0de0*/  @!UP0 ULEA UR6, UR7, UR6, 0x18 ;  /* 0x0000000607068291 */ /* 0x002fe2000f8ec0ff */
[----:B------:R-:W-:Y:S01]  /*0df0*/  VOTEU.ALL UP0, P1 ;  /* 0x0000000000ff7886 */ /* 0x000fe20000800000 */
[----:B------:R-:W1:Y:S10]  /*0e00*/  FENCE.VIEW.ASYNC.S ;  /* 0x00000000000073c6 */ /* 0x000e740000000000 */
[----:B-1----:R1:W2:Y:S01]  /*0e10*/  @!UP0 SYNCS.EXCH.64 URZ, [UR6+0xb0], UR4 ;  /* 0x0000b00406ff85b2 */ /* 0x0022a20008000100 */
[----:B------:R-:W-:Y:S05]  /*0e20*/  BRA.U !UP1, `(.L_x_15) ;  /* 0x0000000109087547 */ /* 0x000fea000b800000 */
[----:B--234-:R-:W-:Y:S01]  /*0e30*/  UCGABAR_ARV ;  /* 0x00000000000079c7 */ /* 0x01cfe20008000000 */
[----:B------:R-:W-:Y:S05]  /*0e40*/  BRA `(.L_x_16) ;  /* 0x0000000000047947 */ /* 0x000fea0003800000 */
.L_x_15:
[----:B--234-:R-:W-:Y:S01]  /*0e50*/  NOP ;  /* 0x0000000000007918 */ /* 0x01cfe20000000000 */
.L_x_16:
[----:B------:R-:W2:Y:S01]  /*0e60*/  S2UR UR9, SR_CTAID.X ;  /* 0x00000000000979c3 */ /* 0x000ea20000002500 */
[----:B------:R-:W-:-:S05]  /*0e70*/  CS2R.32 R183, SR_CgaSize ;  /* 0x0000000000b77805 */ /* 0x000fca0000008a00 */
[----:B------:R-:W-:-:S05]  /*0e80*/  IMAD R183, R183, -0xa0, RZ ;  /* 0xffffff60b7b77824 */ /* 0x000fca00078e02ff */
[----:B------:R-:W-:-:S14]  /*0e90*/  R2UR UR7, R183 ;  /* 0x00000000b70772ca */ /* 0x000fdc00000e0000 */
[----:B------:R-:W3:Y:S01]  /*0ea0*/  LDCU UR7, c[0x0][UR7+0x2b0] ;  /* 0x00005600070777ac */ /* 0x000ee20008000800 */
[----:B------:R-:W-:-:S05]  /*0eb0*/  CS2R.32 R183, SR_CgaSize ;  /* 0x0000000000b77805 */ /* 0x000fca0000008a00 */
[----:B------:R-:W-:-:S05]  /*0ec0*/  IMAD R183, R183, -0xa0, RZ ;  /* 0xffffff60b7b77824 */ /* 0x000fca00078e02ff */
[----:B-1----:R-:W-:-:S14]  /*0ed0*/  R2UR UR6, R183 ;  /* 0x00000000b70672ca */ /* 0x002fdc00000e0000 */
[----:B------:R-:W1:Y:S01]  /*0ee0*/  LDCU UR6, c[0x0][UR6+0x2b4] ;  /* 0x00005680060677ac */ /* 0x000e620008000800 */
[----:B------:R-:W4:Y:S01]  /*0ef0*/  S2UR UR10, SR_CTAID.Y ;  /* 0x00000000000a79c3 */ /* 0x000f220000002600 */
[----:B------:R-:W-:-:S05]  /*0f00*/  CS2R.32 R183, SR_CgaSize ;  /* 0x0000000000b77805 */ /* 0x000fca0000008a00 */
[----:B------:R-:W-:-:S05]  /*0f10*/  IMAD R183, R183, -0xa0, RZ ;  /* 0xffffff60b7b77824 */ /* 0x000fca00078e02ff */
[----:B------:R-:W-:-:S14]  /*0f20*/  R2UR UR12, R183 ;  /* 0x00000000b70c72ca */ /* 0x000fdc00000e0000 */
[----:B------:R-:W1:Y:S01]  /*0f30*/  LDCU UR12, c[0x0][UR12+0x2a0] ;  /* 0x000054000c0c77ac */ /* 0x000e620008000800 */
[----:B------:R-:W-:-:S05]  /*0f40*/  CS2R.32 R183, SR_CgaSize ;  /* 0x0000000000b77805 */ /* 0x000fca0000008a00 */
[----:B------:R-:W-:-:S05]  /*0f50*/  IMAD R183, R183, -0xa0, RZ ;  /* 0xffffff60b7b77824 */ /* 0x000fca00078e02ff */
[----:B------:R-:W-:-:S14]  /*0f60*/  R2UR UR11, R183 ;  /* 0x00000000b70b72ca */ /* 0x000fdc00000e0000 */
[----:B------:R-:W1:Y:S01]  /*0f70*/  LDCU UR11, c[0x0][UR11+0x2a4] ;  /* 0x000054800b0b77ac */ /* 0x000e620008000800 */
[----:B------:R-:W1:Y:S01]  /*0f80*/  S2UR UR4, SR_CgaCtaId ;  /* 0x00000000000479c3 */ /* 0x000e620000008800 */
[----:B------:R-:W1:Y:S01]  /*0f90*/  LDCU UR24, c[0x0][0xf24] ;  /* 0x0001e480ff1877ac */ /* 0x000e620008000800 */
[----:B------:R-:W-:Y:S01]  /*0fa0*/  UMOV UR55, 0x1111 ;  /* 0x0000111100377882 */ /* 0x000fe20000000000 */
[----:B------:R-:W-:Y:S01]  /*0fb0*/  UMOV UR54, 0xf ;  /* 0x0000000f00367882 */ /* 0x000fe20000000000 */
[----:B------:R-:W1:Y:S01]  /*0fc0*/  LDCU UR45, c[0x0][0xf24] ;  /* 0x0001e480ff2d77ac */ /* 0x000e620008000800 */
[----:B--2---:R-:W-:-:S03]  /*0fd0*/  I2FP.F32.U32 R3, UR9 ;  /* 0x0000000900037c45 */ /* 0x004fc60008201000 */
[----:B------:R-:W2:Y:S01]  /*0fe0*/  S2UR UR60, SR_CTAID.Z ;  /* 0x00000000003c79c3 */ /* 0x000ea20000002700 */
[----:B------:R-:W2:Y:S01]  /*0ff0*/  LDCU UR26, c[0x0][0xf30] ;  /* 0x0001e600ff1a77ac */ /* 0x000ea20008000800 */
[----:B---3--:R-:W-:Y:S01]  /*1000*/  FMUL R3, R3, UR7 ;  /* 0x0000000703037c20 */ /* 0x008fe20008400000 */
[----:B------:R-:W-:Y:S01]  /*1010*/  UISETP.NE.AND UP5, UPT, UR21, 0x2, UPT ;  /* 0x000000021500788c */ /* 0x000fe2000bfa5270 */
[----:B----4-:R-:W-:Y:S01]  /*1020*/  I2FP.F32.U32 R0, UR10 ;  /* 0x0000000a00007c45 */ /* 0x010fe20008201000 */
[----:B------:R-:W-:Y:S01]  /*1030*/  UMOV UR20, UR10 ;  /* 0x0000000a00147c82 */ /* 0x000fe20008000000 */
[----:B------:R-:W-:Y:S02]  /*1040*/  UMOV UR36, UR9 ;  /* 0x0000000900247c82 */ /* 0x000fe40008000000 */
[----:B------:R-:W3:Y:S01]  /*1050*/  F2I.U32.TRUNC.NTZ R3, R3 ;  /* 0x0000000300037305 */ /* 0x000ee2000020f000 */
[----:B-1----:R-:W-:Y:S01]  /*1060*/  UISETP.GE.AND UP6, UPT, UR24, 0x1, UPT ;  /* 0x000000011800788c */ /* 0x002fe2000bfc6270 */
[----:B------:R-:W-:Y:S01]  /*1070*/  FMUL R0, R0, UR6 ;  /* 0x0000000600007c20 */ /* 0x000fe20008400000 */
[----:B------:R-:W-:-:S02]  /*1080*/  ULOP3.LUT UR76, UR4, 0x3, URZ, 0xc0, !UPT ;  /* 0x00000003044c7892 */ /* 0x000fc4000f8ec0ff */
[----:B------:R-:W-:-:S03]  /*1090*/  ULOP3.LUT UR8, UR4, 0xc, URZ, 0xc0, !UPT ;  /* 0x0000000c04087892 */ /* 0x000fc6000f8ec0ff */
[----:B------:R-:W1:Y:S01]  /*10a0*/  F2I.U32.TRUNC.NTZ R0, R0 ;  /* 0x0000000000007305 */ /* 0x000e62000020f000 */
[----:B------:R-:W-:Y:S02]  /*10b0*/  USHF.R.U32.HI UR5, URZ, 0x2, UR4 ;  /* 0x00000002ff057899 */ /* 0x000fe40008011604 */
[----:B------:R-:W-:Y:S02]  /*10c0*/  USHF.L.U32 UR34, UR4, 0x5, URZ ;  /* 0x0000000504227899 */ /* 0x000fe400080006ff */
[----:B------:R-:W-:Y:S02]  /*10d0*/  USHF.L.U32 UR4, UR4, 0x9, URZ ;  /* 0x0000000904047899 */ /* 0x000fe400080006ff */
[----:B------:R-:W-:Y:S01]  /*10e0*/  UISETP.GT.U32.AND UP1, UPT, UR76, 0xffff, UPT ;  /* 0x0000ffff4c00788c */ /* 0x000fe2000bf24070 */
[----:B---3--:R-:W-:Y:S01]  /*10f0*/  R2UR UR7, R3 ;  /* 0x00000000030772ca */ /* 0x008fe200000e0000 */
[----:B------:R-:W-:Y:S02]  /*1100*/  UISETP.GT.U32.AND UP0, UPT, UR8, 0xffff, UPT ;  /* 0x0000ffff0800788c */ /* 0x000fe4000bf04070 */
[----:B------:R-:W-:-:S02]  /*1110*/  ULOP3.LUT UR73, UR5, 0x3, URZ, 0xc0, !UPT ;  /* 0x0000000305497892 */ /* 0x000fc4000f8ec0ff */
[----:B------:R-:W-:Y:S01]  /*1120*/  ULOP3.LUT UR47, UR4, 0x600, URZ, 0xc0, !UPT ;  /* 0x00000600042f7892 */ /* 0x000fe2000f8ec0ff */
[----:B-1----:R-:W-:Y:S01]  /*1130*/  R2UR UR6, R0 ;  /* 0x00000000000672ca */ /* 0x002fe200000e0000 */
[----:B------:R-:W-:Y:S01]  /*1140*/  USEL UR5, UR76, 0xffff, !UP1 ;  /* 0x0000ffff4c057887 */ /* 0x000fe2000c800000 */
[----:B------:R-:W-:Y:S01]  /*1150*/  PRMT R0, RZ, 0x7610, R0 ;  /* 0x00007610ff007816 */ /* 0x000fe20000000000 */
[----:B------:R-:W-:Y:S02]  /*1160*/  USEL UR4, UR8, 0xffff, !UP0 ;  /* 0x0000ffff08047887 */ /* 0x000fe4000c000000 */
[----:B------:R-:W-:Y:S02]  /*1170*/  ULOP3.LUT UR5, UR5, 0xffff, URZ, 0xc0, !UPT ;  /* 0x0000ffff05057892 */ /* 0x000fe4000f8ec0ff */
[----:B------:R-:W-:Y:S02]  /*1180*/  ULOP3.LUT UR4, UR4, 0xffff, URZ, 0xc0, !UPT ;  /* 0x0000ffff04047892 */ /* 0x000fe4000f8ec0ff */
[----:B------:R-:W-:-:S02]  /*1190*/  USHF.L.U32 UR55, UR55, UR5, URZ ;  /* 0x0000000537377299 */ /* 0x000fc400080006ff */
[----:B------:R-:W-:Y:S02]  /*11a0*/  USHF.L.U32 UR54, UR54, UR4, URZ ;  /* 0x0000000436367299 */ /* 0x000fe400080006ff */
[----:B------:R-:W-:Y:S02]  /*11b0*/  UIADD3 UR5, UPT, UPT, -UR7, URZ, URZ ;  /* 0x000000ff07057290 */ /* 0x000fe4000fffe1ff */
[----:B------:R-:W-:Y:S02]  /*11c0*/  UIADD3 UR4, UPT, UPT, -UR6, URZ, URZ ;  /* 0x000000ff06047290 */ /* 0x000fe4000fffe1ff */
[----:B------:R-:W-:Y:S02]  /*11d0*/  UIMAD UR5, UR12, UR5, UR9 ;  /* 0x000000050c0572a4 */ /* 0x000fe4000f8e0209 */
[----:B------:R-:W-:Y:S02]  /*11e0*/  UIMAD UR4, UR11, UR4, UR10 ;  /* 0x000000040b0472a4 */ /* 0x000fe4000f8e020a */
[----:B------:R-:W-:-:S02]  /*11f0*/  ULOP3.LUT UR34, UR34, 0x80, URZ, 0xc0, !UPT ;  /* 0x0000008022227892 */ /* 0x000fc4000f8ec0ff */
[----:B------:R-:W-:Y:S01]  /*1200*/  IMAD.U32 R183, RZ, RZ, UR5 ;  /* 0x00000005ffb77e24 */ /* 0x000fe2000f8e00ff */
[----:B------:R-:W-:Y:S01]  /*1210*/  USHF.R.U32.HI UR35, URZ, 0x1, UR73 ;  /* 0x00000001ff237899 */ /* 0x000fe20008011649 */
[----:B------:R-:W-:Y:S01]  /*1220*/  IMAD.U32 R182, RZ, RZ, UR4 ;  /* 0x00000004ffb67e24 */ /* 0x000fe2000f8e00ff */
[----:B------:R-:W-:Y:S01]  /*1230*/  USHF.R.U32.HI UR28, URZ, 0xa, UR47 ;  /* 0x0000000aff1c7899 */ /* 0x000fe2000801162f */
[----:B--2---:R-:W-:Y:S11]  /*1240*/  BRA.U UP4, `(.L_x_17) ;  /* 0x0000000104cc7547 */ /* 0x004ff6000b800000 */
[----:B------:R-:W-:Y:S02]  /*1250*/  R2UR UR4, R182 ;  /* 0x00000000b60472ca */ /* 0x000fe400000e0000 */
[----:B------:R-:W-:-:S11]  /*1260*/  R2UR UR22, R183 ;  /* 0x00000000b71672ca */ /* 0x000fd600000e0000 */
[----:B------:R-:W-:Y:S02]  /*1270*/  UISETP.NE.AND UP0, UPT, UR4, URZ, UPT ;  /* 0x000000ff0400728c */ /* 0x000fe4000bf05270 */
[----:B------:R-:W-:Y:S02]  /*1280*/  UISETP.NE.AND UP2, UPT, UR4, 0x1, UPT ;  /* 0x000000010400788c */ /* 0x000fe4000bf45270 */
[----:B------:R-:W-:Y:S02]  /*1290*/  UISETP.NE.AND UP1, UPT, UR22, URZ, UP0 ;  /* 0x000000ff1600728c */ /* 0x000fe40008725270 */
[----:B------:R-:W-:Y:S02]  /*12a0*/  USEL UR6, URZ, 0x2, UP0 ;  /* 0x00000002ff067887 */ /* 0x000fe40008000000 */
[----:B------:R-:W-:Y:S02]  /*12b0*/  USEL UR9, URZ, 0x1, UP1 ;  /* 0x00000001ff097887 */ /* 0x000fe40008800000 */
[----:B------:R-:W-:-:S02]  /*12c0*/  UISETP.NE.AND UP1, UPT, UR4, 0x2, UPT ;  /* 0x000000020400788c */ /* 0x000fc4000bf25270 */
[----:B------:R-:W-:Y:S02]  /*12d0*/  USEL UR12, URZ, 0x4, UP0 ;  /* 0x00000004ff0c7887 */ /* 0x000fe40008000000 */
[----:B------:R-:W-:Y:S02]  /*12e0*/  USEL UR16, URZ, 0x8, UP0 ;  /* 0x00000008ff107887 */ /* 0x000fe40008000000 */
[----:B------:R-:W-:Y:S02]  /*12f0*/  UISETP.NE.AND UP0, UPT, UR4, 0x3, UPT ;  /* 0x000000030400788c */ /* 0x000fe4000bf05270 */
[----:B------:R-:W-:Y:S02]  /*1300*/  USEL UR4, URZ, 0x100, UP1 ;  /* 0x00000100ff047887 */ /* 0x000fe40008800000 */
[----:B------:R-:W-:Y:S02]  /*1310*/  USEL UR10, URZ, 0x200, UP1 ;  /* 0x00000200ff0a7887 */ /* 0x000fe40008800000 */
[----:B------:R-:W-:-:S02]  /*1320*/  USEL UR14, URZ, 0x400, UP1 ;  /* 0x00000400ff0e7887 */ /* 0x000fc40008800000 */
[----:B------:R-:W-:Y:S02]  /*1330*/  USEL UR18, URZ, 0x800, UP1 ;  /* 0x00000800ff127887 */ /* 0x000fe40008800000 */
[----:B------:R-:W-:Y:S02]  /*1340*/  USEL UR5, URZ, 0x10, UP2 ;  /* 0x00000010ff057887 */ /* 0x000fe40009000000 */
[----:B------:R-:W-:Y:S02]  /*1350*/  UISETP.NE.AND UP1, UPT, UR22, URZ, UPT ;  /* 0x000000ff1600728c */ /* 0x000fe4000bf25270 */
[----:B------:R-:W-:Y:S02]  /*1360*/  USEL UR7, URZ, 0x1000, UP0 ;  /* 0x00001000ff077887 */ /* 0x000fe40008000000 */
[----:B------:R-:W-:Y:S02]  /*1370*/  USEL UR11, URZ, 0x2000, UP0 ;  /* 0x00002000ff0b7887 */ /* 0x000fe40008000000 */
[----:B------:R-:W-:-:S02]  /*1380*/  USEL UR15, URZ, 0x4000, UP0 ;  /* 0x00004000ff0f7887 */ /* 0x000fc40008000000 */
[----:B------:R-:W-:Y:S02]  /*1390*/  USEL UR19, URZ, 0x8000, UP0 ;  /* 0x00008000ff137887 */ /* 0x000fe40008000000 */
[----:B------:R-:W-:Y:S02]  /*13a0*/  UISETP.NE.AND UP0, UPT, UR22, 0x1, UPT ;  /* 0x000000011600788c */ /* 0x000fe4000bf05270 */
[----:B------:R-:W-:Y:S02]  /*13b0*/  USEL UR5, UR5, 0x10, UP1 ;  /* 0x0000001005057887 */ /* 0x000fe40008800000 */
[----:B------:R-:W-:Y:S02]  /*13c0*/  USEL UR4, UR4, 0x100, UP1 ;  /* 0x0000010004047887 */ /* 0x000fe40008800000 */
[----:B------:R-:W-:Y:S02]  /*13d0*/  USEL UR8, URZ, 0x20, UP2 ;  /* 0x00000020ff087887 */ /* 0x000fe40009000000 */
[----:B------:R-:W-:-:S02]  /*13e0*/  USEL UR7, UR7, 0x1000, UP1 ;  /* 0x0000100007077887 */ /* 0x000fc40008800000 */
[----:B------:R-:W-:Y:S02]  /*13f0*/  USEL UR6, UR6, 0x2, UP0 ;  /* 0x0000000206067887 */ /* 0x000fe40008000000 */
[----:B------:R-:W-:Y:S02]  /*1400*/  UIADD3 UR4, UPT, UPT, UR4, UR5, UR9 ;  /* 0x0000000504047290 */ /* 0x000fe4000fffe009 */
[----:B------:R-:W-:Y:S02]  /*1410*/  UISETP.NE.AND UP1, UPT, UR22, 0x2, UPT ;  /* 0x000000021600788c */ /* 0x000fe4000bf25270 */
[----:B------:R-:W-:Y:S02]  /*1420*/  USEL UR8, UR8, 0x20, UP0 ;  /* 0x0000002008087887 */ /* 0x000fe40008000000 */
[----:B------:R-:W-:Y:S02]  /*1430*/  USEL UR5, UR10, 0x200, UP0 ;  /* 0x000002000a057887 */ /* 0x000fe40008000000 */
[----:B------:R-:W-:-:S02]  /*1440*/  UIADD3 UR4, UPT, UPT, UR6, UR7, UR4 ;  /* 0x0000000706047290 */ /* 0x000fc4000fffe004 */
[----:B------:R-:W-:Y:S02]  /*1450*/  USEL UR13, URZ, 0x40, UP2 ;  /* 0x00000040ff0d7887 */ /* 0x000fe40009000000 */
[----:B------:R-:W-:Y:S02]  /*1460*/  USEL UR9, UR11, 0x2000, UP0 ;  /* 0x000020000b097887 */ /* 0x000fe40008000000 */
[----:B------:R-:W-:Y:S02]  /*1470*/  USEL UR7, UR12, 0x4, UP1 ;  /* 0x000000040c077887 */ /* 0x000fe40008800000 */
[----:B------:R-:W-:Y:S02]  /*1480*/  UIADD3 UR4, UPT, UPT, UR5, UR8, UR4 ;  /* 0x0000000805047290 */ /* 0x000fe4000fffe004 */
[----:B------:R-:W-:Y:S02]  /*1490*/  UISETP.NE.AND UP0, UPT, UR22, 0x3, UPT ;  /* 0x000000031600788c */ /* 0x000fe4000bf05270 */
[----:B------:R-:W-:-:S02]  /*14a0*/  USEL UR6, UR13, 0x40, UP1 ;  /* 0x000000400d067887 */ /* 0x000fc40008800000 */
[----:B------:R-:W-:Y:S02]  /*14b0*/  USEL UR5, UR14, 0x400, UP1 ;  /* 0x000004000e057887 */ /* 0x000fe40008800000 */
[----:B------:R-:W-:Y:S02]  /*14c0*/  UIADD3 UR4, UPT, UPT, UR7, UR9, UR4 ;  /* 0x0000000907047290 */ /* 0x000fe4000fffe004 */
[----:B------:R-:W-:Y:S02]  /*14d0*/  USEL UR17, URZ, 0x80, UP2 ;  /* 0x00000080ff117887 */ /* 0x000fe40009000000 */
[----:B------:R-:W-:Y:S02]  /*14e0*/  USEL UR9, UR15, 0x4000, UP1 ;  /* 0x000040000f097887 */ /* 0x000fe40008800000 */
[----:B------:R-:W-:Y:S02]  /*14f0*/  USEL UR8, UR16, 0x8, UP0 ;  /* 0x0000000810087887 */ /* 0x000fe40008000000 */
[----:B------:R-:W-:-:S02]  /*1500*/  UIADD3 UR4, UPT, UPT, UR5, UR6, UR4 ;  /* 0x0000000605047290 */ /* 0x000fc4000fffe004 */
[----:B------:R-:W-:Y:S02]  /*1510*/  USEL UR7, UR17, 0x80, UP0 ;  /* 0x0000008011077887 */ /* 0x000fe40008000000 */
[----:B------:R-:W-:Y:S02]  /*1520*/  USEL UR6, UR18, 0x800, UP0 ;  /* 0x0000080012067887 */ /* 0x000fe40008000000 */
[----:B------:R-:W-:Y:S02]  /*1530*/  UIADD3 UR4, UPT, UPT, UR8, UR9, UR4 ;  /* 0x0000000908047290 */ /* 0x000fe4000fffe004 */
[----:B------:R-:W-:Y:S02]  /*1540*/  USEL UR5, UR19, 0x8000, UP0 ;  /* 0x0000800013057887 */ /* 0x000fe40008000000 */
[----:B------:R-:W-:-:S04]  /*1550*/  UIADD3 UR4, UPT, UPT, UR6, UR7, UR4 ;  /* 0x0000000706047290 */ /* 0x000fc8000fffe004 */
[----:B------:R-:W-:-:S06]  /*1560*/  UIADD3 UR4, UPT, UPT, UR4, UR5, URZ ;  /* 0x0000000504047290 */ /* 0x000fcc000fffe0ff */
[----:B------:R-:W-:Y:S02]  /*1570*/  IMAD.U32 R0, RZ, RZ, UR4 ;  /* 0x00000004ff007e24 */ /* 0x000fe4000f8e00ff */
.L_x_17:
[----:B------:R-:W-:Y:S05]  /*1580*/  BRA.U !UP6, `(.L_x_18) ;  /* 0x000000010ed47547 */ /* 0x000fea000b800000 */
[----:B------:R-:W1:Y:S01]  /*1590*/  LDCU.128 UR12, c[0x0][0xf10] ;  /* 0x0001e200ff0c77ac */ /* 0x000e620008000c00 */
[----:B------:R-:W2:Y:S01]  /*15a0*/  LDCU UR6, c[0x0][0x370] ;  /* 0x00006e00ff0677ac */ /* 0x000ea20008000800 */
[----:B------:R-:W3:Y:S01]  /*15b0*/  LDCU UR5, c[0x0][0x374] ;  /* 0x00006e80ff0577ac */ /* 0x000ee20008000800 */
[----:B------:R-:W4:Y:S01]  /*15c0*/  LDCU UR25, c[0x0][0xf0c] ;  /* 0x0001e180ff1977ac */ /* 0x000f220008000800 */
[----:B------:R-:W4:Y:S01]  /*15d0*/  LDCU UR7, c[0x0][0xf20] ;  /* 0x0001e400ff0777ac */ /* 0x000f220008000800 */
[----:B------:R-:W4:Y:S01]  /*15e0*/  LDCU.64 UR8, c[0x0][0xf28] ;  /* 0x0001e500ff0877ac */ /* 0x000f220008000a00 */
[----:B-1----:R-:W-:Y:S02]  /*15f0*/  UISETP.NE.AND UP0, UPT, UR14, 0x1, UPT ;  /* 0x000000010e00788c */ /* 0x002fe4000bf05270 */
[----:B---3--:R-:W-:Y:S02]  /*1600*/  UIMAD.WIDE.U32 UR10, UR5, UR15, URZ ;  /* 0x0000000f050a72a5 */ /* 0x008fe4000f8e00ff */
[----:B--2---:R-:W-:-:S02]  /*1610*/  UIMAD.WIDE.U32 UR18, UR6, UR12, URZ ;  /* 0x0000000c061272a5 */ /* 0x004fc4000f8e00ff */
[----:B----4-:R-:W-:Y:S02]  /*1620*/  UISETP.NE.AND UP1, UPT, UR25, 0x1, UPT ;  /* 0x000000011900788c */ /* 0x010fe4000bf25270 */
[----:B------:R-:W-:Y:S01]  /*1630*/  UISETP.NE.AND UP2, UPT, UR24, 0x1, UPT ;  /* 0x000000011800788c */ /* 0x000fe2000bf45270 */
[----:B------:R-:W-:Y:S02]  /*1640*/  UMOV UR10, UR11 ;  /* 0x0000000b000a7c82 */ /* 0x000fe40008000000 */
[----:B------:R-:W-:Y:S01]  /*1650*/  UMOV UR18, UR19 ;  /* 0x0000001300127c82 */ /* 0x000fe20008000000 */
[----:B------:R-:W-:Y:S02]  /*1660*/  @UP0 USHF.R.U32.HI UR5, URZ, UR7, UR10 ;  /* 0x00000007ff050299 */ /* 0x000fe4000801160a */
[----:B------:R-:W-:Y:S02]  /*1670*/  UIMAD.WIDE.U32 UR22, UR20, UR15, URZ ;  /* 0x0000000f141672a5 */ /* 0x000fe4000f8e00ff */
[----:B------:R-:W-:-:S02]  /*1680*/  UIMAD.WIDE.U32 UR10, UR5, UR8, URZ ;  /* 0x00000008050a72a5 */ /* 0x000fc4000f8e00ff */
[----:B------:R-:W-:Y:S02]  /*1690*/  @UP1 USHF.R.U32.HI UR6, URZ, UR13, UR18 ;  /* 0x0000000dff061299 */ /* 0x000fe40008011612 */
[----:B------:R-:W-:Y:S02]  /*16a0*/  UIMAD.WIDE.U32 UR16, UR36, UR12, URZ ;  /* 0x0000000c241072a5 */ /* 0x000fe4000f8e00ff */
[----:B------:R-:W-:Y:S01]  /*16b0*/  UIMAD.WIDE.U32 UR18, UR6, UR8, URZ ;  /* 0x00000008061272a5 */ /* 0x000fe2000f8e00ff */
[----:B------:R-:W-:Y:S01]  /*16c0*/  UMOV UR4, UR23 ;  /* 0x0000001700047c82 */ /* 0x000fe20008000000 */
[----:B------:R-:W-:Y:S01]  /*16d0*/  UMOV UR10, UR11 ;  /* 0x0000000b000a7c82 */ /* 0x000fe20008000000 */
[----:B------:R-:W-:Y:S02]  /*16e0*/  USHF.R.U32.HI UR4, URZ, UR7, UR4 ;  /* 0x00000007ff047299 */ /* 0x000fe40008011604 */
[----:B------:R-:W-:Y:S01]  /*16f0*/  @UP2 USHF.R.U32.HI UR5, URZ, UR9, UR10 ;  /* 0x00000009ff052299 */ /* 0x000fe2000801160a */
[----:B------:R-:W-:Y:S01]  /*1700*/  UMOV UR16, UR17 ;  /* 0x0000001100107c82 */ /* 0x000fe20008000000 */
[----:B------:R-:W-:Y:S01]  /*1710*/  UMOV UR18, UR19 ;  /* 0x0000001300127c82 */ /* 0x000fe20008000000 */
[----:B------:R-:W-:-:S02]  /*1720*/  USHF.R.U32.HI UR13, URZ, UR13, UR16 ;  /* 0x0000000dff0d7299 */ /* 0x000fc40008011610 */
[----:B------:R-:W-:Y:S02]  /*1730*/  USEL UR4, UR20, UR4, !UP0 ;  /* 0x0000000414047287 */ /* 0x000fe4000c000000 */
[----:B------:R-:W-:Y:S02]  /*1740*/  @UP2 USHF.R.U32.HI UR6, URZ, UR9, UR18 ;  /* 0x00000009ff062299 */ /* 0x000fe40008011612 */
[----:B------:R-:W-:Y:S02]  /*1750*/  UIMAD UR7, UR5, UR24, URZ ;  /* 0x00000018050772a4 */ /* 0x000fe4000f8e02ff */
[----:B------:R-:W-:Y:S02]  /*1760*/  USEL UR5, UR36, UR13, !UP1 ;  /* 0x0000000d24057287 */ /* 0x000fe4000c800000 */
[----:B------:R-:W-:Y:S02]  /*1770*/  UIMAD UR12, UR6, UR24, URZ ;  /* 0x00000018060c72a4 */ /* 0x000fe4000f8e02ff */
[----:B------:R-:W-:-:S02]  /*1780*/  UISETP.GE.AND UP0, UPT, UR4, UR7, UPT ;  /* 0x000000070400728c */ /* 0x000fc4000bf06270 */
[----:B------:R-:W-:Y:S02]  /*1790*/  UIMAD.WIDE.U32 UR10, UR4, UR8, URZ ;  /* 0x00000008040a72a5 */ /* 0x000fe4000f8e00ff */
[----:B------:R-:W-:Y:S02]  /*17a0*/  UISETP.GE.OR UP0, UPT, UR5, UR12, UP0 ;  /* 0x0000000c0500728c */ /* 0x000fe40008706670 */
[----:B------:R-:W-:Y:S02]  /*17b0*/  UIMAD.WIDE.U32 UR12, UR5, UR8, URZ ;  /* 0x00000008050c72a5 */ /* 0x000fe4000f8e00ff */
[----:B------:R-:W-:Y:S01]  /*17c0*/  UIADD3 UR10, UPT, UPT, -UR4, URZ, URZ ;  /* 0x000000ff040a7290 */ /* 0x000fe2000fffe1ff */
[----:B------:R-:W-:Y:S01]  /*17d0*/  UMOV UR8, UR11 ;  /* 0x0000000b00087c82 */ /* 0x000fe20008000000 */
[----:B------:R-:W-:Y:S02]  /*17e0*/  UIADD3 UR11, UPT, UPT, -UR5, URZ, URZ ;  /* 0x000000ff050b7290 */ /* 0x000fe4000fffe1ff */
[----:B------:R-:W-:-:S03]  /*17f0*/  USHF.R.U32.HI UR8, URZ, UR9, UR8 ;  /* 0x00000009ff087299 */ /* 0x000fc60008011608 */
[----:B------:R-:W-:Y:S01]  /*1800*/  @!UP0 UMOV UR7, UR13 ;  /* 0x0000000d00078c82 */ /* 0x000fe20008000000 */
[----:B------:R-:W-:Y:S02]  /*1810*/  UIMAD UR20, UR14, UR10, UR20 ;  /* 0x0000000a0e1472a4 */ /* 0x000fe4000f8e0214 */
[----:B------:R-:W-:Y:S02]  /*1820*/  USEL UR8, UR4, UR8, !UP2 ;  /* 0x0000000804087287 */ /* 0x000fe4000d000000 */
[----:B------:R-:W-:Y:S02]  /*1830*/  @!UP0 USHF.R.U32.HI UR7, URZ, UR9, UR7 ;  /* 0x00000009ff078299 */ /* 0x000fe40008011607 */
[----:B------:R-:W-:Y:S02]  /*1840*/  UIADD3 UR9, UPT, UPT, -UR8, URZ, URZ ;  /* 0x000000ff08097290 */ /* 0x000fe4000fffe1ff */
[----:B------:R-:W-:Y:S02]  /*1850*/  @!UP0 USEL UR7, UR5, UR7, !UP2 ;  /* 0x0000000705078287 */ /* 0x000fe4000d000000 */
[----:B------:R-:W-:-:S02]  /*1860*/  UIMAD UR9, UR24, UR9, UR4 ;  /* 0x00000009180972a4 */ /* 0x000fc4000f8e0204 */
[----:B------:R-:W-:Y:S02]  /*1870*/  @!UP0 UIADD3 UR8, UPT, UPT, UR8, -UR7, URZ ;  /* 0x8000000708088290 */ /* 0x000fe4000fffe0ff */
[----:B------:R-:W-:Y:S02]  /*1880*/  @!UP0 UIMAD UR6, UR9, UR6, UR7 ;  /* 0x00000006090682a4 */ /* 0x000fe4000f8e0207 */
[----:B------:R-:W-:Y:S02]  /*1890*/  @!UP0 UIMAD UR4, UR8, UR24, UR5 ;  /* 0x00000018080482a4 */ /* 0x000fe4000f8e0205 */
[----:B------:R-:W-:Y:S02]  /*18a0*/  UIMAD UR36, UR25, UR11, UR36 ;  /* 0x0000000b192472a4 */ /* 0x000fe4000f8e0224 */
[----:B------:R-:W-:Y:S01]  /*18b0*/  UIMAD UR20, UR4, UR14, UR20 ;  /* 0x0000000e041472a4 */ /* 0x000fe2000f8e0214 */
[----:B------:R-:W-:Y:S02]  /*18c0*/  @!UP0 UMOV UR5, UR6 ;  /* 0x0000000600058c82 */ /* 0x000fe40008000000 */
[----:B------:R-:W-:-:S12]  /*18d0*/  UIMAD UR36, UR5, UR25, UR36 ;  /* 0x00000019052472a4 */ /* 0x000fd8000f8e0224 */
.L_x_18:
[----:B------:R-:W-:-:S09]  /*18e0*/  UISETP.NE.AND UP0, UPT, UR26, 0x1, UPT ;  /* 0x000000011a00788c */ /* 0x000fd2000bf05270 */
[----:B------:R-:W-:Y:S05]  /*18f0*/  BRA.U UP0, `(.L_x_19) ;  /* 0x0000000100447547 */ /* 0x000fea000b800000 */
[----:B------:R-:W1:Y:S01]  /*1900*/  LDCU.128 UR8, c[0x0][0xf10] ;  /* 0x0001e200ff0877ac */ /* 0x000e620008000c00 */
[----:B------:R-:W2:Y:S01]  /*1910*/  LDCU UR12, c[0x0][0xf0c] ;  /* 0x0001e180ff0c77ac */ /* 0x000ea20008000800 */
[----:B------:R-:W3:Y:S01]  /*1920*/  LDCU UR13, c[0x0][0xf20] ;  /* 0x0001e400ff0d77ac */ /* 0x000ee20008000800 */
[----:B-1----:R-:W-:Y:S02]  /*1930*/  UIMAD.WIDE.U32 UR6, UR36, UR8, URZ ;  /* 0x00000008240672a5 */ /* 0x002fe4000f8e00ff */
[----:B------:R-:W-:Y:S02]  /*1940*/  UIMAD.WIDE.U32 UR4, UR20, UR11, URZ ;  /* 0x0000000b140472a5 */ /* 0x000fe4000f8e00ff */
[----:B--2---:R-:W-:Y:S02]  /*1950*/  UISETP.NE.AND UP1, UPT, UR12, 0x1, UPT ;  /* 0x000000010c00788c */ /* 0x004fe4000bf25270 */
[----:B------:R-:W-:Y:S01]  /*1960*/  UISETP.NE.AND UP0, UPT, UR10, 0x1, UPT ;  /* 0x000000010a00788c */ /* 0x000fe2000bf05270 */
[----:B------:R-:W-:-:S02]  /*1970*/  UMOV UR6, UR7 ;  /* 0x0000000700067c82 */ /* 0x000fc40008000000 */
[----:B------:R-:W-:Y:S01]  /*1980*/  UMOV UR4, UR5 ;  /* 0x0000000500047c82 */ /* 0x000fe20008000000 */
[----:B------:R-:W-:Y:S02]  /*1990*/  USHF.R.U32.HI UR9, URZ, UR9, UR6 ;  /* 0x00000009ff097299 */ /* 0x000fe40008011606 */
[----:B---3--:R-:W-:Y:S02]  /*19a0*/  USHF.R.U32.HI UR4, URZ, UR13, UR4 ;  /* 0x0000000dff047299 */ /* 0x008fe40008011604 */
[----:B------:R-:W-:Y:S02]  /*19b0*/  USEL UR5, UR36, UR9, !UP1 ;  /* 0x0000000924057287 */ /* 0x000fe4000c800000 */
[----:B------:R-:W-:-:S04]  /*19c0*/  USEL UR4, UR20, UR4, !UP0 ;  /* 0x0000000414047287 */ /* 0x000fc8000c000000 */
[----:B------:R-:W-:Y:S02]  /*19d0*/  UIADD3 UR6, UPT, UPT, UR5, -UR4, URZ ;  /* 0x8000000405067290 */ /* 0x000fe4000fffe0ff */
[----:B------:R-:W-:Y:S02]  /*19e0*/  UIADD3 UR4, UPT, UPT, -UR5, UR4, URZ ;  /* 0x0000000405047290 */ /* 0x000fe4000fffe1ff */
[----:B------:R-:W-:Y:S02]  /*19f0*/  UIMAD UR20, UR6, UR10, UR20 ;  /* 0x0000000a061472a4 */ /* 0x000fe4000f8e0214 */
[----:B------:R-:W-:-:S12]  /*1a00*/  UIMAD UR36, UR4, UR12, UR36 ;  /* 0x0000000c042472a4 */ /* 0x000fd8000f8e0224 */
.L_x_19:
[----:B------:R-:W-:-:S09]  /*1a10*/  UISETP.EQ.U32.AND UP0, UPT, UR27, 0x1, UPT ;  /* 0x000000011b00788c */ /* 0x000fd2000bf02070 */
[----:B------:R-:W-:Y:S05]  /*1a20*/  BRA.U !UP0, `(.L_x_20) ;  /* 0x00000001080c7547 */ /* 0x000fea000b800000 */
[----:B------:R-:W-:Y:S01]  /*1a30*/  UCGABAR_WAIT ;  /* 0x0000000000007dc7 */ /* 0x000fe20008000000 */
[----:B------:R-:W-:Y:S01]  /*1a40*/  CCTL.IVALL ;  /* 0x00000000ff00798f */ /* 0x000fe20002000000 */
[----:B------:R-:W-:Y:S05]  /*1a50*/  BRA `(.L_x_21) ;  /* 0x0000000000047947 */ /* 0x000fea0003800000 */
.L_x_20:
[----:B------:R-:W-:Y:S06]  /*1a60*/  BAR.SYNC.DEFER_BLOCKING 0x0 ;  /* 0x0000000000007b1d */ /* 0x000fec0000010000 */
.L_x_21:
[----:B------:R-:W-:Y:S05]  /*1a70*/  BRA.U UP5, `(.L_x_22) ;  /* 0x0000001105e87547 */ /* 0x000fea000b800000 */
[----:B------:R-:W1:Y:S01]  /*1a80*/  S2UR UR4, SR_CgaCtaId ;  /* 0x00000000000479c3 */ /* 0x000e620000008800 */
[----:B------:R-:W2:Y:S01]  /*1a90*/  LDCU UR74, c[0x0][0x38c] ;  /* 0x00007180ff4a77ac */ /* 0x000ea20008000800 */
[----:B------:R-:W-:Y:S01]  /*1aa0*/  PLOP3.LUT P1, PT, PT, PT, UP3, 0x80, 0x8 ;  /* 0x000000000008781c */ /* 0x000fe20003f2f038 */
[----:B------:R-:W-:Y:S01]  /*1ab0*/  IMAD.MOV.U32 R12, RZ, RZ, 0x1 ;  /* 0x00000001ff0c7424 */ /* 0x000fe200078e00ff */
[----:B------:R-:W-:Y:S01]  /*1ac0*/  ISETP.EQ.OR P2, PT, R2, RZ, P3 ;  /* 0x000000ff0200720c */ /* 0x000fe20001f42670 */
[----:B------:R-:W-:Y:S01]  /*1ad0*/  UMOV UR57, 0x400 ;  /* 0x0000040000397882 */ /* 0x000fe20000000000 */
[----:B------:R-:W-:Y:S01]  /*1ae0*/  UISETP.NE.AND UP0, UPT, UR21, URZ, UPT ;  /* 0x000000ff1500728c */ /* 0x000fe2000bf05270 */
[----:B------:R-:W-:Y:S02]  /*1af0*/  PLOP3.LUT P1, PT, P1, PT, PT, 0x8, 0x80 ;  /* 0x000000000080781c */ /* 0x000fe40000f2e170 */
[----:B------:R-:W-:Y:S01]  /*1b00*/  CS2R R10, SRZ ;  /* 0x00000000000a7805 */ /* 0x000fe2000001ff00 */
[----:B------:R-:W-:Y:S01]  /*1b10*/  IMAD.MOV.U32 R9, RZ, RZ, RZ ;  /* 0x000000ffff097224 */ /* 0x000fe200078e00ff */
[----:B------:R-:W-:Y:S01]  /*1b20*/  USEL UR46, UR62, 0x2, UP0 ;  /* 0x000000023e2e7887 */ /* 0x000fe20008000000 */
[----:B------:R-:W-:Y:S01]  /*1b30*/  IMAD.MOV.U32 R8, RZ, RZ, 0x1 ;  /* 0x00000001ff087424 */ /* 0x000fe200078e00ff */
[----:B------:R-:W3:Y:S01]  /*1b40*/  LDCU UR69, c[0x0][0x370] ;  /* 0x00006e00ff4577ac */ /* 0x000ee20008000800 */
[----:B------:R-:W4:Y:S01]  /*1b50*/  LDCU.64 UR38, c[0x0][0x348] ;  /* 0x00006900ff2677ac */ /* 0x000f220008000a00 */
[----:B--2---:R-:W-:-:S02]  /*1b60*/  UIADD3 UR5, UPT, UPT, UR74, 0xff, URZ ;  /* 0x000000ff4a057890 */ /* 0x004fc4000fffe0ff */
[----:B------:R-:W-:Y:S02]  /*1b70*/  UIADD3 UR74, UPT, UPT, UR74, -0x1, URZ ;  /* 0xffffffff4a4a7890 */ /* 0x000fe4000fffe0ff */
[----:B-1----:R-:W-:Y:S02]  /*1b80*/  ULOP3.LUT UR75, UR4, 0x1, URZ, 0xc0, !UPT ;  /* 0x00000001044b7892 */ /* 0x002fe4000f8ec0ff */
[----:B------:R-:W-:Y:S02]  /*1b90*/  ULEA UR57, UR4, UR57, 0x18 ;  /* 0x0000003904397291 */ /* 0x000fe4000f8ec0ff */
[----:B------:R-:W-:Y:S02]  /*1ba0*/  USHF.R.S32.HI UR4, URZ, 0x1f, UR5 ;  /* 0x0000001fff047899 */ /* 0x000fe40008011405 */
[----:B------:R-:W-:Y:S02]  /*1bb0*/  UISETP.GE.U32.AND UP0, UPT, UR74, -0x1ff, UPT ;  /* 0xfffffe014a00788c */ /* 0x000fe4000bf06070 */
[----:B------:R-:W-:Y:S01]  /*1bc0*/  ULEA.HI UR4, UR4, UR5, URZ, 0x8 ;  /* 0x0000000504047291 */ /* 0x000fe2000f8f40ff */
[----:B------:R-:W1:Y:S03]  /*1bd0*/  LDCU UR63, c[0x0][0x374] ;  /* 0x00006e80ff3f77ac */ /* 0x000e660008000800 */
[----:B------:R-:W-:-:S02]  /*1be0*/  USHF.R.S32.HI UR70, URZ, 0x8, UR4 ;  /* 0x00000008ff467899 */ /* 0x000fc40008011404 */
[----:B------:R-:W-:Y:S02]  /*1bf0*/  ULEA UR53, UR73, UR57, 0x8 ;  /* 0x0000003949357291 */ /* 0x000fe4000f8e40ff */
[----:B------:R-:W-:Y:S02]  /*1c00*/  UIADD3 UR71, UPT, UPT, UR70, -0x1, URZ ;  /* 0xffffffff46477890 */ /* 0x000fe4000fffe0ff */
[----:B------:R-:W-:Y:S02]  /*1c10*/  UIADD3 UR47, UPT, UPT, UR57, UR47, URZ ;  /* 0x0000002f392f7290 */ /* 0x000fe4000fffe0ff */
[----:B------:R-:W-:Y:S02]  /*1c20*/  ULEA UR31, UR73, UR57, 0xc ;  /* 0x00000039491f7291 */ /* 0x000fe4000f8e60ff */
[----:B------:R-:W-:Y:S02]  /*1c30*/  ULEA UR30, UR76, UR57, 0xd ;  /* 0x000000394c1e7291 */ /* 0x000fe4000f8e68ff */
[----:B------:R-:W-:-:S02]  /*1c40*/  USEL UR72, URZ, 0x1, UP0 ;  /* 0x00000001ff487887 */ /* 0x000fc40008000000 */
[----:B---34-:R-:W-:-:S12]  /*1c50*/  @UP0 UIADD3 UR71, UPT, UPT, UR70, URZ, URZ ;  /* 0x000000ff46470290 */ /* 0x018fd8000fffe0ff */
.L_x_44:
[----:B------:R-:W2:Y:S01]  /*1c60*/  S2UR UR4, SR_CgaCtaId ;  /* 0x00000000000479c3 */ /* 0x000ea20000008800 */
[----:B------:R-:W-:Y:S01]  /*1c70*/  SHF.L.U32 R3, R12, 0x1f, RZ ;  /* 0x0000001f0c037819 */ /* 0x000fe200000006ff */
[----:B--2---:R-:W-:-:S09]  /*1c80*/  UISETP.NE.AND UP0, UPT, UR4, URZ, UPT ;  /* 0x000000ff0400728c */ /* 0x004fd2000bf05270 */
[----:B-1----:R-:W-:Y:S05]  /*1c90*/  BRA.U UP0, `(.L_x_23) ;  /* 0x0000000100287547 */ /* 0x002fea000b800000 */
[----:B------:R-:W-:Y:S02]  /*1ca0*/  LEA R0, R9, UR57, 0x3 ;  /* 0x0000003909007c11 */ /* 0x000fe4000f8e18ff */
[----:B------:R-:W-:-:S04]  /*1cb0*/  SHF.L.U32 R5, R8, 0x1f, RZ ;  /* 0x0000001f08057819 */ /* 0x000fc800000006ff */
[----:B------:R-:W2:Y:S02]  /*1cc0*/  SYNCS.PHASECHK.TRANS64.TRYWAIT P0, [R0+URZ+0xa0], R5 ;  /* 0x0000a005000075a7 */ /* 0x000ea400080011ff */
[----:B--2---:R-:W-:Y:S05]  /*1cd0*/  @!P0 BRA `(.L_x_24) ;  /* 0x0000011400d08947 */ /* 0x004fea0003800000 */
.L_x_189:
[----:B------:R3:W-:Y:S01]  /*1ce0*/  SYNCS.ARRIVE.TRANS64.A1T0 RZ, [R0+URZ+0x90], RZ ;  /* 0x000090ff00ff79a7 */ /* 0x0007e200081000ff */
[----:B------:R-:W-:-:S05]  /*1cf0*/  VIADD R9, R9, 0x1 ;  /* 0x0000000109097836 */ /* 0x000fca0000000000 */
[----:B------:R-:W-:-:S04]  /*1d00*/  ISETP.NE.AND P0, PT, R9, 0x2, PT ;  /* 0x000000020900780c */ /* 0x000fc80003f05270 */
[----:B--2---:R-:W-:Y:S02]  /*1d10*/  SEL R5, RZ, 0x1, P0 ;  /* 0x00000001ff057807 */ /* 0x004fe40000000000 */
[----:B------:R-:W-:Y:S02]  /*1d20*/  SEL R9, R9, RZ, P0 ;  /* 0x000000ff09097207 */ /* 0x000fe40000000000 */
[----:B------:R-:W-:-:S07]  /*1d30*/  LOP3.LUT R8, R8, R5, RZ, 0x3c, !PT ;  /* 0x0000000508087212 */ /* 0x000fce00078e3cff */
.L_x_23:
[----:B------:R2:W4:Y:S01]  /*1d40*/  SYNCS.PHASECHK.TRANS64.TRYWAIT P0, [UR57+0x8], R3 ;  /* 0x00000803ff0075a7 */ /* 0x0005220008001139 */
[----:B------:R-:W-:Y:S02]  /*1d50*/  UISETP.GT.U32.AND UP0, UPT, UR74, -0x200, UPT ;  /* 0xfffffe004a00788c */ /* 0x000fe4000bf04070 */
[----:B------:R-:W-:Y:S02]  /*1d60*/  ULEA UR59, UR36, UR73, 0x2 ;  /* 0x00000049243b7291 */ /* 0x000fe4000f8e10ff */
[----:B------:R-:W-:Y:S02]  /*1d70*/  ULEA UR43, UR20, UR76, 0x2 ;  /* 0x0000004c142b7291 */ /* 0x000fe4000f8e10ff */
[----:B------:R-:W-:Y:S02]  /*1d80*/  ULEA UR27, UR20, UR75, 0x1 ;  /* 0x0000004b141b7291 */ /* 0x000fe4000f8e08ff */
[----:B------:R-:W-:Y:S02]  /*1d90*/  USHF.L.U32 UR59, UR59, 0x5, URZ ;  /* 0x000000053b3b7899 */ /* 0x000fe400080006ff */
[----:B------:R-:W-:Y:S01]  /*1da0*/  USHF.L.U32 UR43, UR43, 0x6, URZ ;  /* 0x000000062b2b7899 */ /* 0x000fe200080006ff */
[----:B------:R-:W-:Y:S01]  /*1db0*/  UMOV UR5, URZ ;  /* 0x000000ff00057c82 */ /* 0x000fe20008000000 */
[----:B------:R-:W-:Y:S10]  /*1dc0*/  BRA.U UP0, `(.L_x_25) ;  /* 0x0000000100fc7547 */ /* 0x000ff4000b800000 */
[----:B------:R-:W-:Y:S01]  /*1dd0*/  @!P3 MOV R2, 0x18c00 ;  /* 0x00018c000002b802 */ /* 0x000fe20000000f00 */
[----:B----4-:R-:W-:Y:S06]  /*1de0*/  @P0 BRA `(.L_x_26) ;  /* 0x0000000000080947 */ /* 0x010fec0003800000 */
[----:B------:R-:W4:Y:S02]  /*1df0*/  SYNCS.PHASECHK.TRANS64.TRYWAIT P0, [UR57+0x8], R3 ;  /* 0x00000803ff0075a7 */ /* 0x000f240008001139 */
[----:B----4-:R-:W-:Y:S05]  /*1e00*/  @!P0 BRA `(.L_x_27) ;  /* 0x0000011400988947 */ /* 0x010fea0003800000 */
.L_x_26:
[----:B------:R4:W-:Y:S01]  /*1e10*/  @!P3 SYNCS.ARRIVE.TRANS64 RZ, [UR57], R2 ;  /* 0x00000002ffffb9a7 */ /* 0x0009e20008000039 */
[----:B------:R-:W-:Y:S01]  /*1e20*/  ULOP3.LUT UR4, UR46, 0x2, URZ, 0xfc, !UPT ;  /* 0x000000022e047892 */ /* 0x000fe2000f8efcff */
[----:B------:R-:W-:-:S03]  /*1e30*/  LOP3.LUT R12, R12, 0x1, RZ, 0x3c, !PT ;  /* 0x000000010c0c7812 */ /* 0x000fc600078e3cff */
[----:B------:R-:W-:-:S09]  /*1e40*/  UISETP.NE.AND UP0, UPT, UR4, 0x2, UPT ;  /* 0x000000020400788c */ /* 0x000fd2000bf05270 */
[----:B------:R-:W-:Y:S05]  /*1e50*/  BRA.U UP0, `(.L_x_28) ;  /* 0x0000000100047547 */ /* 0x000fea000b800000 */
[----:B-1----:R-:W-:Y:S05]  /*1e60*/  BPT.TRAP 0x1 ;  /* 0x000000040000795c */ /* 0x002fea0000300000 */
.L_x_28:
[----:B------:R-:W-:Y:S04]  /*1e70*/  BSSY.RECONVERGENT B0, `(.L_x_29) ;  /* 0x0000003000007945 */ /* 0x000fe80003800200 */
[----:B------:R-:W-:Y:S05]  /*1e80*/  @P2 BRA `(.L_x_30) ;  /* 0x0000000000042947 */ /* 0x000fea0003800000 */
[----:B-1----:R-:W-:Y:S05]  /*1e90*/  BPT.TRAP 0x1 ;  /* 0x000000040000795c */ /* 0x002fea0000300000 */
.L_x_30:
[----:B-1----:R-:W-:Y:S05]  /*1ea0*/  BSYNC.RECONVERGENT B0 ;  /* 0x0000000000007941 */ /* 0x002fea0003800200 */
.L_x_29:
[----:B------:R-:W-:Y:S02]  /*1eb0*/  ELECT P0, URZ, PT ;  /* 0x0000000000ff782f */ /* 0x000fe40003800000 */
[----:B---3--:R-:W-:Y:S01]  /*1ec0*/  SHF.L.U32 R0, R12, 0x1f, RZ ;  /* 0x0000001f0c007819 */ /* 0x008fe200000006ff */
[----:B------:R-:W-:Y:S01]  /*1ed0*/  UMOV UR5, 0x1 ;  /* 0x0000000100057882 */ /* 0x000fe20000000000 */
[----:B------:R-:W-:Y:S02]  /*1ee0*/  BSSY.RECONVERGENT B0, `(.L_x_25) ;  /* 0x000002d000007945 */ /* 0x000fe40003800200 */
[----:B------:R1:W-:Y:S07]  /*1ef0*/  SYNCS.PHASECHK.TRANS64.TRYWAIT PT, [UR57+0x8], R0 ;  /* 0x00000800ff0075a7 */ /* 0x0003ee00080e1139 */
[----:B------:R-:W-:Y:S05]  /*1f00*/  @!P0 BRA `(.L_x_31) ;  /* 0x0000000000a88947 */ /* 0x000fea0003800000 */
[----:B------:R-:W-:Y:S02]  /*1f10*/  UIADD3 UR6, UP3, UPT, UR38, 0x80, URZ ;  /* 0x0000008026067890 */ /* 0x000fe4000ff7e0ff */
[----:B------:R-:W-:Y:S02]  /*1f20*/  UIADD3 UR14, UP2, UPT, UR38, 0x180, URZ ;  /* 0x00000180260e7890 */ /* 0x000fe4000ff5e0ff */
[----:B------:R-:W-:Y:S02]  /*1f30*/  UIADD3 UR48, UP1, UPT, UR38, 0x280, URZ ;  /* 0x0000028026307890 */ /* 0x000fe4000ff3e0ff */
[----:B------:R-:W-:Y:S02]  /*1f40*/  UIADD3 UR56, UPT, UPT, UR31, 0x8400, URZ ;  /* 0x000084001f387890 */ /* 0x000fe4000fffe0ff */
[----:B------:R-:W-:Y:S02]  /*1f50*/  UIADD3.X UR7, UPT, UPT, URZ, UR39, URZ, UP3, !UPT ;  /* 0x00000027ff077290 */ /* 0x000fe40009ffe4ff */
[----:B------:R-:W-:-:S02]  /*1f60*/  UPRMT UR13, URZ, 0x5410, UR55 ;  /* 0x00005410ff0d7896 */ /* 0x000fc40008000037 */
[----:B------:R-:W-:Y:S02]  /*1f70*/  UIADD3 UR22, UP0, UPT, UR38, 0x380, URZ ;  /* 0x0000038026167890 */ /* 0x000fe4000ff1e0ff */
[----:B------:R-:W-:Y:S02]  /*1f80*/  UIADD3 UR16, UPT, UPT, UR31, 0xc400, URZ ;  /* 0x0000c4001f107890 */ /* 0x000fe4000fffe0ff */
[----:B------:R-:W-:Y:S02]  /*1f90*/  UIADD3 UR40, UPT, UPT, UR30, 0x10400, URZ ;  /* 0x000104001e287890 */ /* 0x000fe4000fffe0ff */
[----:B------:R-:W-:Y:S02]  /*1fa0*/  UIADD3.X UR15, UPT, UPT, URZ, UR39, URZ, UP2, !UPT ;  /* 0x00000027ff0f7290 */ /* 0x000fe400097fe4ff */
[----:B------:R-:W-:Y:S02]  /*1fb0*/  UPRMT UR4, URZ, 0x5410, UR54 ;  /* 0x00005410ff047896 */ /* 0x000fe40008000036 */
[----:B------:R-:W-:-:S02]  /*1fc0*/  UIADD3 UR8, UPT, UPT, UR30, 0x18400, URZ ;  /* 0x000184001e087890 */ /* 0x000fc4000fffe0ff */
[----:B------:R-:W-:Y:S02]  /*1fd0*/  UIADD3 UR32, UPT, UPT, UR53, 0x20400, URZ ;  /* 0x0002040035207890 */ /* 0x000fe4000fffe0ff */
[----:B------:R-:W-:Y:S02]  /*1fe0*/  UIADD3.X UR49, UPT, UPT, URZ, UR39, URZ, UP1, !UPT ;  /* 0x00000027ff317290 */ /* 0x000fe40008ffe4ff */
[----:B------:R-:W-:Y:S02]  /*1ff0*/  UIADD3 UR24, UPT, UPT, UR47, 0x20800, URZ ;  /* 0x000208002f187890 */ /* 0x000fe4000fffe0ff */
[----:B------:R-:W-:Y:S01]  /*2000*/  UIADD3.X UR23, UPT, UPT, URZ, UR39, URZ, UP0, !UPT ;  /* 0x00000027ff177290 */ /* 0x000fe200087fe4ff */
[----:B------:R-:W-:Y:S01]  /*2010*/  UMOV UR50, 0x0 ;  /* 0x0000000000327882 */ /* 0x000fe20000000000 */
[----:B------:R-:W-:Y:S01]  /*2020*/  UMOV UR51, 0x10000000 ;  /* 0x1000000000337882 */ /* 0x000fe20000000000 */
[----:B------:R-:W-:Y:S01]  /*2030*/  UMOV UR58, URZ ;  /* 0x000000ff003a7c82 */ /* 0x000fe20008000000 */
[----:B------:R-:W-:Y:S01]  /*2040*/  UMOV UR18, 0x80 ;  /* 0x0000008000127882 */ /* 0x000fe20000000000 */
[----:B------:R-:W-:Y:S01]  /*2050*/  UMOV UR17, UR57 ;  /* 0x0000003900117c82 */ /* 0x000fe20008000000 */
[----:B------:R-:W-:Y:S01]  /*2060*/  UMOV UR19, UR59 ;  /* 0x0000003b00137c82 */ /* 0x000fe20008000000 */
[----:B------:R-:W-:Y:S01]  /*2070*/  UMOV UR20, UR60 ;  /* 0x0000003c00147c82 */ /* 0x000fe20008000000 */
[----:B------:R-:W-:Y:S01]  /*2080*/  UMOV UR41, UR57 ;  /* 0x0000003900297c82 */ /* 0x000fe20008000000 */
[----:B------:R-:W-:Y:S01]  /*2090*/  UMOV UR44, UR60 ;  /* 0x0000003c002c7c82 */ /* 0x000fe20008000000 */
[----:B------:R3:W-:Y:S01]  /*20a0*/  UTMALDG.3D.MULTICAST [UR56], [UR6], UR13, desc[UR50] ;  /* 0x00003238060073b4 */ /* 0x0007e2000801180d */
[----:B------:R-:W-:Y:S01]  /*20b0*/  UMOV UR42, UR58 ;  /* 0x0000003a002a7c82 */ /* 0x000fe20008000000 */
[----:B------:R-:W-:Y:S01]  /*20c0*/  UMOV UR9, UR57 ;  /* 0x0000003900097c82 */ /* 0x000fe20008000000 */
[----:B------:R-:W-:Y:S01]  /*20d0*/  UMOV UR10, 0x80 ;  /* 0x00000080000a7882 */ /* 0x000fe20000000000 */
[----:B------:R-:W-:Y:S01]  /*20e0*/  UMOV UR11, UR43 ;  /* 0x0000002b000b7c82 */ /* 0x000fe20008000000 */
[----:B------:R-:W-:Y:S01]  /*20f0*/  UMOV UR12, UR60 ;  /* 0x0000003c000c7c82 */ /* 0x000fe20008000000 */
[----:B------:R-:W-:Y:S01]  /*2100*/  UMOV UR33, UR57 ;  /* 0x0000003900217c82 */ /* 0x000fe20008000000 */
[----:B------:R-:W-:Y:S01]  /*2110*/  UMOV UR37, UR60 ;  /* 0x0000003c00257c82 */ /* 0x000fe20008000000 */
[----:B------:R3:W-:Y:S01]  /*2120*/  UTMALDG.3D.MULTICAST [UR16], [UR6], UR13, desc[UR50] ;  /* 0x00003210060073b4 */ /* 0x0007e2000801180d */
[----:B------:R-:W-:Y:S01]  /*2130*/  UMOV UR26, URZ ;  /* 0x000000ff001a7c82 */ /* 0x000fe20008000000 */
[----:B------:R-:W-:Y:S01]  /*2140*/  UMOV UR25, UR57 ;  /* 0x0000003900197c82 */ /* 0x000fe20008000000 */
[----:B------:R-:W-:Y:S01]  /*2150*/  UMOV UR29, UR60 ;  /* 0x0000003c001d7c82 */ /* 0x000fe20008000000 */
[----:B------:R3:W-:Y:S01]  /*2160*/  UTMALDG.3D.MULTICAST [UR40], [UR14], UR4, desc[UR50] ;  /* 0x000032280e0073b4 */ /* 0x0007e20008011804 */
[----:B------:R3:W-:Y:S01]  /*2170*/  UTMALDG.3D.MULTICAST [UR8], [UR14], UR4, desc[UR50] ;  /* 0x000032080e0073b4 */ /* 0x0007e20008011804 */
[----:B------:R3:W-:Y:S01]  /*2180*/  UTMALDG.4D.MULTICAST [UR32], [UR48], UR13, desc[UR50] ;  /* 0x00003220300073b4 */ /* 0x0007e2000801980d */
[----:B------:R3:W-:Y:S02]  /*2190*/  UTMALDG.4D.MULTICAST [UR24], [UR22], UR4, desc[UR50] ;  /* 0x00003218160073b4 */ /* 0x0007e40008019804 */
[----:B---3--:R-:W-:Y:S01]  /*21a0*/  NOP ;  /* 0x0000000000007918 */ /* 0x008fe20000000000 */
.L_x_31:
[----:B------:R-:W-:Y:S05]  /*21b0*/  BSYNC.RECONVERGENT B0 ;  /* 0x0000000000007941 */ /* 0x000fea0003800200 */
.L_x_25:
[----:B-1-3--:R-:W-:Y:S01]  /*21c0*/  SHF.L.U32 R0, R12, 0x1f, RZ ;  /* 0x0000001f0c007819 */ /* 0x00afe200000006ff */
[----:B------:R-:W-:Y:S01]  /*21d0*/  @!P1 SYNCS.ARRIVE.TRANS64.A1T0 RZ, [UR57+0x58], RZ ;  /* 0x000058ffffff99a7 */ /* 0x000fe20008100039 */
[----:B------:R-:W-:Y:S02]  /*21e0*/  UISETP.GT.AND UP0, UPT, UR70, UR72, UPT ;  /* 0x000000484600728c */ /* 0x000fe4000bf04270 */
[----:B------:R1:W3:Y:S07]  /*21f0*/  SYNCS.PHASECHK.TRANS64.TRYWAIT P1, [UR57+0x8], R0 ;  /* 0x00000800ff0075a7 */ /* 0x0002ee0008021139 */
[----:B------:R-:W-:Y:S05]  /*2200*/  BRA.U !UP0, `(.L_x_32) ;  /* 0x0000000508207547 */ /* 0x000fea000b800000 */
[----:B------:R-:W-:-:S12]  /*2210*/  UIADD3 UR26, UPT, UPT, UR71, UR5, URZ ;  /* 0x00000005471a7290 */ /* 0x000fd8000fffe0ff */
.L_x_40:
[----:B---34-:R-:W-:Y:S01]  /*2220*/  @!P3 MOV R2, 0x18c00 ;  /* 0x00018c000002b802 */ /* 0x018fe20000000f00 */
[----:B---3--:R-:W-:Y:S06]  /*2230*/  @P1 BRA `(.L_x_33) ;  /* 0x00000000000c1947 */ /* 0x008fec0003800000 */
[----:B--2---:R-:W-:-:S04]  /*2240*/  SHF.L.U32 R3, R12, 0x1f, RZ ;  /* 0x0000001f0c037819 */ /* 0x004fc800000006ff */
[----:B------:R-:W2:Y:S02]  /*2250*/  SYNCS.PHASECHK.TRANS64.TRYWAIT P0, [UR57+0x8], R3 ;  /* 0x00000803ff0075a7 */ /* 0x000ea40008001139 */
[----:B--2---:R-:W-:Y:S05]  /*2260*/  @!P0 BRA `(.L_x_34) ;  /* 0x0000011000988947 */ /* 0x004fea0003800000 */
.L_x_33:
[----:B------:R3:W-:Y:S01]  /*2270*/  @!P3 SYNCS.ARRIVE.TRANS64 RZ, [UR57], R2 ;  /* 0x00000002ffffb9a7 */ /* 0x0007e20008000039 */
[----:B------:R-:W-:-:S04]  /*2280*/  ULOP3.LUT UR4, UR46, 0x2, URZ, 0xfc, !UPT ;  /* 0x000000022e047892 */ /* 0x000fc8000f8efcff */
[----:B------:R-:W-:-:S09]  /*2290*/  UISETP.NE.AND UP0, UPT, UR4, 0x2, UPT ;  /* 0x000000020400788c */ /* 0x000fd2000bf05270 */
[----:B------:R-:W-:Y:S05]  /*22a0*/  BRA.U UP0, `(.L_x_35) ;  /* 0x0000000100047547 */ /* 0x000fea000b800000 */
[----:B------:R-:W-:Y:S05]  /*22b0*/  BPT.TRAP 0x1 ;  /* 0x000000040000795c */ /* 0x000fea0000300000 */
.L_x_35:
[----:B------:R-:W-:Y:S04]  /*22c0*/  BSSY.RECONVERGENT B0, `(.L_x_36) ;  /* 0x0000003000007945 */ /* 0x000fe80003800200 */
[----:B------:R-:W-:Y:S05]  /*22d0*/  @P2 BRA `(.L_x_37) ;  /* 0x0000000000042947 */ /* 0x000fea0003800000 */
[----:B------:R-:W-:Y:S05]  /*22e0*/  BPT.TRAP 0x1 ;  /* 0x000000040000795c */ /* 0x000fea0000300000 */
.L_x_37:
[----:B------:R-:W-:Y:S05]  /*22f0*/  BSYNC.RECONVERGENT B0 ;  /* 0x0000000000007941 */ /* 0x000fea0003800200 */
.L_x_36:
[----:B------:R-:W-:Y:S02]  /*2300*/  ELECT P0, URZ, PT ;  /* 0x0000000000ff782f */ /* 0x000fe40003800000 */
[----:B------:R-:W-:Y:S01]  /*2310*/  LOP3.LUT R12, R12, 0x1, RZ, 0x3c, !PT ;  /* 0x000000010c0c7812 */ /* 0x000fe200078e3cff */
[----:B------:R-:W-:Y:S03]  /*2320*/  BSSY.RECONVERGENT B0, `(.L_x_38) ;  /* 0x0000033000007945 */ /* 0x000fe60003800200 */
[----:B-1----:R-:W-:-:S04]  /*2330*/  SHF.L.U32 R0, R12, 0x1f, RZ ;  /* 0x0000001f0c007819 */ /* 0x002fc800000006ff */
[----:B------:R1:W4:Y:S03]  /*2340*/  SYNCS.PHASECHK.TRANS64.TRYWAIT P1, [UR57+0x8], R0 ;  /* 0x00000800ff0075a7 */ /* 0x0003260008021139 */
[----:B------:R-:W-:Y:S05]  /*2350*/  @!P0 BRA `(.L_x_39) ;  /* 0x0000000000bc8947 */ /* 0x000fea0003800000 */
[----:B------:R-:W-:Y:S02]  /*2360*/  UIADD3 UR6, UP3, UPT, UR38, 0x80, URZ ;  /* 0x0000008026067890 */ /* 0x000fe4000ff7e0ff */
[----:B------:R-:W-:Y:S02]  /*2370*/  USHF.L.U32 UR66, UR5, 0x8, URZ ;  /* 0x0000000805427899 */ /* 0x000fe400080006ff */
[----:B------:R-:W-:Y:S02]  /*2380*/  UIADD3 UR10, UP2, UPT, UR38, 0x180, URZ ;  /* 0x00000180260a7890 */ /* 0x000fe4000ff5e0ff */
[----:B------:R-:W-:Y:S02]  /*2390*/  UIADD3 UR14, UP1, UPT, UR38, 0x280, URZ ;  /* 0x00000280260e7890 */ /* 0x000fe4000ff3e0ff */
[----:B------:R-:W-:Y:S02]  /*23a0*/  UIADD3 UR64, UPT, UPT, UR31, 0x8400, URZ ;  /* 0x000084001f407890 */ /* 0x000fe4000fffe0ff */
[----:B------:R-:W-:-:S02]  /*23b0*/  UIADD3.X UR7, UPT, UPT, URZ, UR39, URZ, UP3, !UPT ;  /* 0x00000027ff077290 */ /* 0x000fc40009ffe4ff */
[----:B------:R-:W-:Y:S02]  /*23c0*/  UPRMT UR9, URZ, 0x5410, UR55 ;  /* 0x00005410ff097896 */ /* 0x000fe40008000037 */
[----:B------:R-:W-:Y:S02]  /*23d0*/  UIADD3 UR56, UPT, UPT, UR31, 0xc400, URZ ;  /* 0x0000c4001f387890 */ /* 0x000fe4000fffe0ff */
[----:B------:R-:W-:Y:S02]  /*23e0*/  UIADD3 UR58, UPT, UPT, UR66, 0x80, URZ ;  /* 0x00000080423a7890 */ /* 0x000fe4000fffe0ff */
[----:B------:R-:W-:Y:S02]  /*23f0*/  UIADD3 UR48, UPT, UPT, UR30, 0x10400, URZ ;  /* 0x000104001e307890 */ /* 0x000fe4000fffe0ff */
[----:B------:R-:W-:Y:S02]  /*2400*/  UIADD3.X UR11, UPT, UPT, URZ, UR39, URZ, UP2, !UPT ;  /* 0x00000027ff0b7290 */ /* 0x000fe400097fe4ff */
[----:B------:R-:W-:-:S02]  /*2410*/  UPRMT UR4, URZ, 0x5410, UR54 ;  /* 0x00005410ff047896 */ /* 0x000fc40008000036 */
[----:B------:R-:W-:Y:S02]  /*2420*/  UIADD3 UR22, UP0, UPT, UR38, 0x380, URZ ;  /* 0x0000038026167890 */ /* 0x000fe4000ff1e0ff */
[----:B------:R-:W-:Y:S02]  /*2430*/  UIADD3 UR40, UPT, UPT, UR30, 0x18400, URZ ;  /* 0x000184001e287890 */ /* 0x000fe4000fffe0ff */
[----:B------:R-:W-:Y:S02]  /*2440*/  ULEA UR19, UR5, UR35, 0x1 ;  /* 0x0000002305137291 */ /* 0x000fe4000f8e08ff */
[----:B------:R-:W-:Y:S02]  /*2450*/  UIADD3 UR16, UPT, UPT, UR53, 0x20400, URZ ;  /* 0x0002040035107890 */ /* 0x000fe4000fffe0ff */
[----:B------:R-:W-:Y:S01]  /*2460*/  UIADD3.X UR15, UPT, UPT, URZ, UR39, URZ, UP1, !UPT ;  /* 0x00000027ff0f7290 */ /* 0x000fe20008ffe4ff */
[----:B------:R-:W-:Y:S01]  /*2470*/  UMOV UR24, 0x0 ;  /* 0x0000000000187882 */ /* 0x000fe20000000000 */
[----:B------:R-:W-:Y:S01]  /*2480*/  UMOV UR25, 0x10000000 ;  /* 0x1000000000197882 */ /* 0x000fe20000000000 */
[----:B------:R-:W-:Y:S01]  /*2490*/  UMOV UR65, UR57 ;  /* 0x0000003900417c82 */ /* 0x000fe20008000000 */
[----:B------:R-:W-:Y:S01]  /*24a0*/  UMOV UR67, UR59 ;  /* 0x0000003b00437c82 */ /* 0x000fe20008000000 */
[----:B------:R-:W-:Y:S01]  /*24b0*/  UMOV UR68, UR60 ;  /* 0x0000003c00447c82 */ /* 0x000fe20008000000 */
[----:B------:R-:W-:Y:S01]  /*24c0*/  ULEA UR12, UR5, UR28, 0x1 ;  /* 0x0000001c050c7291 */ /* 0x000fe2000f8e08ff */
[----:B------:R-:W-:Y:S01]  /*24d0*/  UTMALDG.3D.MULTICAST [UR64], [UR6], UR9, desc[UR24] ;  /* 0x00001840060073b4 */ /* 0x000fe20008011809 */
[----:B------:R-:W-:-:S02]  /*24e0*/  UIADD3 UR8, UPT, UPT, UR47, 0x20800, URZ ;  /* 0x000208002f087890 */ /* 0x000fc4000fffe0ff */
[----:B------:R-:W-:Y:S01]  /*24f0*/  UIADD3.X UR23, UPT, UPT, URZ, UR39, URZ, UP0, !UPT ;  /* 0x00000027ff177290 */ /* 0x000fe200087fe4ff */
[----:B------:R-:W-:Y:S01]  /*2500*/  UMOV UR49, UR57 ;  /* 0x0000003900317c82 */ /* 0x000fe20008000000 */
[----:B------:R-:W-:Y:S01]  /*2510*/  UMOV UR51, UR43 ;  /* 0x0000002b00337c82 */ /* 0x000fe20008000000 */
[----:B------:R-:W-:Y:S01]  /*2520*/  UMOV UR52, UR60 ;  /* 0x0000003c00347c82 */ /* 0x000fe20008000000 */
[----:B------:R-:W-:Y:S01]  /*2530*/  UMOV UR50, UR66 ;  /* 0x0000004200327c82 */ /* 0x000fe20008000000 */
[----:B------:R-:W-:Y:S01]  /*2540*/  UMOV UR41, UR57 ;  /* 0x0000003900297c82 */ /* 0x000fe20008000000 */
[----:B------:R-:W-:Y:S01]  /*2550*/  UMOV UR44, UR60 ;  /* 0x0000003c002c7c82 */ /* 0x000fe20008000000 */
[----:B------:R-:W-:Y:S01]  /*2560*/  UTMALDG.3D.MULTICAST [UR56], [UR6], UR9, desc[UR24] ;  /* 0x00001838060073b4 */ /* 0x000fe20008011809 */
[----:B------:R-:W-:Y:S01]  /*2570*/  UMOV UR42, UR58 ;  /* 0x0000003a002a7c82 */ /* 0x000fe20008000000 */
[----:B------:R-:W-:Y:S01]  /*2580*/  UMOV UR17, UR57 ;  /* 0x0000003900117c82 */ /* 0x000fe20008000000 */
[----:B------:R-:W-:Y:S01]  /*2590*/  UMOV UR18, UR34 ;  /* 0x0000002200127c82 */ /* 0x000fe20008000000 */
[----:B------:R-:W-:Y:S01]  /*25a0*/  UMOV UR20, UR36 ;  /* 0x0000002400147c82 */ /* 0x000fe20008000000 */
[----:B------:R-:W-:Y:S01]  /*25b0*/  UMOV UR21, UR60 ;  /* 0x0000003c00157c82 */ /* 0x000fe20008000000 */
[----:B------:R-:W-:Y:S01]  /*25c0*/  UMOV UR13, UR60 ;  /* 0x0000003c000d7c82 */ /* 0x000fe20008000000 */
[----:B------:R-:W-:Y:S01]  /*25d0*/  UTMALDG.3D.MULTICAST [UR48], [UR10], UR4, desc[UR24] ;  /* 0x000018300a0073b4 */ /* 0x000fe20008011804 */
[----:B------:R2:W-:Y:S01]  /*25e0*/  UTMALDG.3D.MULTICAST [UR40], [UR10], UR4, desc[UR24] ;  /* 0x000018280a0073b4 */ /* 0x0005e20008011804 */
[----:B------:R3:W-:Y:S01]  /*25f0*/  UTMALDG.4D.MULTICAST [UR16], [UR14], UR9, desc[UR24] ;  /* 0x000018100e0073b4 */ /* 0x0007e20008019809 */
[----:B--2---:R-:W-:Y:S01]  /*2600*/  UMOV UR10, URZ ;  /* 0x000000ff000a7c82 */ /* 0x004fe20008000000 */
[----:B------:R-:W-:Y:S01]  /*2610*/  UMOV UR11, UR27 ;  /* 0x0000001b000b7c82 */ /* 0x000fe20008000000 */
[----:B---3--:R-:W-:-:S02]  /*2620*/  UMOV UR9, UR57 ;  /* 0x0000003900097c82 */ /* 0x008fc40008000000 */
[----:B------:R2:W-:Y:S02]  /*2630*/  UTMALDG.4D.MULTICAST [UR8], [UR22], UR4, desc[UR24] ;  /* 0x00001808160073b4 */ /* 0x0005e40008019804 */
[----:B--2---:R-:W-:Y:S01]  /*2640*/  NOP ;  /* 0x0000000000007918 */ /* 0x004fe20000000000 */
.L_x_39:
[----:B------:R-:W-:Y:S05]  /*2650*/  BSYNC.RECONVERGENT B0 ;  /* 0x0000000000007941 */ /* 0x000fea0003800200 */
.L_x_38:
[----:B------:R-:W-:-:S04]  /*2660*/  UIADD3 UR5, UPT, UPT, UR5, 0x1, URZ ;  /* 0x0000000105057890 */ /* 0x000fc8000fffe0ff */
[----:B------:R-:W-:-:S09]  /*2670*/  UISETP.NE.AND UP0, UPT, UR5, UR26, UPT ;  /* 0x0000001a0500728c */ /* 0x000fd2000bf05270 */
[----:B------:R-:W-:Y:S05]  /*2680*/  BRA.U UP0, `(.L_x_40) ;  /* 0xfffffff900e47547 */ /* 0x000fea000b83ffff */
.L_x_32:
[C---:B--2---:R-:W-:Y:S01]  /*2690*/  LEA R3, R11.reuse, UR57, 0x3 ;  /* 0x000000390b037c11 */ /* 0x044fe2000f8e18ff */
[----:B------:R-:W-:Y:S01]  /*26a0*/  NOP ;  /* 0x0000000000007918 */ /* 0x000fe20000000000 */
[----:B-1----:R-:W-:Y:S02]  /*26b0*/  SHF.L.U32 R0, R10, 0x1f, RZ ;  /* 0x0000001f0a007819 */ /* 0x002fe400000006ff */
[----:B------:R-:W-:Y:S02]  /*26c0*/  LEA R5, R11, UR57, 0x4 ;  /* 0x000000390b057c11 */ /* 0x000fe4000f8e20ff */
[----:B----4-:R-:W1:Y:S02]  /*26d0*/  SYNCS.PHASECHK.TRANS64.TRYWAIT P0, [R3+URZ+0x60], R0 ;  /* 0x00006000030075a7 */ /* 0x010e6400080011ff */
[----:B-1----:R-:W-:Y:S05]  /*26e0*/  @!P0 BRA `(.L_x_41) ;  /* 0x0000010c00908947 */ /* 0x002fea0003800000 */
.L_x_192:
[----:B------:R-:W2:Y:S01]  /*26f0*/  LDS.128 R4, [R5+0xc0] ;  /* 0x0000c00005047984 */ /* 0x000ea20000000c00 */
[----:B------:R-:W-:Y:S01]  /*2700*/  UISETP.GE.AND UP0, UPT, UR45, 0x1, UPT ;  /* 0x000000012d00788c */ /* 0x000fe2000bf06270 */
[----:B------:R-:W-:Y:S01]  /*2710*/  @!PT LDS RZ, [RZ] ;  /* 0x00000000fffff984 */ /* 0x000fe20000000800 */
[----:B------:R-:W-:Y:S01]  /*2720*/  @!PT LDS RZ, [RZ] ;  /* 0x00000000fffff984 */ /* 0x000fe20000000800 */
[----:B------:R-:W-:Y:S01]  /*2730*/  @!PT LDS RZ, [RZ] ;  /* 0x00000000fffff984 */ /* 0x000fe20000000800 */
[----:B------:R-:W-:Y:S01]  /*2740*/  @!PT LDS RZ, [RZ] ;  /* 0x00000000fffff984 */ /* 0x000fe20000000800 */
[----:B------:R4:W-:Y:S06]  /*2750*/  MEMBAR.ALL.CTA ;  /* 0x0000000000007992 */ /* 0x0009ec0000008000 */
[----:B----4-:R-:W4:Y:S01]  /*2760*/  FENCE.VIEW.ASYNC.S ;  /* 0x00000000000073c6 */ /* 0x010f220000000000 */
[----:B--2---:R-:W-:-:S13]  /*2770*/  LOP3.LUT P0, RZ, R6, 0x1, RZ, 0xc0, !PT ;  /* 0x0000000106ff7812 */ /* 0x004fda000780c0ff */
[----:B----4-:R-:W-:Y:S01]  /*2780*/  VOTEU.ANY UP1, P0 ;  /* 0x0000000000ff7886 */ /* 0x010fe20000020100 */
[----:B------:R-:W-:-:S13]  /*2790*/  PLOP3.LUT P0, PT, PT, PT, UP1, 0x80, 0x8 ;  /* 0x000000000008781c */ /* 0x000fda0003f0f018 */
[----:B-1----:R-:W-:Y:S02]  /*27a0*/  @P0 LOP3.LUT R0, R5, 0xffff, RZ, 0xc0, !PT ;  /* 0x0000ffff05000812 */ /* 0x002fe400078ec0ff */
[----:B---3--:R-:W-:Y:S02]  /*27b0*/  @P0 MOV R2, R4 ;  /* 0x0000000400020202 */ /* 0x008fe40000000f00 */
[----:B------:R-:W-:Y:S01]  /*27c0*/  @P0 R2UR UR5, R0 ;  /* 0x00000000000502ca */ /* 0x000fe200000e0000 */
[----:B------:R-:W-:Y:S01]  /*27d0*/  VIADD R0, R3, 0x70 ;  /* 0x0000007003007836 */ /* 0x000fe20000000000 */
[----:B------:R-:W-:Y:S02]  /*27e0*/  @P0 SHF.R.U32.HI R4, RZ, 0x10, R5 ;  /* 0x00000010ff040819 */ /* 0x000fe40000011605 */
[----:B------:R-:W-:Y:S02]  /*27f0*/  @P0 R2UR UR6, R2 ;  /* 0x00000000020602ca */ /* 0x000fe400000e0000 */
[----:B------:R-:W-:-:S02]  /*2800*/  PRMT R0, RZ, 0x654, R0 ;  /* 0x00000654ff007816 */ /* 0x000fc40000000000 */
[----:B------:R-:W-:Y:S02]  /*2810*/  @P0 R2UR UR4, R4 ;  /* 0x00000000040402ca */ /* 0x000fe400000e0000 */
[----:B------:R1:W-:Y:S03]  /*2820*/  SYNCS.ARRIVE.TRANS64.RED.A1T0 RZ, [R0+URZ], RZ ;  /* 0x000000ff00ff79a7 */ /* 0x0003e600081004ff */
[----:B------:R-:W-:-:S04]  /*2830*/  @UP1 UMOV UR61, UR5 ;  /* 0x00000005003d1c82 */ /* 0x000fc80008000000 */
[----:B------:R-:W-:-:S04]  /*2840*/  @UP1 UMOV UR62, UR6 ;  /* 0x00000006003e1c82 */ /* 0x000fc80008000000 */
[----:B------:R-:W-:Y:S01]  /*2850*/  @UP1 UMOV UR60, UR4 ;  /* 0x00000004003c1c82 */ /* 0x000fe20008000000 */
[----:B------:R-:W-:Y:S05]  /*2860*/  BRA.U !UP0, `(.L_x_42) ;  /* 0x0000000108d47547 */ /* 0x000fea000b800000 */
[----:B------:R-:W2:Y:S01]  /*2870*/  LDCU.128 UR12, c[0x0][0xf10] ;  /* 0x0001e200ff0c77ac */ /* 0x000ea20008000c00 */
[----:B------:R-:W3:Y:S01]  /*2880*/  LDCU UR21, c[0x0][0xf20] ;  /* 0x0001e400ff1577ac */ /* 0x000ee20008000800 */
[----:B------:R-:W4:Y:S01]  /*2890*/  LDCU UR20, c[0x0][0xf0c] ;  /* 0x0001e180ff1477ac */ /* 0x000f220008000800 */
[----:B------:R-:W1:Y:S01]  /*28a0*/  LDCU.64 UR8, c[0x0][0xf28] ;  /* 0x0001e500ff0877ac */ /* 0x000e620008000a00 */
[----:B------:R-:W-:Y:S02]  /*28b0*/  UISETP.NE.AND UP3, UPT, UR45, 0x1, UPT ;  /* 0x000000012d00788c */ /* 0x000fe4000bf65270 */
[----:B--2---:R-:W-:Y:S02]  /*28c0*/  UIMAD.WIDE.U32 UR6, UR63, UR15, URZ ;  /* 0x0000000f3f0672a5 */ /* 0x004fe4000f8e00ff */
[----:B------:R-:W-:Y:S02]  /*28d0*/  UIMAD.WIDE.U32 UR4, UR69, UR12, URZ ;  /* 0x0000000c450472a5 */ /* 0x000fe4000f8e00ff */
[----:B------:R-:W-:-:S02]  /*28e0*/  UISETP.NE.AND UP0, UPT, UR14, 0x1, UPT ;  /* 0x000000010e00788c */ /* 0x000fc4000bf05270 */
[----:B------:R-:W-:Y:S01]  /*28f0*/  UIMAD.WIDE.U32 UR18, UR61, UR15, URZ ;  /* 0x0000000f3d1272a5 */ /* 0x000fe2000f8e00ff */
[----:B------:R-:W-:Y:S02]  /*2900*/  UMOV UR6, UR7 ;  /* 0x0000000700067c82 */ /* 0x000fe40008000000 */
[----:B------:R-:W-:Y:S01]  /*2910*/  UMOV UR4, UR5 ;  /* 0x0000000500047c82 */ /* 0x000fe20008000000 */
[----:B---3--:R-:W-:Y:S02]  /*2920*/  USHF.R.U32.HI UR6, URZ, UR21, UR6 ;  /* 0x00000015ff067299 */ /* 0x008fe40008011606 */
[----:B----4-:R-:W-:Y:S02]  /*2930*/  UISETP.NE.AND UP2, UPT, UR20, 0x1, UPT ;  /* 0x000000011400788c */ /* 0x010fe4000bf45270 */
[----:B------:R-:W-:Y:S02]  /*2940*/  USHF.R.U32.HI UR4, URZ, UR13, UR4 ;  /* 0x0000000dff047299 */ /* 0x000fe40008011604 */
[----:B------:R-:W-:-:S02]  /*2950*/  USEL UR5, UR63, UR6, !UP0 ;  /* 0x000000063f057287 */ /* 0x000fc4000c000000 */
[----:B------:R-:W-:Y:S02]  /*2960*/  USEL UR6, UR69, UR4, !UP2 ;  /* 0x0000000445067287 */ /* 0x000fe4000d000000 */
[----:B-1----:R-:W-:Y:S01]  /*2970*/  UIMAD.WIDE.U32 UR10, UR5, UR8, URZ ;  /* 0x00000008050a72a5 */ /* 0x002fe2000f8e00ff */
[----:B------:R-:W-:Y:S01]  /*2980*/  UMOV UR4, UR19 ;  /* 0x0000001300047c82 */ /* 0x000fe20008000000 */
[----:B------:R-:W-:Y:S02]  /*2990*/  UIMAD.WIDE.U32 UR16, UR62, UR12, URZ ;  /* 0x0000000c3e1072a5 */ /* 0x000fe4000f8e00ff */
[----:B------:R-:W-:-:S03]  /*29a0*/  UIMAD.WIDE.U32 UR18, UR6, UR8, URZ ;  /* 0x00000008061272a5 */ /* 0x000fc6000f8e00ff */
[----:B------:R-:W-:Y:S01]  /*29b0*/  UMOV UR10, UR11 ;  /* 0x0000000b000a7c82 */ /* 0x000fe20008000000 */
[----:B------:R-:W-:Y:S02]  /*29c0*/  USHF.R.U32.HI UR4, URZ, UR21, UR4 ;  /* 0x00000015ff047299 */ /* 0x000fe40008011604 */
[----:B------:R-:W-:Y:S01]  /*29d0*/  @UP3 USHF.R.U32.HI UR5, URZ, UR9, UR10 ;  /* 0x00000009ff053299 */ /* 0x000fe2000801160a */
[----:B------:R-:W-:Y:S01]  /*29e0*/  UMOV UR16, UR17 ;  /* 0x0000001100107c82 */ /* 0x000fe20008000000 */
[----:B------:R-:W-:Y:S01]  /*29f0*/  UMOV UR18, UR19 ;  /* 0x0000001300127c82 */ /* 0x000fe20008000000 */
[----:B------:R-:W-:Y:S02]  /*2a00*/  USHF.R.U32.HI UR13, URZ, UR13, UR16 ;  /* 0x0000000dff0d7299 */ /* 0x000fe40008011610 */
[----:B------:R-:W-:Y:S02]  /*2a10*/  USEL UR4, UR61, UR4, !UP0 ;  /* 0x000000043d047287 */ /* 0x000fe4000c000000 */
[----:B------:R-:W-:-:S02]  /*2a20*/  @UP3 USHF.R.U32.HI UR6, URZ, UR9, UR18 ;  /* 0x00000009ff063299 */ /* 0x000fc40008011612 */
[----:B------:R-:W-:Y:S02]  /*2a30*/  UIMAD UR7, UR45, UR5, URZ ;  /* 0x000000052d0772a4 */ /* 0x000fe4000f8e02ff */
[----:B------:R-:W-:Y:S02]  /*2a40*/  USEL UR5, UR62, UR13, !UP2 ;  /* 0x0000000d3e057287 */ /* 0x000fe4000d000000 */
[----:B------:R-:W-:Y:S02]  /*2a50*/  UIMAD UR10, UR45, UR6, URZ ;  /* 0x000000062d0a72a4 */ /* 0x000fe4000f8e02ff */
[----:B------:R-:W-:Y:S02]  /*2a60*/  UISETP.GE.AND UP0, UPT, UR4, UR7, UPT ;  /* 0x000000070400728c */ /* 0x000fe4000bf06270 */
[----:B------:R-:W-:Y:S02]  /*2a70*/  UIMAD.WIDE.U32 UR12, UR4, UR8, URZ ;  /* 0x00000008040c72a5 */ /* 0x000fe4000f8e00ff */
[----:B------:R-:W-:-:S02]  /*2a80*/  UISETP.GE.OR UP0, UPT, UR5, UR10, UP0 ;  /* 0x0000000a0500728c */ /* 0x000fc40008706670 */
        /* <DEDUP_REMOVED lines=19> */
.L_x_42:
[----:B------:R-:W2:Y:S02]  /*2bc0*/  LDCU UR4, c[0x0][0xf30] ;  /* 0x0001e600ff0477ac */ /* 0x000ea40008000800 */
[----:B--2---:R-:W-:-:S09]  /*2bd0*/  UISETP.NE.AND UP0, UPT, UR4, 0x1, UPT ;  /* 0x000000010400788c */ /* 0x004fd2000bf05270 */
[----:B------:R-:W-:Y:S05]  /*2be0*/  BRA.U UP0, `(.L_x_43) ;  /* 0x0000000100447547 */ /* 0x000fea000b800000 */
[----:B------:R-:W2:Y:S01]  /*2bf0*/  LDCU.128 UR8, c[0x0][0xf10] ;  /* 0x0001e200ff0877ac */ /* 0x000ea20008000c00 */
[----:B------:R-:W3:Y:S01]  /*2c00*/  LDCU UR12, c[0x0][0xf0c] ;  /* 0x0001e180ff0c77ac */ /* 0x000ee20008000800 */
[----:B------:R-:W4:Y:S01]  /*2c10*/  LDCU UR13, c[0x0][0xf20] ;  /* 0x0001e400ff0d77ac */ /* 0x000f220008000800 */
[----:B--2---:R-:W-:Y:S02]  /*2c20*/  UIMAD.WIDE.U32 UR6, UR62, UR8, URZ ;  /* 0x000000083e0672a5 */ /* 0x004fe4000f8e00ff */
[----:B------:R-:W-:Y:S02]  /*2c30*/  UIMAD.WIDE.U32 UR4, UR61, UR11, URZ ;  /* 0x0000000b3d0472a5 */ /* 0x000fe4000f8e00ff */
[----:B---3--:R-:W-:Y:S02]  /*2c40*/  UISETP.NE.AND UP2, UPT, UR12, 0x1, UPT ;  /* 0x000000010c00788c */ /* 0x008fe4000bf45270 */
[----:B------:R-:W-:Y:S01]  /*2c50*/  UISETP.NE.AND UP0, UPT, UR10, 0x1, UPT ;  /* 0x000000010a00788c */ /* 0x000fe2000bf05270 */
[----:B------:R-:W-:-:S02]  /*2c60*/  UMOV UR6, UR7 ;  /* 0x0000000700067c82 */ /* 0x000fc40008000000 */
[----:B------:R-:W-:Y:S01]  /*2c70*/  UMOV UR4, UR5 ;  /* 0x0000000500047c82 */ /* 0x000fe20008000000 */
[----:B------:R-:W-:Y:S02]  /*2c80*/  USHF.R.U32.HI UR9, URZ, UR9, UR6 ;  /* 0x00000009ff097299 */ /* 0x000fe40008011606 */
[----:B----4-:R-:W-:Y:S02]  /*2c90*/  USHF.R.U32.HI UR4, URZ, UR13, UR4 ;  /* 0x0000000dff047299 */ /* 0x010fe40008011604 */
[----:B------:R-:W-:Y:S02]  /*2ca0*/  USEL UR5, UR62, UR9, !UP2 ;  /* 0x000000093e057287 */ /* 0x000fe4000d000000 */
[----:B------:R-:W-:-:S04]  /*2cb0*/  USEL UR4, UR61, UR4, !UP0 ;  /* 0x000000043d047287 */ /* 0x000fc8000c000000 */
[----:B------:R-:W-:Y:S02]  /*2cc0*/  UIADD3 UR6, UPT, UPT, UR5, -UR4, URZ ;  /* 0x8000000405067290 */ /* 0x000fe4000fffe0ff */
[----:B------:R-:W-:Y:S02]  /*2cd0*/  UIADD3 UR4, UPT, UPT, -UR5, UR4, URZ ;  /* 0x0000000405047290 */ /* 0x000fe4000fffe1ff */
[----:B------:R-:W-:Y:S02]  /*2ce0*/  UIMAD UR61, UR6, UR10, UR61 ;  /* 0x0000000a063d72a4 */ /* 0x000fe4000f8e023d */
[----:B------:R-:W-:-:S12]  /*2cf0*/  UIMAD UR62, UR4, UR12, UR62 ;  /* 0x0000000c043e72a4 */ /* 0x000fd8000f8e023e */
.L_x_43:
[----:B------:R-:W-:Y:S01]  /*2d00*/  VIADD R11, R11, 0x1 ;  /* 0x000000010b0b7836 */ /* 0x000fe20000000000 */
[----:B------:R-:W-:Y:S02]  /*2d10*/  R2UR UR5, R182 ;  /* 0x00000000b60572ca */ /* 0x000fe400000e0000 */
[----:B------:R-:W-:Y:S02]  /*2d20*/  R2UR UR4, R183 ;  /* 0x00000000b70472ca */ /* 0x000fe400000e0000 */
[C---:B------:R-:W-:Y:S02]  /*2d30*/  ISETP.NE.AND P0, PT, R11.reuse, 0x2, PT ;  /* 0x000000020b00780c */ /* 0x040fe40003f05270 */
[----:B------:R-:W-:Y:S02]  /*2d40*/  PLOP3.LUT P1, PT, PT, PT, PT, 0x80, 0x8 ;  /* 0x000000000008781c */ /* 0x000fe40003f2f070 */
[----:B------:R-:W-:Y:S02]  /*2d50*/  SEL R3, RZ, 0x1, P0 ;  /* 0x00000001ff037807 */ /* 0x000fe40000000000 */
[----:B------:R-:W-:-:S02]  /*2d60*/  SEL R11, R11, RZ, P0 ;  /* 0x000000ff0b0b7207 */ /* 0x000fc40000000000 */
[----:B------:R-:W-:Y:S01]  /*2d70*/  LOP3.LUT R10, R10, R3, RZ, 0x3c, !PT ;  /* 0x000000030a0a7212 */ /* 0x000fe200078e3cff */
[----:B------:R-:W-:Y:S02]  /*2d80*/  UIADD3 UR20, UPT, UPT, UR61, UR5, URZ ;  /* 0x000000053d147290 */ /* 0x000fe4000fffe0ff */
[----:B------:R-:W-:Y:S01]  /*2d90*/  UIADD3 UR36, UPT, UPT, UR62, UR4, URZ ;  /* 0x000000043e247290 */ /* 0x000fe2000fffe0ff */
[----:B------:R-:W-:Y:S11]  /*2da0*/  BRA.U UP1, `(.L_x_44) ;  /* 0xffffffed01ac7547 */ /* 0x000ff6000b83ffff */
[----:B-1----:R-:W-:-:S07]  /*2db0*/  MOV R0, UR57 ;  /* 0x0000003900007c02 */ /* 0x002fce0008000f00 */
.L_x_45:
[----:B-1----:R-:W-:-:S04]  /*2dc0*/  SHF.L.U32 R3, R12, 0x1f, RZ ;  /* 0x0000001f0c037819 */ /* 0x002fc800000006ff */
[----:B------:R1:W2:Y:S03]  /*2dd0*/  SYNCS.PHASECHK.TRANS64.TRYWAIT P0, [R0+URZ+0x8], R3 ;  /* 0x00000803000075a7 */ /* 0x0002a600080011ff */
[----:B--2---:R-:W-:Y:S05]  /*2de0*/  @!P0 NANOSLEEP.SYNCS 0x989680 ;  /* 0x009896800000895d */ /* 0x004fea0003900000 */
[----:B------:R-:W2:Y:S02]  /*2df0*/  @!P0 SYNCS.PHASECHK.TRANS64 P0, [R0+URZ+0x8], R3 ;  /* 0x00000803000085a7 */ /* 0x000ea400080010ff */
[----:B--2---:R-:W-:Y:S05]  /*2e00*/  @P0 EXIT ;  /* 0x000000000000094d */ /* 0x004fea0003800000 */
[----:B------:R-:W-:Y:S05]  /*2e10*/  BRA `(.L_x_45) ;  /* 0xfffffffc00e87947 */ /* 0x000fea000383ffff */
.L_x_22:
[----:B------:R-:W1:Y:S02]  /*2e20*/  S2UR UR4, SR_CgaCtaId ;  /* 0x00000000000479c3 */ /* 0x000e640000008800 */
[----:B-1----:R-:W-:-:S04]  /*2e30*/  UISETP.NE.AND UP0, UPT, UR4, URZ, UPT ;  /* 0x000000ff0400728c */ /* 0x002fc8000bf05270 */
[----:B------:R-:W-:-:S09]  /*2e40*/  UISETP.NE.OR UP0, UPT, UR21, 0x1, UP0 ;  /* 0x000000011500788c */ /* 0x000fd20008705670 */
[----:B------:R-:W-:Y:S05]  /*2e50*/  BRA.U UP0, `(.L_x_46) ;  /* 0x00000005004c7547 */ /* 0x000fea000b800000 */
[----:B------:R-:W1:Y:S01]  /*2e60*/  S2UR UR5, SR_CgaCtaId ;  /* 0x00000000000579c3 */ /* 0x000e620000008800 */
[----:B------:R-:W-:Y:S01]  /*2e70*/  UMOV UR4, 0x400 ;  /* 0x0000040000047882 */ /* 0x000fe20000000000 */
[----:B------:R-:W-:Y:S01]  /*2e80*/  ISETP.GE.U32.AND P2, PT, R2, 0x10, PT ;  /* 0x000000100200780c */ /* 0x000fe20003f46070 */
[----:B------:R-:W-:Y:S01]  /*2e90*/  IMAD.MOV.U32 R12, RZ, RZ, 0x1 ;  /* 0x00000001ff0c7424 */ /* 0x000fe200078e00ff */
[----:B------:R-:W-:Y:S02]  /*2ea0*/  CS2R R10, SRZ ;  /* 0x00000000000a7805 */ /* 0x000fe4000001ff00 */
[----:B------:R-:W-:Y:S01]  /*2eb0*/  CS2R R8, SRZ ;  /* 0x0000000000087805 */ /* 0x000fe2000001ff00 */
[----:B-1----:R-:W-:-:S03]  /*2ec0*/  ULEA UR6, UR5, UR4, 0x18 ;  /* 0x0000000405067291 */ /* 0x002fc6000f8ec0ff */
[----:B------:R-:W-:-:S09]  /*2ed0*/  UMOV UR5, URZ ;  /* 0x000000ff00057c82 */ /* 0x000fd20008000000 */
.L_x_50:
[----:B------:R-:W-:Y:S02]  /*2ee0*/  LEA R0, R8, UR6, 0x3 ;  /* 0x0000000608007c11 */ /* 0x000fe4000f8e18ff */
[----:B------:R-:W-:-:S03]  /*2ef0*/  SHF.L.U32 R5, R9, 0x1f, RZ ;  /* 0x0000001f09057819 */ /* 0x000fc600000006ff */
[----:B------:R-:W-:Y:S01]  /*2f00*/  VIADD R4, R0, 0xa0 ;  /* 0x000000a000047836 */ /* 0x000fe20000000000 */
[----:B------:R-:W1:Y:S02]  /*2f10*/  SYNCS.PHASECHK.TRANS64.TRYWAIT P0, [R0+URZ+0x90], R5 ;  /* 0x00009005000075a7 */ /* 0x000e6400080011ff */
[----:B-1----:R-:W-:Y:S05]  /*2f20*/  @!P0 BRA `(.L_x_47) ;  /* 0x0000010400948947 */ /* 0x002fea0003800000 */
.L_x_193:
[----:B------:R-:W-:Y:S01]  /*2f30*/  ULEA UR4, UR5, UR6, 0x3 ;  /* 0x0000000605047291 */ /* 0x000fe2000f8e18ff */
[----:B------:R-:W-:Y:S02]  /*2f40*/  PRMT R4, RZ, 0x654, R4 ;  /* 0x00000654ff047816 */ /* 0x000fe40000000004 */
[----:B-1----:R-:W-:Y:S01]  /*2f50*/  SHF.L.U32 R5, R12, 0x1f, RZ ;  /* 0x0000001f0c057819 */ /* 0x002fe200000006ff */
[----:B------:R-:W-:Y:S01]  /*2f60*/  UIADD3 UR7, UPT, UPT, UR4, 0x60, URZ ;  /* 0x0000006004077890 */ /* 0x000fe2000fffe0ff */
[----:B------:R1:W-:Y:S05]  /*2f70*/  SYNCS.ARRIVE.TRANS64.RED.A1T0 RZ, [R4+URZ], RZ ;  /* 0x000000ff04ff79a7 */ /* 0x0003ea00081004ff */
[----:B------:R-:W-:Y:S01]  /*2f80*/  IMAD.U32 R7, RZ, RZ, UR7 ;  /* 0x00000007ff077e24 */ /* 0x000fe2000f8e00ff */
[----:B------:R-:W2:Y:S04]  /*2f90*/  SYNCS.PHASECHK.TRANS64.TRYWAIT P0, [UR4+0x70], R5 ;  /* 0x00007005ff0075a7 */ /* 0x000ea80008001104 */
[----:B------:R-:W-:Y:S01]  /*2fa0*/  PRMT R6, R2, 0x654, R7 ;  /* 0x0000065402067816 */ /* 0x000fe20000000007 */
[----:B-1----:R-:W-:Y:S01]  /*2fb0*/  @!P2 IMAD.MOV.U32 R4, RZ, RZ, 0x10 ;  /* 0x00000010ff04a424 */ /* 0x002fe200078e00ff */
[----:B--2---:R-:W-:Y:S06]  /*2fc0*/  @!P0 BRA `(.L_x_48) ;  /* 0x0000010400808947 */ /* 0x004fec0003800000 */
.L_x_195:
[----:B------:R-:W-:Y:S01]  /*2fd0*/  ULEA UR8, UR5, UR6, 0x4 ;  /* 0x0000000605087291 */ /* 0x000fe2000f8e20ff */
[----:B------:R-:W-:Y:S01]  /*2fe0*/  SEL R3, R6, R3, !P2 ;  /* 0x0000000306037207 */ /* 0x000fe20005000000 */
[----:B------:R-:W-:Y:S01]  /*2ff0*/  UIADD3 UR9, UPT, UPT, UR4, 0x60, URZ ;  /* 0x0000006004097890 */ /* 0x000fe2000fffe0ff */
[----:B-1----:R-:W-:Y:S01]  /*3000*/  LEA R0, R11, UR6, 0x3 ;  /* 0x000000060b007c11 */ /* 0x002fe2000f8e18ff */
[----:B------:R-:W-:Y:S01]  /*3010*/  UIADD3 UR8, UPT, UPT, UR8, 0xc0, URZ ;  /* 0x000000c008087890 */ /* 0x000fe2000fffe0ff */
[----:B------:R-:W-:Y:S01]  /*3020*/  SHF.L.U32 R5, R10, 0x1f, RZ ;  /* 0x0000001f0a057819 */ /* 0x000fe200000006ff */
[----:B------:R1:W-:Y:S01]  /*3030*/  @!P2 SYNCS.ARRIVE.TRANS64.RED RZ, [R3+URZ], R4 ;  /* 0x0000000403ffa9a7 */ /* 0x0003e200080004ff */
[----:B------:R-:W-:Y:S01]  /*3040*/  UIADD3 UR4, UPT, UPT, UR5, 0x1, URZ ;  /* 0x0000000105047890 */ /* 0x000fe2000fffe0ff */
[----:B------:R-:W-:-:S03]  /*3050*/  VIADD R8, R8, 0x1 ;  /* 0x0000000108087836 */ /* 0x000fc60000000000 */
[----:B------:R-:W-:Y:S02]  /*3060*/  UISETP.NE.AND UP0, UPT, UR4, 0x2, UPT ;  /* 0x000000020400788c */ /* 0x000fe4000bf05270 */
[----:B------:R-:W-:Y:S06]  /*3070*/  UGETNEXTWORKID.BROADCAST [UR8], [UR9] ;  /* 0x00000000080073ca */ /* 0x000fec0008000100 */
[----:B------:R-:W-:Y:S01]  /*3080*/  USEL UR7, URZ, 0x1, UP0 ;  /* 0x00000001ff077887 */ /* 0x000fe20008000000 */
[----:B------:R-:W-:Y:S01]  /*3090*/  ISETP.NE.AND P0, PT, R8, 0x2, PT ;  /* 0x000000020800780c */ /* 0x000fe20003f05270 */
[----:B------:R-:W-:Y:S01]  /*30a0*/  USEL UR5, UR4, URZ, UP0 ;  /* 0x000000ff04057287 */ /* 0x000fe20008000000 */
[----:B------:R-:W2:Y:S03]  /*30b0*/  SYNCS.PHASECHK.TRANS64.TRYWAIT P1, [R0+URZ+0x60], R5 ;  /* 0x00006005000075a7 */ /* 0x000ea600080211ff */
[----:B------:R-:W-:Y:S01]  /*30c0*/  LOP3.LUT R12, R12, UR7, RZ, 0x3c, !PT ;  /* 0x000000070c0c7c12 */ /* 0x000fe2000f8e3cff */
[----:B-12---:R-:W-:Y:S07]  /*30d0*/  @!P1 BRA `(.L_x_49) ;  /* 0x0000010400549947 */ /* 0x006fee0003800000 */
.L_x_196:
[C---:B------:R-:W-:Y:S01]  /*30e0*/  LEA R4, R11.reuse, UR6, 0x4 ;  /* 0x000000060b047c11 */ /* 0x040fe2000f8e20ff */
[----:B-1----:R-:W-:Y:S01]  /*30f0*/  VIADD R0, R0, 0x70 ;  /* 0x0000007000007836 */ /* 0x002fe20000000000 */
[----:B------:R-:W-:Y:S01]  /*3100*/  SEL R8, R8, RZ, P0 ;  /* 0x000000ff08087207 */ /* 0x000fe20000000000 */
[----:B------:R-:W-:-:S03]  /*3110*/  VIADD R11, R11, 0x1 ;  /* 0x000000010b0b7836 */ /* 0x000fc60000000000 */
[----:B------:R-:W1:Y:S01]  /*3120*/  LDS.128 R4, [R4+0xc0] ;  /* 0x0000c00004047984 */ /* 0x000e620000000c00 */
[----:B------:R-:W-:Y:S02]  /*3130*/  PRMT R0, RZ, 0x654, R0 ;  /* 0x00000654ff007816 */ /* 0x000fe40000000000 */
[C---:B------:R-:W-:Y:S01]  /*3140*/  ISETP.NE.AND P1, PT, R11.reuse, 0x2, PT ;  /* 0x000000020b00780c */ /* 0x040fe20003f25270 */
[----:B------:R-:W-:Y:S01]  /*3150*/  @!PT LDS RZ, [RZ] ;  /* 0x00000000fffff984 */ /* 0x000fe20000000800 */
[----:B------:R-:W-:Y:S01]  /*3160*/  @!PT LDS RZ, [RZ] ;  /* 0x00000000fffff984 */ /* 0x000fe20000000800 */
[----:B------:R-:W-:Y:S01]  /*3170*/  @!PT LDS RZ, [RZ] ;  /* 0x00000000fffff984 */ /* 0x000fe20000000800 */
[----:B------:R-:W-:Y:S01]  /*3180*/  @!PT LDS RZ, [RZ] ;  /* 0x00000000fffff984 */ /* 0x000fe20000000800 */
[----:B------:R2:W-:Y:S06]  /*3190*/  MEMBAR.ALL.CTA ;  /* 0x0000000000007992 */ /* 0x0005ec0000008000 */
[----:B--2---:R-:W2:Y:S01]  /*31a0*/  FENCE.VIEW.ASYNC.S ;  /* 0x00000000000073c6 */ /* 0x004ea20000000000 */
[----:B------:R-:W-:Y:S01]  /*31b0*/  SEL R11, R11, RZ, P1 ;  /* 0x000000ff0b0b7207 */ /* 0x000fe20000800000 */
[----:B--2---:R2:W-:Y:S01]  /*31c0*/  SYNCS.ARRIVE.TRANS64.RED.A1T0 RZ, [R0+URZ], RZ ;  /* 0x000000ff00ff79a7 */ /* 0x0045e200081004ff */
[----:B-1----:R-:W-:-:S02]  /*31d0*/  LOP3.LUT P3, RZ, R6, 0x1, RZ, 0xc0, !PT ;  /* 0x0000000106ff7812 */ /* 0x002fc4000786c0ff */
[----:B------:R-:W-:-:S04]  /*31e0*/  SEL R5, RZ, 0x1, P1 ;  /* 0x00000001ff057807 */ /* 0x000fc80000800000 */
[----:B------:R-:W-:Y:S02]  /*31f0*/  LOP3.LUT R10, R10, R5, RZ, 0x3c, !PT ;  /* 0x000000050a0a7212 */ /* 0x000fe400078e3cff */
[----:B--2---:R-:W-:-:S04]  /*3200*/  SEL R0, RZ, 0x1, P0 ;  /* 0x00000001ff007807 */ /* 0x004fc80000000000 */
[----:B------:R-:W-:Y:S01]  /*3210*/  LOP3.LUT R9, R9, R0, RZ, 0x3c, !PT ;  /* 0x0000000009097212 */ /* 0x000fe200078e3cff */
[----:B------:R-:W-:Y:S06]  /*3220*/  @P3 BRA `(.L_x_50) ;  /* 0xfffffffc002c3947 */ /* 0x000fec000383ffff */
[----:B------:R-:W-:Y:S01]  /*3230*/  ULEA UR4, UR5, UR6, 0x3 ;  /* 0x0000000605047291 */ /* 0x000fe2000f8e18ff */
[----:B------:R-:W-:-:S08]  /*3240*/  SHF.L.U32 R3, R12, 0x1f, RZ ;  /* 0x0000001f0c037819 */ /* 0x000fd000000006ff */
[----:B------:R-:W1:Y:S02]  /*3250*/  SYNCS.PHASECHK.TRANS64 P0, [UR4+0x70], R3 ;  /* 0x00007003ff0075a7 */ /* 0x000e640008001004 */
[----:B-1----:R-:W-:Y:S05]  /*3260*/  @P0 BRA `(.L_x_51) ;  /* 0x0000000000080947 */ /* 0x002fea0003800000 */
[----:B------:R-:W1:Y:S02]  /*3270*/  SYNCS.PHASECHK.TRANS64.TRYWAIT P0, [UR4+0x70], R3 ;  /* 0x00007003ff0075a7 */ /* 0x000e640008001104 */
[----:B-1----:R-:W-:Y:S05]  /*3280*/  @!P0 BRA `(.L_x_52) ;  /* 0x0000010000fc8947 */ /* 0x002fea0003800000 */
.L_x_51:
[----:B------:R-:W-:-:S04]  /*3290*/  UIADD3 UR7, UPT, UPT, UR5, 0x1, URZ ;  /* 0x0000000105077890 */ /* 0x000fc8000fffe0ff */
[----:B------:R-:W-:-:S04]  /*32a0*/  UISETP.NE.AND UP0, UPT, UR7, 0x2, UPT ;  /* 0x000000020700788c */ /* 0x000fc8000bf05270 */
[----:B------:R-:W-:Y:S02]  /*32b0*/  USEL UR8, URZ, 0x1, UP0 ;  /* 0x00000001ff087887 */ /* 0x000fe40008000000 */
[----:B------:R-:W-:-:S04]  /*32c0*/  USEL UR7, UR7, URZ, UP0 ;  /* 0x000000ff07077287 */ /* 0x000fc80008000000 */
[----:B------:R-:W-:Y:S01]  /*32d0*/  ULEA UR7, UR7, UR6, 0x3 ;  /* 0x0000000607077291 */ /* 0x000fe2000f8e18ff */
[----:B-1----:R-:W-:-:S04]  /*32e0*/  LOP3.LUT R3, R12, UR8, RZ, 0x3c, !PT ;  /* 0x000000080c037c12 */ /* 0x002fc8000f8e3cff */
[----:B------:R-:W-:-:S04]  /*32f0*/  SHF.L.U32 R0, R3, 0x1f, RZ ;  /* 0x0000001f03007819 */ /* 0x000fc800000006ff */
[----:B------:R-:W1:Y:S02]  /*3300*/  SYNCS.PHASECHK.TRANS64 P0, [UR7+0x70], R0 ;  /* 0x00007000ff0075a7 */ /* 0x000e640008001007 */
[----:B-1----:R-:W-:Y:S05]  /*3310*/  @P0 EXIT ;  /* 0x000000000000094d */ /* 0x002fea0003800000 */
[----:B------:R-:W-:Y:S02]  /*3320*/  SHF.L.U32 R3, R3, 0x1f, RZ ;  /* 0x0000001f03037819 */ /* 0x000fe400000006ff */
[----:B------:R-:W-:-:S07]  /*3330*/  MOV R0, UR7 ;  /* 0x0000000700007c02 */ /* 0x000fce0008000f00 */
.L_x_53:
[----:B-1----:R1:W2:Y:S02]  /*3340*/  SYNCS.PHASECHK.TRANS64.TRYWAIT P0, [R0+URZ+0x70], R3 ;  /* 0x00007003000075a7 */ /* 0x0022a400080011ff */
[----:B--2---:R-:W-:Y:S05]  /*3350*/  @!P0 NANOSLEEP.SYNCS 0x989680 ;  /* 0x009896800000895d */ /* 0x004fea0003900000 */
[----:B------:R-:W2:Y:S02]  /*3360*/  @!P0 SYNCS.PHASECHK.TRANS64 P0, [R0+URZ+0x70], R3 ;  /* 0x00007003000085a7 */ /* 0x000ea400080010ff */
[----:B--2---:R-:W-:Y:S05]  /*3370*/  @P0 EXIT ;  /* 0x000000000000094d */ /* 0x004fea0003800000 */
[----:B------:R-:W-:Y:S05]  /*3380*/  BRA `(.L_x_53) ;  /* 0xfffffffc00ec7947 */ /* 0x000fea000383ffff */
.L_x_46:
[----:B------:R-:W-:Y:S05]  /*3390*/  BRA.U UP4, `(.L_x_54) ;  /* 0x0000001d04487547 */ /* 0x000fea000b800000 */
[----:B------:R-:W1:Y:S01]  /*33a0*/  S2UR UR7, SR_CgaCtaId ;  /* 0x00000000000779c3 */ /* 0x000e620000008800 */
[----:B------:R-:W-:Y:S01]  /*33b0*/  UMOV UR4, 0x40 ;  /* 0x0000004000047882 */ /* 0x000fe20000000000 */
[----:B------:R-:W-:Y:S01]  /*33c0*/  NOP ;  /* 0x0000000000007918 */ /* 0x000fe20000000000 */
[----:B------:R-:W-:Y:S01]  /*33d0*/  UMOV UR6, 0x400 ;  /* 0x0000040000067882 */ /* 0x000fe20000000000 */
[----:B-1----:R-:W-:Y:S02]  /*33e0*/  ULEA UR5, UR7, UR4, 0x18 ;  /* 0x0000000407057291 */ /* 0x002fe4000f8ec0ff */
[----:B------:R-:W-:-:S07]  /*33f0*/  ULEA UR6, UR7, UR6, 0x18 ;  /* 0x0000000607067291 */ /* 0x000fce000f8ec0ff */
[----:B------:R-:W1:Y:S02]  /*3400*/  LDS.U8 R2, [UR5+0x1c] ;  /* 0x00001c05ff027984 */ /* 0x000e640008000000 */
[----:B-1----:R-:W-:-:S13]  /*3410*/  ISETP.NE.AND P0, PT, R2, RZ, PT ;  /* 0x000000ff0200720c */ /* 0x002fda0003f05270 */
[----:B------:R-:W-:Y:S05]  /*3420*/  @P0 BRA `(.L_x_55) ;  /* 0x0000000000580947 */ /* 0x000fea0003800000 */
[----:B------:R-:W-:-:S13]  /*3430*/  ELECT P0, URZ, PT ;  /* 0x0000000000ff782f */ /* 0x000fda0003800000 */
[----:B------:R-:W-:Y:S05]  /*3440*/  @!P0 BRA `(.L_x_56) ;  /* 0x0000000000608947 */ /* 0x000fea0003800000 */
[----:B------:R-:W-:Y:S01]  /*3450*/  UMOV UR4, 0x10 ;  /* 0x0000001000047882 */ /* 0x000fe20000000000 */
[----:B------:R-:W-:Y:S01]  /*3460*/  HFMA2 R2, -RZ, RZ, 0, 5.9604644775390625e-08 ;  /* 0x00000001ff027431 */ /* 0x000fe200000001ff */
[----:B------:R-:W-:-:S03]  /*3470*/  MOV R3, 0xffff ;  /* 0x0000ffff00037802 */ /* 0x000fc60000000f00 */
[----:B------:R-:W-:Y:S04]  /*3480*/  DEPBAR.LE SB1, 0x36 ;  /* 0x00009d800000791a */ /* 0x000fe80000000000 */
[----:B------:R-:W1:Y:S02]  /*3490*/  UTCATOMSWS.FIND_AND_SET.ALIGN UP0, UR4, UR4 ;  /* 0x00000004000475e3 */ /* 0x000e640008000800 */
[----:B-1----:R-:W-:Y:S01]  /*34a0*/  MOV R4, UR4 ;  /* 0x0000000400047c02 */ /* 0x002fe20008000f00 */
[----:B------:R-:W-:Y:S06]  /*34b0*/  BRA.U UP0, `(.L_x_57) ;  /* 0x0000000100187547 */ /* 0x000fec000b800000 */
.L_x_58:
[----:B------:R-:W-:Y:S05]  /*34c0*/  NANOSLEEP 0x64 ;  /* 0x000000640000795d */ /* 0x000fea0003800000 */
[----:B------:R-:W-:-:S05]  /*34d0*/  UMOV UR4, 0x10 ;  /* 0x0000001000047882 */ /* 0x000fca0000000000 */
[----:B------:R-:W-:Y:S04]  /*34e0*/  DEPBAR.LE SB1, 0x36 ;  /* 0x00009d800000791a */ /* 0x000fe80000000000 */
[----:B------:R-:W1:Y:S02]  /*34f0*/  UTCATOMSWS.FIND_AND_SET.ALIGN UP0, UR4, UR4 ;  /* 0x00000004000475e3 */ /* 0x000e640008000800 */
[----:B-1----:R-:W-:Y:S01]  /*3500*/  MOV R4, UR4 ;  /* 0x0000000400047c02 */ /* 0x002fe20008000f00 */
[----:B------:R-:W-:Y:S05]  /*3510*/  BRA.U !UP0, `(.L_x_58) ;  /* 0xfffffffd08e87547 */ /* 0x000fea000b83ffff */
.L_x_57:
[-C--:B------:R-:W-:Y:S02]  /*3520*/  SHF.L.U32 R3, R3, R4.reuse, RZ ;  /* 0x0000000403037219 */ /* 0x080fe400000006ff */
[----:B------:R-:W-:Y:S01]  /*3530*/  SHF.L.U32 R2, R2, R4, RZ ;  /* 0x0000000402027219 */ /* 0x000fe200000006ff */
[----:B------:R-:W-:Y:S02]  /*3540*/  IMAD.SHL.U32 R4, R4, 0x20, RZ ;  /* 0x0000002004047824 */ /* 0x000fe400078e00ff */
[----:B------:R1:W-:Y:S04]  /*3550*/  ATOMS.OR RZ, [UR5+0x14], R3 ;  /* 0x00001403ffff798c */ /* 0x0003e8000b000005 */
[----:B------:R1:W-:Y:S04]  /*3560*/  ATOMS.OR RZ, [UR5+0x18], R2 ;  /* 0x00001802ffff798c */ /* 0x0003e8000b000005 */
[----:B------:R1:W-:Y:S01]  /*3570*/  STS [UR6+0xe0], R4 ;  /* 0x0000e004ff007988 */ /* 0x0003e20008000806 */
[----:B------:R-:W-:Y:S05]  /*3580*/  BRA `(.L_x_56) ;  /* 0x0000000000107947 */ /* 0x000fea0003800000 */
.L_x_55:
[----:B------:R-:W-:-:S05]  /*3590*/  MOV R2, 0xffffffff ;  /* 0xffffffff00027802 */ /* 0x000fca0000000f00 */
[----:B------:R1:W-:Y:S02]  /*35a0*/  STS [UR6+0xe0], R2 ;  /* 0x0000e002ff007988 */ /* 0x0003e40008000806 */
[----:B-1----:R-:W-:Y:S02]  /*35b0*/  MOV R2, 0x35d0 ;  /* 0x000035d000027802 */ /* 0x002fe40000000f00 */
[----:B-----5:R-:W-:Y:S05]  /*35c0*/  CALL.REL.NOINC `($__internal_1_$__cuda_sm10x_tcgen05_guardrail_trap_phase_invalid_during_alloc) ;  /* 0x0000010800c87944 */ /* 0x020fea0003c00000 */
.L_x_56:
[----:B------:R-:W-:Y:S05]  /*35d0*/  WARPSYNC.ALL ;  /* 0x0000000000007948 */ /* 0x000fea0003800000 */
[----:B------:R-:W2:Y:S01]  /*35e0*/  S2UR UR4, SR_CgaCtaId ;  /* 0x00000000000479c3 */ /* 0x000ea20000008800 */
[----:B------:R-:W-:Y:S01]  /*35f0*/  UMOV UR7, 0x400 ;  /* 0x0000040000077882 */ /* 0x000fe20000000000 */
[----:B------:R-:W-:-:S06]  /*3600*/  NOP ;  /* 0x0000000000007918 */ /* 0x000fcc0000000000 */
[----:B------:R-:W-:Y:S06]  /*3610*/  BAR.ARV 0x6, 0xa0 ;  /* 0x0182800000007b1d */ /* 0x000fec0000002000 */
[----:B------:R-:W3:Y:S01]  /*3620*/  LDCU UR9, c[0x0][0x38c] ;  /* 0x00007180ff0977ac */ /* 0x000ee20008000800 */
[----:B------:R-:W-:Y:S02]  /*3630*/  HFMA2 R25, -RZ, RZ, 0, 5.9604644775390625e-08 ;  /* 0x00000001ff197431 */ /* 0x000fe400000001ff */
[----:B------:R-:W-:Y:S01]  /*3640*/  IMAD.MOV.U32 R27, RZ, RZ, RZ ;  /* 0x000000ffff1b7224 */ /* 0x000fe200078e00ff */
[----:B------:R-:W-:Y:S01]  /*3650*/  UMOV UR66, URZ ;  /* 0x000000ff00427c82 */ /* 0x000fe20008000000 */
[----:B------:R-:W-:Y:S01]  /*3660*/  UMOV UR64, URZ ;  /* 0x000000ff00407c82 */ /* 0x000fe20008000000 */
[----:B------:R-:W-:Y:S01]  /*3670*/  UMOV UR62, URZ ;  /* 0x000000ff003e7c82 */ /* 0x000fe20008000000 */
[----:B------:R-:W-:Y:S01]  /*3680*/  UMOV UR60, URZ ;  /* 0x000000ff003c7c82 */ /* 0x000fe20008000000 */
[----:B------:R-:W-:Y:S01]  /*3690*/  UMOV UR58, URZ ;  /* 0x000000ff003a7c82 */ /* 0x000fe20008000000 */
[----:B------:R-:W-:Y:S01]  /*36a0*/  UMOV UR56, URZ ;  /* 0x000000ff00387c82 */ /* 0x000fe20008000000 */
[----:B--2---:R-:W-:Y:S01]  /*36b0*/  ULEA UR7, UR4, UR7, 0x18 ;  /* 0x0000000704077291 */ /* 0x004fe2000f8ec0ff */
[----:B------:R-:W-:Y:S01]  /*36c0*/  IMAD.U32 R44, RZ, RZ, UR66 ;  /* 0x00000042ff2c7e24 */ /* 0x000fe2000f8e00ff */
[----:B------:R-:W-:Y:S01]  /*36d0*/  MOV R20, UR56 ;  /* 0x0000003800147c02 */ /* 0x000fe20008000f00 */
[----:B------:R-:W-:Y:S01]  /*36e0*/  IMAD.U32 R42, RZ, RZ, UR64 ;  /* 0x00000040ff2a7e24 */ /* 0x000fe2000f8e00ff */
[----:B------:R-:W-:Y:S01]  /*36f0*/  UIADD3 UR10, UPT, UPT, UR7, 0x8, URZ ;  /* 0x00000008070a7890 */ /* 0x000fe2000fffe0ff */
[----:B------:R-:W-:Y:S01]  /*3700*/  IMAD.U32 R40, RZ, RZ, UR62 ;  /* 0x0000003eff287e24 */ /* 0x000fe2000f8e00ff */
[----:B------:R-:W-:Y:S01]  /*3710*/  UIADD3 UR12, UPT, UPT, UR7, 0x20800, URZ ;  /* 0x00020800070c7890 */ /* 0x000fe2000fffe0ff */
[----:B------:R-:W-:Y:S01]  /*3720*/  IMAD.U32 R38, RZ, RZ, UR60 ;  /* 0x0000003cff267e24 */ /* 0x000fe2000f8e00ff */
[----:B---3--:R-:W-:Y:S01]  /*3730*/  UIADD3 UR9, UPT, UPT, UR9, 0xff, URZ ;  /* 0x000000ff09097890 */ /* 0x008fe2000fffe0ff */
[----:B-1----:R-:W1:Y:S01]  /*3740*/  LDS R2, [UR7+0xe0] ;  /* 0x0000e007ff027984 */ /* 0x002e620008000800 */
[----:B------:R-:W-:Y:S01]  /*3750*/  UIADD3 UR8, UPT, UPT, UR7, 0x8400, URZ ;  /* 0x0000840007087890 */ /* 0x000fe2000fffe0ff */
[----:B------:R-:W-:Y:S01]  /*3760*/  IMAD.U32 R22, RZ, RZ, UR58 ;  /* 0x0000003aff167e24 */ /* 0x000fe2000f8e00ff */
[----:B------:R-:W-:-:S02]  /*3770*/  USHF.R.S32.HI UR4, URZ, 0x1f, UR9 ;  /* 0x0000001fff047899 */ /* 0x000fc40008011409 */
[----:B------:R-:W-:Y:S02]  /*3780*/  UIADD3 UR6, UPT, UPT, UR7, 0x10400, URZ ;  /* 0x0001040007067890 */ /* 0x000fe4000fffe0ff */
[----:B------:R-:W-:Y:S02]  /*3790*/  UIADD3 UR11, UPT, UPT, UR7, 0x20400, URZ ;  /* 0x00020400070b7890 */ /* 0x000fe4000fffe0ff */
[----:B------:R-:W-:Y:S02]  /*37a0*/  UIADD3 UR14, UPT, UPT, UR7, 0x8, URZ ;  /* 0x00000008070e7890 */ /* 0x000fe4000fffe0ff */
[----:B------:R-:W-:Y:S01]  /*37b0*/  UIADD3 UR13, UPT, UPT, UR7, 0x80, URZ ;  /* 0x00000080070d7890 */ /* 0x000fe2000fffe0ff */
[----:B------:R-:W-:Y:S01]  /*37c0*/  UMOV UR55, 0x40004040 ;  /* 0x4000404000377882 */ /* 0x000fe20000000000 */
        /* <DEDUP_REMOVED lines=9> */
[----:B-1----:R-:W-:Y:S01]  /*3860*/  R2UR UR5, R2 ;  /* 0x00000000020572ca */ /* 0x002fe200000e0000 */
[----:B------:R-:W-:Y:S01]  /*3870*/  IMAD.U32 R2, RZ, RZ, UR10 ;  /* 0x0000000aff027e24 */ /* 0x000fe2000f8e00ff */
[----:B------:R-:W-:Y:S01]  /*3880*/  ULEA.HI UR10, UR4, UR9, URZ, 0x8 ;  /* 0x00000009040a7291 */ /* 0x000fe2000f8f40ff */
[----:B------:R-:W-:Y:S01]  /*3890*/  IMAD.U32 R2, RZ, RZ, UR14 ;  /* 0x0000000eff027e24 */ /* 0x000fe2000f8e00ff */
[----:B------:R-:W-:Y:S01]  /*38a0*/  USHF.R.U32.HI UR4, URZ, 0x4, UR12 ;  /* 0x00000004ff047899 */ /* 0x000fe2000801160c */
[----:B------:R-:W-:Y:S01]  /*38b0*/  IMAD.U32 R2, RZ, RZ, UR13 ;  /* 0x0000000dff027e24 */ /* 0x000fe2000f8e00ff */
[----:B------:R-:W-:-:S02]  /*38c0*/  USHF.R.U32.HI UR9, URZ, 0x4, UR8 ;  /* 0x00000004ff097899 */ /* 0x000fc40008011608 */
[----:B------:R-:W-:Y:S02]  /*38d0*/  ULOP3.LUT UR4, UR4, 0x3fff, URZ, 0xc0, !UPT ;  /* 0x00003fff04047892 */ /* 0x000fe4000f8ec0ff */
[----:B------:R-:W-:Y:S02]  /*38e0*/  USHF.R.S32.HI UR26, URZ, 0x8, UR10 ;  /* 0x00000008ff1a7899 */ /* 0x000fe4000801140a */
[----:B------:R-:W-:Y:S02]  /*38f0*/  USHF.R.U32.HI UR8, URZ, 0x4, UR6 ;  /* 0x00000004ff087899 */ /* 0x000fe40008011606 */
[----:B------:R-:W-:Y:S02]  /*3900*/  UIADD3 UR70, UPT, UPT, UR5, -0x7ffffe3c, URZ ;  /* 0x800001c405467890 */ /* 0x000fe4000fffe0ff */
[----:B------:R-:W-:Y:S01]  /*3910*/  UIADD3 UR71, UPT, UPT, UR5, -0x7ffffe30, URZ ;  /* 0x800001d005477890 */ /* 0x000fe2000fffe0ff */
[----:B------:R-:W-:Y:S01]  /*3920*/  IMAD.U32 R13, RZ, RZ, UR26 ;  /* 0x0000001aff0d7e24 */ /* 0x000fe2000f8e00ff */
[----:B------:R-:W-:-:S02]  /*3930*/  USHF.R.U32.HI UR6, URZ, 0x4, UR11 ;  /* 0x00000004ff067899 */ /* 0x000fc4000801160b */
[----:B------:R-:W-:Y:S01]  /*3940*/  IMAD.U32 R5, RZ, RZ, UR70 ;  /* 0x00000046ff057e24 */ /* 0x000fe2000f8e00ff */
[----:B------:R-:W-:Y:S01]  /*3950*/  ULOP3.LUT UR16, UR4, 0x10000, URZ, 0xfc, !UPT ;  /* 0x0001000004107892 */ /* 0x000fe2000f8efcff */
[----:B------:R-:W-:Y:S01]  /*3960*/  MOV R4, UR71 ;  /* 0x0000004700047c02 */ /* 0x000fe20008000f00 */
[----:B------:R-:W-:Y:S02]  /*3970*/  UIADD3 UR4, UPT, UPT, UR26, -0x1, URZ ;  /* 0xffffffff1a047890 */ /* 0x000fe4000fffe0ff */
[----:B------:R-:W-:Y:S01]  /*3980*/  SHF.R.U32.HI R5, RZ, 0x11, R5 ;  /* 0x00000011ff057819 */ /* 0x000fe20000011605 */
[----:B------:R-:W-:Y:S01]  /*3990*/  UIADD3 UR68, UPT, UPT, UR5, -0x3ffffe3c, URZ ;  /* 0xc00001c405447890 */ /* 0x000fe2000fffe0ff */
[----:B------:R-:W-:Y:S01]  /*39a0*/  SHF.R.U32.HI R4, RZ, 0x1a, R4 ;  /* 0x0000001aff047819 */ /* 0x000fe20000011604 */
[----:B------:R-:W-:Y:S01]  /*39b0*/  UIADD3 UR69, UPT, UPT, UR5, -0x3ffffe30, URZ ;  /* 0xc00001d005457890 */ /* 0x000fe2000fffe0ff */
[----:B------:R-:W-:Y:S01]  /*39c0*/  LOP3.LUT R5, R5, 0x6000, RZ, 0xc0, !PT ;  /* 0x0000600005057812 */ /* 0x000fe200078ec0ff */
[----:B------:R-:W-:Y:S01]  /*39d0*/  ULOP3.LUT UR6, UR6, 0x3fff, URZ, 0xc0, !UPT ;  /* 0x00003fff06067892 */ /* 0x000fe2000f8ec0ff */
[----:B------:R-:W-:Y:S01]  /*39e0*/  LOP3.LUT R4, R4, 0x30, RZ, 0xc0, !PT ;  /* 0x0000003004047812 */ /* 0x000fe200078ec0ff */
[----:B------:R-:W-:Y:S01]  /*39f0*/  UIADD3 UR24, UPT, UPT, UR5, 0x1c8, URZ ;  /* 0x000001c805187890 */ /* 0x000fe2000fffe0ff */
[----:B------:R-:W-:Y:S01]  /*3a00*/  IMAD.U32 R12, RZ, RZ, UR4 ;  /* 0x00000004ff0c7e24 */ /* 0x000fe2000f8e00ff */
[----:B------:R-:W-:Y:S01]  /*3a10*/  UIADD3 UR23, UPT, UPT, UR5, 0x400001c0, URZ ;  /* 0x400001c005177890 */ /* 0x000fe2000fffe0ff */
[----:B------:R-:W-:Y:S01]  /*3a20*/  LOP3.LUT R5, R5, 0x8c0, RZ, 0xfc, !PT ;  /* 0x000008c005057812 */ /* 0x000fe200078efcff */
[----:B------:R-:W-:Y:S01]  /*3a30*/  ULOP3.LUT UR18, UR6, 0x10000, URZ, 0xfc, !UPT ;  /* 0x0001000006127892 */ /* 0x000fe2000f8efcff */
[----:B------:R-:W-:Y:S01]  /*3a40*/  LOP3.LUT R4, R4, 0x480, RZ, 0xfc, !PT ;  /* 0x0000048004047812 */ /* 0x000fe200078efcff */
[----:B------:R-:W-:Y:S01]  /*3a50*/  USHF.R.U32.HI UR6, URZ, 0x1a, UR24 ;  /* 0x0000001aff067899 */ /* 0x000fe20008011618 */
[----:B------:R-:W-:Y:S01]  /*3a60*/  IMAD.U32 R3, RZ, RZ, UR68 ;  /* 0x00000044ff037e24 */ /* 0x000fe2000f8e00ff */
[----:B------:R-:W-:Y:S01]  /*3a70*/  USHF.R.U32.HI UR4, URZ, 0x11, UR23 ;  /* 0x00000011ff047899 */ /* 0x000fe20008011617 */
[----:B------:R-:W-:Y:S01]  /*3a80*/  IMAD.U32 R2, RZ, RZ, UR69 ;  /* 0x00000045ff027e24 */ /* 0x000fe2000f8e00ff */
[----:B------:R-:W-:Y:S01]  /*3a90*/  PRMT R4, R4, 0x5410, R5 ;  /* 0x0000541004047816 */ /* 0x000fe20000000005 */
[----:B------:R-:W-:Y:S01]  /*3aa0*/  ULOP3.LUT UR29, UR6, 0x30, URZ, 0xc0, !UPT ;  /* 0x00000030061d7892 */ /* 0x000fe2000f8ec0ff */
[----:B------:R-:W-:Y:S01]  /*3ab0*/  SHF.R.U32.HI R3, RZ, 0x11, R3 ;  /* 0x00000011ff037819 */ /* 0x000fe20000011603 */
[----:B------:R-:W-:Y:S01]  /*3ac0*/  ULOP3.LUT UR27, UR4, 0x6000, URZ, 0xc0, !UPT ;  /* 0x00006000041b7892 */ /* 0x000fe2000f8ec0ff */
[----:B------:R-:W-:Y:S01]  /*3ad0*/  SHF.R.U32.HI R2, RZ, 0x1a, R2 ;  /* 0x0000001aff027819 */ /* 0x000fe20000011602 */
[----:B------:R-:W-:Y:S01]  /*3ae0*/  ULOP3.LUT UR9, UR9, 0x3fff, URZ, 0xc0, !UPT ;  /* 0x00003fff09097892 */ /* 0x000fe2000f8ec0ff */
[C---:B------:R-:W-:Y:S01]  /*3af0*/  R2UR UR6, R4.reuse ;  /* 0x00000000040672ca */ /* 0x040fe200000e0000 */
[----:B------:R-:W-:Y:S01]  /*3b00*/  ULOP3.LUT UR8, UR8, 0x3fff, URZ, 0xc0, !UPT ;  /* 0x00003fff08087892 */ /* 0x000fe2000f8ec0ff */
[----:B------:R-:W-:Y:S01]  /*3b10*/  R2UR UR4, R4 ;  /* 0x00000000040472ca */ /* 0x000fe200000e0000 */
[----:B------:R-:W-:Y:S01]  /*3b20*/  UIADD3 UR22, UPT, UPT, UR5, 0x400001c8, URZ ;  /* 0x400001c805167890 */ /* 0x000fe2000fffe0ff */
[----:B------:R-:W-:Y:S01]  /*3b30*/  LOP3.LUT R3, R3, 0x6000, RZ, 0xc0, !PT ;  /* 0x0000600003037812 */ /* 0x000fe200078ec0ff */
[----:B------:R-:W-:Y:S01]  /*3b40*/  UIADD3 UR25, UPT, UPT, UR5, 0x1c0, URZ ;  /* 0x000001c005197890 */ /* 0x000fe2000fffe0ff */
[----:B------:R-:W-:Y:S01]  /*3b50*/  LOP3.LUT R2, R2, 0x30, RZ, 0xc0, !PT ;  /* 0x0000003002027812 */ /* 0x000fe200078ec0ff */
[----:B------:R-:W-:Y:S01]  /*3b60*/  UIADD3 UR74, UPT, UPT, UR5, -0x3ffffe40, URZ ;  /* 0xc00001c0054a7890 */ /* 0x000fe2000fffe0ff */
[----:B------:R-:W-:Y:S01]  /*3b70*/  LOP3.LUT R3, R3, 0x8c0, RZ, 0xfc, !PT ;  /* 0x000008c003037812 */ /* 0x000fe200078efcff */
[----:B------:R-:W-:Y:S01]  /*3b80*/  UIADD3 UR76, UPT, UPT, UR5, -0x7ffffe40, URZ ;  /* 0x800001c0054c7890 */ /* 0x000fe2000fffe0ff */
[----:B------:R-:W-:Y:S01]  /*3b90*/  LOP3.LUT R2, R2, 0x480, RZ, 0xfc, !PT ;  /* 0x0000048002027812 */ /* 0x000fe200078efcff */
[----:B------:R-:W-:Y:S01]  /*3ba0*/  UIADD3 UR75, UPT, UPT, UR5, -0x3ffffe38, URZ ;  /* 0xc00001c8054b7890 */ /* 0x000fe2000fffe0ff */
[----:B------:R-:W-:Y:S01]  /*3bb0*/  IMAD.U32 R15, RZ, RZ, UR23 ;  /* 0x00000017ff0f7e24 */ /* 0x000fe2000f8e00ff */
[----:B------:R-:W-:Y:S01]  /*3bc0*/  UIADD3 UR21, UPT, UPT, UR5, 0x1c4, URZ ;  /* 0x000001c405157890 */ /* 0x000fe2000fffe0ff */
[----:B------:R-:W-:Y:S01]  /*3bd0*/  PRMT R2, R2, 0x5410, R3 ;  /* 0x0000541002027816 */ /* 0x000fe20000000003 */
[----:B------:R-:W-:Y:S01]  /*3be0*/  IMAD.U32 R11, RZ, RZ, UR6 ;  /* 0x00000006ff0b7e24 */ /* 0x000fe2000f8e00ff */
[----:B------:R-:W-:Y:S01]  /*3bf0*/  MOV R9, UR4 ;  /* 0x0000000400097c02 */ /* 0x000fe20008000f00 */
[----:B------:R-:W-:Y:S01]  /*3c00*/  UIADD3 UR20, UPT, UPT, UR5, 0x1d0, URZ ;  /* 0x000001d005147890 */ /* 0x000fe2000fffe0ff */
[C---:B------:R-:W-:Y:S01]  /*3c10*/  R2UR UR6, R2.reuse ;  /* 0x00000000020672ca */ /* 0x040fe200000e0000 */
[----:B------:R-:W-:Y:S01]  /*3c20*/  ULOP3.LUT UR14, UR9, 0x10000, URZ, 0xfc, !UPT ;  /* 0x00010000090e7892 */ /* 0x000fe2000f8efcff */
[----:B------:R-:W-:Y:S01]  /*3c30*/  R2UR UR4, R2 ;  /* 0x00000000020472ca */ /* 0x000fe200000e0000 */
[----:B------:R-:W-:Y:S01]  /*3c40*/  UIADD3 UR77, UPT, UPT, UR5, -0x7ffffe38, URZ ;  /* 0x800001c8054d7890 */ /* 0x000fe2000fffe0ff */
[----:B------:R-:W-:Y:S01]  /*3c50*/  MOV R19, UR25 ;  /* 0x0000001900137c02 */ /* 0x000fe20008000f00 */
[----:B------:R-:W-:Y:S01]  /*3c60*/  UIADD3 UR72, UPT, UPT, UR5, 0x400001c4, URZ ;  /* 0x400001c405487890 */ /* 0x000fe2000fffe0ff */
[----:B------:R-:W-:Y:S01]  /*3c70*/  MOV R17, UR21 ;  /* 0x0000001500117c02 */ /* 0x000fe20008000f00 */
[----:B------:R-:W-:Y:S01]  /*3c80*/  UIADD3 UR73, UPT, UPT, UR5, 0x400001d0, URZ ;  /* 0x400001d005497890 */ /* 0x000fe2000fffe0ff */
[----:B------:R-:W-:Y:S01]  /*3c90*/  CS2R R2, SRZ ;  /* 0x0000000000027805 */ /* 0x000fe2000001ff00 */
[----:B------:R-:W-:Y:S01]  /*3ca0*/  ULOP3.LUT UR12, UR8, 0x10000, URZ, 0xfc, !UPT ;  /* 0x00010000080c7892 */ /* 0x000fe2000f8efcff */
[----:B------:R-:W-:Y:S01]  /*3cb0*/  IMAD.U32 R18, RZ, RZ, UR24 ;  /* 0x00000018ff127e24 */ /* 0x000fe2000f8e00ff */
[----:B------:R-:W-:Y:S01]  /*3cc0*/  USHF.R.U32.HI UR9, URZ, 0x1a, UR22 ;  /* 0x0000001aff097899 */ /* 0x000fe20008011616 */
[----:B------:R-:W-:Y:S01]  /*3cd0*/  IMAD.U32 R14, RZ, RZ, UR22 ;  /* 0x00000016ff0e7e24 */ /* 0x000fe2000f8e00ff */
[----:B------:R-:W-:Y:S01]  /*3ce0*/  USHF.R.U32.HI UR8, URZ, 0x11, UR25 ;  /* 0x00000011ff087899 */ /* 0x000fe20008011619 */
[----:B------:R-:W-:Y:S01]  /*3cf0*/  IMAD.U32 R10, RZ, RZ, UR6 ;  /* 0x00000006ff0a7e24 */ /* 0x000fe2000f8e00ff */
[----:B------:R-:W-:Y:S01]  /*3d00*/  USHF.R.U32.HI UR10, URZ, 0x11, UR74 ;  /* 0x00000011ff0a7899 */ /* 0x000fe2000801164a */
[----:B------:R-:W-:Y:S01]  /*3d10*/  IMAD.U32 R8, RZ, RZ, UR4 ;  /* 0x00000004ff087e24 */ /* 0x000fe2000f8e00ff */
[----:B------:R-:W-:Y:S01]  /*3d20*/  USHF.R.U32.HI UR13, URZ, 0x11, UR76 ;  /* 0x00000011ff0d7899 */ /* 0x000fe2000801164c */
[----:B------:R-:W-:Y:S01]  /*3d30*/  IMAD.U32 R16, RZ, RZ, UR20 ;  /* 0x00000014ff107e24 */ /* 0x000fe2000f8e00ff */
[----:B------:R-:W-:-:S02]  /*3d40*/  USHF.R.U32.HI UR15, URZ, 0x1a, UR75 ;  /* 0x0000001aff0f7899 */ /* 0x000fc4000801164b */
[----:B------:R-:W-:Y:S02]  /*3d50*/  USHF.R.U32.HI UR17, URZ, 0x11, UR21 ;  /* 0x00000011ff117899 */ /* 0x000fe40008011615 */
[----:B------:R-:W-:Y:S02]  /*3d60*/  USHF.R.U32.HI UR19, URZ, 0x1a, UR20 ;  /* 0x0000001aff137899 */ /* 0x000fe40008011614 */
[----:B------:R-:W-:Y:S02]  /*3d70*/  USHF.R.U32.HI UR11, URZ, 0x1a, UR77 ;  /* 0x0000001aff0b7899 */ /* 0x000fe4000801164d */
[----:B------:R-:W-:Y:S02]  /*3d80*/  USHF.R.U32.HI UR35, URZ, 0x11, UR72 ;  /* 0x00000011ff237899 */ /* 0x000fe40008011648 */
[----:B------:R-:W-:Y:S02]  /*3d90*/  USHF.R.U32.HI UR33, URZ, 0x1a, UR73 ;  /* 0x0000001aff217899 */ /* 0x000fe40008011649 */
[----:B------:R-:W-:-:S02]  /*3da0*/  ULOP3.LUT UR23, UR9, 0x30, URZ, 0xc0, !UPT ;  /* 0x0000003009177892 */ /* 0x000fc4000f8ec0ff */
[----:B------:R-:W-:Y:S02]  /*3db0*/  ULOP3.LUT UR31, UR8, 0x6000, URZ, 0xc0, !UPT ;  /* 0x00006000081f7892 */ /* 0x000fe4000f8ec0ff */
[----:B------:R-:W-:Y:S02]  /*3dc0*/  ULOP3.LUT UR9, UR10, 0x6000, URZ, 0xc0, !UPT ;  /* 0x000060000a097892 */ /* 0x000fe4000f8ec0ff */
[----:B------:R-:W-:Y:S02]  /*3dd0*/  ULOP3.LUT UR25, UR13, 0x6000, URZ, 0xc0, !UPT ;  /* 0x000060000d197892 */ /* 0x000fe4000f8ec0ff */
[----:B------:R-:W-:Y:S02]  /*3de0*/  ULOP3.LUT UR8, UR15, 0x30, URZ, 0xc0, !UPT ;  /* 0x000000300f087892 */ /* 0x000fe4000f8ec0ff */
[----:B------:R-:W-:Y:S02]  /*3df0*/  ULOP3.LUT UR6, UR17, 0x6000, URZ, 0xc0, !UPT ;  /* 0x0000600011067892 */ /* 0x000fe4000f8ec0ff */
        /* <DEDUP_REMOVED lines=16> */
[----:B------:R-:W-:Y:S02]  /*3f00*/  UPRMT UR67, UR10, 0x5410, UR11 ;  /* 0x000054100a437896 */ /* 0x000fe4000800000b */
[----:B------:R-:W-:Y:S02]  /*3f10*/  UPRMT UR65, UR23, 0x5410, UR27 ;  /* 0x0000541017417896 */ /* 0x000fe4000800001b */
[----:B------:R-:W-:-:S02]  /*3f20*/  UPRMT UR63, UR21, 0x5410, UR31 ;  /* 0x00005410153f7896 */ /* 0x000fc4000800001f */
[----:B------:R-:W-:Y:S01]  /*3f30*/  UPRMT UR61, UR9, 0x5410, UR29 ;  /* 0x00005410093d7896 */ /* 0x000fe2000800001d */
[----:B------:R-:W-:Y:S01]  /*3f40*/  IMAD.U32 R45, RZ, RZ, UR67 ;  /* 0x00000043ff2d7e24 */ /* 0x000fe2000f8e00ff */
[----:B------:R-:W-:Y:S01]  /*3f50*/  UPRMT UR59, UR8, 0x5410, UR25 ;  /* 0x00005410083b7896 */ /* 0x000fe20008000019 */
[----:B------:R-:W-:Y:S01]  /*3f60*/  MOV R43, UR65 ;  /* 0x00000041002b7c02 */ /* 0x000fe20008000f00 */
[----:B------:R-:W-:Y:S01]  /*3f70*/  UPRMT UR57, UR4, 0x5410, UR6 ;  /* 0x0000541004397896 */ /* 0x000fe20008000006 */
[----:B------:R-:W-:Y:S01]  /*3f80*/  IMAD.U32 R41, RZ, RZ, UR63 ;  /* 0x0000003fff297e24 */ /* 0x000fe2000f8e00ff */
[----:B------:R-:W-:Y:S01]  /*3f90*/  MOV R39, UR61 ;  /* 0x0000003d00277c02 */ /* 0x000fe20008000f00 */
[----:B------:R-:W-:Y:S01]  /*3fa0*/  UIADD3 UR54, UPT, UPT, UR14, 0x2, URZ ;  /* 0x000000020e367890 */ /* 0x000fe2000fffe0ff */
[----:B------:R-:W-:Y:S01]  /*3fb0*/  IMAD.U32 R23, RZ, RZ, UR59 ;  /* 0x0000003bff177e24 */ /* 0x000fe2000f8e00ff */
[----:B------:R-:W-:Y:S01]  /*3fc0*/  UIADD3 UR52, UPT, UPT, UR14, 0x4, URZ ;  /* 0x000000040e347890 */ /* 0x000fe2000fffe0ff */
[----:B------:R-:W-:Y:S01]  /*3fd0*/  IMAD.U32 R21, RZ, RZ, UR57 ;  /* 0x00000039ff157e24 */ /* 0x000fe2000f8e00ff */
[----:B------:R-:W-:-:S02]  /*3fe0*/  UIADD3 UR50, UPT, UPT, UR14, 0x6, URZ ;  /* 0x000000060e327890 */ /* 0x000fc4000fffe0ff */
[----:B------:R-:W-:Y:S02]  /*3ff0*/  UIADD3 UR48, UPT, UPT, UR14, 0x400, URZ ;  /* 0x000004000e307890 */ /* 0x000fe4000fffe0ff */
[----:B------:R-:W-:Y:S02]  /*4000*/  UIADD3 UR46, UPT, UPT, UR14, 0x402, URZ ;  /* 0x000004020e2e7890 */ /* 0x000fe4000fffe0ff */
[----:B------:R-:W-:Y:S02]  /*4010*/  UIADD3 UR44, UPT, UPT, UR14, 0x404, URZ ;  /* 0x000004040e2c7890 */ /* 0x000fe4000fffe0ff */
[----:B------:R-:W-:Y:S02]  /*4020*/  UIADD3 UR42, UPT, UPT, UR14, 0x406, URZ ;  /* 0x000004060e2a7890 */ /* 0x000fe4000fffe0ff */
[----:B------:R-:W-:Y:S02]  /*4030*/  UIADD3 UR40, UPT, UPT, UR12, 0x2, URZ ;  /* 0x000000020c287890 */ /* 0x000fe4000fffe0ff */
        /* <DEDUP_REMOVED lines=21> */
[----:B------:R-:W-:-:S05]  /*4190*/  UMOV UR21, 0x4008 ;  /* 0x0000400800157882 */ /* 0x000fca0000000000 */
.L_x_68:
[----:B------:R-:W-:Y:S02]  /*41a0*/  LEA R26, R27, UR7, 0x3 ;  /* 0x000000071b1a7c11 */ /* 0x000fe4000f8e18ff */
[----:B------:R-:W-:Y:S02]  /*41b0*/  SHF.L.U32 R5, R3, 0x1f, RZ ;  /* 0x0000001f03057819 */ /* 0x000fe400000006ff */
[----:B------:R-:W-:Y:S02]  /*41c0*/  LEA R6, R27, UR7, 0x4 ;  /* 0x000000071b067c11 */ /* 0x000fe4000f8e20ff */
[----:B-1----:R-:W1:Y:S02]  /*41d0*/  SYNCS.PHASECHK.TRANS64.TRYWAIT P0, [R26+URZ+0x60], R5 ;  /* 0x000060051a0075a7 */ /* 0x002e6400080011ff */
[----:B-1----:R-:W-:Y:S05]  /*41e0*/  @!P0 BRA `(.L_x_59) ;  /* 0x000000f4003c8947 */ /* 0x002fea0003800000 */
.L_x_198:
[----:B-1----:R-:W1:Y:S01]  /*41f0*/  LDS.128 R4, [R6+0xc0] ;  /* 0x0000c00006047984 */ /* 0x002e620000000c00 */
[----:B------:R-:W2:Y:S01]  /*4200*/  LDC R24, c[0x0][0x38c] ;  /* 0x0000e300ff187b82 */ /* 0x000ea20000000800 */
[----:B------:R-:W-:Y:S01]  /*4210*/  R2UR UR6, R13 ;  /* 0x000000000d0672ca */ /* 0x000fe200000e0000 */
[----:B------:R-:W-:Y:S01]  /*4220*/  VIADD R26, R26, 0x70 ;  /* 0x000000701a1a7836 */ /* 0x000fe20000000000 */
[----:B------:R-:W-:Y:S01]  /*4230*/  @!PT LDS RZ, [RZ] ;  /* 0x00000000fffff984 */ /* 0x000fe20000000800 */
[----:B------:R-:W-:Y:S01]  /*4240*/  @!PT LDS RZ, [RZ] ;  /* 0x00000000fffff984 */ /* 0x000fe20000000800 */
[----:B------:R-:W-:Y:S01]  /*4250*/  @!PT LDS RZ, [RZ] ;  /* 0x00000000fffff984 */ /* 0x000fe20000000800 */
[----:B------:R-:W-:Y:S01]  /*4260*/  @!PT LDS RZ, [RZ] ;  /* 0x00000000fffff984 */ /* 0x000fe20000000800 */
[----:B------:R3:W-:Y:S06]  /*4270*/  MEMBAR.ALL.CTA ;  /* 0x0000000000007992 */ /* 0x0007ec0000008000 */
[----:B---3--:R-:W3:Y:S01]  /*4280*/  FENCE.VIEW.ASYNC.S ;  /* 0x00000000000073c6 */ /* 0x008ee20000000000 */
[----:B------:R-:W-:-:S02]  /*4290*/  PRMT R26, RZ, 0x654, R26 ;  /* 0x00000654ff1a7816 */ /* 0x000fc4000000001a */
[----:B--2---:R-:W-:Y:S02]  /*42a0*/  ISETP.GE.AND P0, PT, R24, 0x1, PT ;  /* 0x000000011800780c */ /* 0x004fe40003f06270 */
[----:B---3--:R2:W-:Y:S01]  /*42b0*/  SYNCS.ARRIVE.TRANS64.RED.A1T0 RZ, [R26+URZ], RZ ;  /* 0x000000ff1aff79a7 */ /* 0x0085e200081004ff */
[----:B-1----:R-:W-:Y:S01]  /*42c0*/  LOP3.LUT P1, RZ, R6, 0x1, RZ, 0xc0, !PT ;  /* 0x0000000106ff7812 */ /* 0x002fe2000782c0ff */
[----:B------:R-:W-:Y:S01]  /*42d0*/  IMAD.U32 R6, RZ, RZ, UR6 ;  /* 0x00000006ff067e24 */ /* 0x000fe2000f8e00ff */
[----:B------:R-:W-:Y:S01]  /*42e0*/  LOP3.LUT R4, R25, 0x1, RZ, 0x3c, !PT ;  /* 0x0000000119047812 */ /* 0x000fe200078e3cff */
[----:B------:R-:W-:Y:S02]  /*42f0*/  VIADD R5, R27, 0x1 ;  /* 0x000000011b057836 */ /* 0x000fe40000000000 */
[----:B------:R-:W-:Y:S01]  /*4300*/  IMAD.MOV.U32 R7, RZ, RZ, 0x1 ;  /* 0x00000001ff077424 */ /* 0x000fe200078e00ff */
[----:B------:R-:W-:Y:S01]  /*4310*/  R2UR UR4, R4 ;  /* 0x00000000040472ca */ /* 0x000fe200000e0000 */
[----:B--2---:R-:W-:-:S12]  /*4320*/  IMAD.MOV.U32 R26, RZ, RZ, RZ ;  /* 0x000000ffff1a7224 */ /* 0x004fd800078e00ff */
[----:B------:R-:W-:Y:S01]  /*4330*/  UIMAD UR4, UR4, 0xc0, UR5 ;  /* 0x000000c0040478a4 */ /* 0x000fe2000f8e0205 */
[----:B------:R-:W-:Y:S11]  /*4340*/  @!P0 BRA `(.L_x_60) ;  /* 0x0000000400808947 */ /* 0x000ff60003800000 */
[----:B------:R-:W-:Y:S02]  /*4350*/  SHF.L.U32 R6, R2, 0x1f, RZ ;  /* 0x0000001f02067819 */ /* 0x000fe400000006ff */
[----:B------:R-:W-:Y:S02]  /*4360*/  ISETP.GE.U32.AND P0, PT, R24, 0x101, PT ;  /* 0x000001011800780c */ /* 0x000fe40003f06070 */
[----:B------:R-:W1:Y:S01]  /*4370*/  SYNCS.PHASECHK.TRANS64.TRYWAIT P2, [UR7], R6 ;  /* 0x00000006ff0075a7 */ /* 0x000e620008041107 */
[----:B------:R-:W-:Y:S02]  /*4380*/  LOP3.LUT R2, R2, 0x1, RZ, 0x3c, !PT ;  /* 0x0000000102027812 */ /* 0x000fe400078e3cff */
[----:B------:R-:W-:-:S08]  /*4390*/  SHF.L.U32 R25, R25, 0x1f, RZ ;  /* 0x0000001f19197819 */ /* 0x000fd000000006ff */
[----:B------:R-:W-:Y:S01]  /*43a0*/  @P0 SHF.L.U32 R24, R2, 0x1f, RZ ;  /* 0x0000001f02180819 */ /* 0x000fe200000006ff */
[----:B-1----:R-:W-:Y:S06]  /*43b0*/  @P2 BRA `(.L_x_61) ;  /* 0x0000000000082947 */ /* 0x002fec0003800000 */
[----:B------:R-:W1:Y:S02]  /*43c0*/  SYNCS.PHASECHK.TRANS64.TRYWAIT P2, [UR7], R6 ;  /* 0x00000006ff0075a7 */ /* 0x000e640008041107 */
[----:B-1----:R-:W-:Y:S05]  /*43d0*/  @!P2 BRA `(.L_x_62) ;  /* 0x000000f000d4a947 */ /* 0x002fea0003800000 */
.L_x_61:
[----:B------:R2:W3:Y:S01]  /*43e0*/  @P0 SYNCS.PHASECHK.TRANS64.TRYWAIT P3, [UR7], R24 ;  /* 0x00000018ff0005a7 */ /* 0x0004e20008061107 */
[----:B------:R2:W-:Y:S01]  /*43f0*/  UTCCP.T.S.4x32dp128bit tmem[UR5+0x1c0], gdesc[UR18] ;  /* 0x0001c012050079e7 */ /* 0x0005e20009100000 */
[----:B------:R2:W-:Y:S01]  /*4400*/  UTCCP.T.S.4x32dp128bit tmem[UR5+0x1c4], gdesc[UR26] ;  /* 0x0001c41a050079e7 */ /* 0x0005e20009100000 */
[----:B------:R2:W-:Y:S01]  /*4410*/  UTCCP.T.S.4x32dp128bit tmem[UR5+0x1c8], gdesc[UR16] ;  /* 0x0001c810050079e7 */ /* 0x0005e20009100000 */
[----:B------:R2:W-:Y:S01]  /*4420*/  UTCCP.T.S.4x32dp128bit tmem[UR5+0x1cc], gdesc[UR24] ;  /* 0x0001cc18050079e7 */ /* 0x0005e20009100000 */
[----:B------:R2:W-:Y:S01]  /*4430*/  UTCCP.T.S.4x32dp128bit tmem[UR5+0x1d0], gdesc[UR22] ;  /* 0x0001d016050079e7 */ /* 0x0005e20009100000 */
[----:B------:R2:W-:Y:S01]  /*4440*/  UTCCP.T.S.4x32dp128bit tmem[UR5+0x1d4], gdesc[UR20] ;  /* 0x0001d414050079e7 */ /* 0x0005e20009100000 */
[----:B------:R-:W4:Y:S02]  /*4450*/  SYNCS.PHASECHK.TRANS64.TRYWAIT P2, [UR7+0x88], R25 ;  /* 0x00008819ff0075a7 */ /* 0x000f240008041107 */
[----:B--234-:R-:W-:Y:S05]  /*4460*/  @!P2 BRA `(.L_x_63) ;  /* 0x000000f000c8a947 */ /* 0x01cfea0003800000 */
.L_x_201:
[----:B------:R-:W-:Y:S02]  /*4470*/  MOV.SPILL R36, UR5 ;  /* 0x0000000500247c02 */ /* 0x000fe40009000f00 */
[----:B------:R-:W-:Y:S02]  /*4480*/  ELECT P2, URZ, PT ;  /* 0x0000000000ff782f */ /* 0x000fe40003840000 */
[----:B------:R-:W-:Y:S02]  /*4490*/  R2UR UR5, R11 ;  /* 0x000000000b0572ca */ /* 0x000fe400000e0000 */
[----:B------:R-:W-:Y:S02]  /*44a0*/  MOV.SPILL R35, UR57 ;  /* 0x0000003900237c02 */ /* 0x000fe40009000f00 */
[----:B------:R-:W-:Y:S02]  /*44b0*/  MOV.SPILL R34, UR56 ;  /* 0x0000003800227c02 */ /* 0x000fe40009000f00 */
[----:B------:R-:W-:-:S02]  /*44c0*/  MOV.SPILL R33, UR27 ;  /* 0x0000001b00217c02 */ /* 0x000fc40009000f00 */
[----:B------:R-:W-:Y:S02]  /*44d0*/  MOV.SPILL R32, UR26 ;  /* 0x0000001a00207c02 */ /* 0x000fe40009000f00 */
[----:B------:R-:W-:Y:S02]  /*44e0*/  R2UR UR56, R19 ;  /* 0x00000000133872ca */ /* 0x000fe400000e0000 */
[----:B------:R-:W-:Y:S01]  /*44f0*/  R2UR UR57, R18 ;  /* 0x00000000123972ca */ /* 0x000fe200000e0000 */
[----:B------:R-:W-:Y:S01]  /*4500*/  IMAD.U32 R37, RZ, RZ, UR5 ;  /* 0x00000005ff257e24 */ /* 0x000fe2000f8e00ff */
[----:B------:R-:W-:Y:S02]  /*4510*/  R2UR UR26, R44 ;  /* 0x000000002c1a72ca */ /* 0x000fe400000e0000 */
[----:B------:R-:W-:Y:S02]  /*4520*/  R2UR UR27, R45 ;  /* 0x000000002d1b72ca */ /* 0x000fe400000e0000 */
[----:B------:R-:W-:-:S02]  /*4530*/  MOV.SPILL R31, UR25 ;  /* 0x00000019001f7c02 */ /* 0x000fc40009000f00 */
[----:B------:R-:W-:Y:S02]  /*4540*/  MOV.SPILL R30, UR24 ;  /* 0x00000018001e7c02 */ /* 0x000fe40009000f00 */
[----:B------:R-:W-:Y:S02]  /*4550*/  MOV.SPILL R29, UR23 ;  /* 0x00000017001d7c02 */ /* 0x000fe40009000f00 */
[----:B------:R-:W-:Y:S02]  /*4560*/  MOV.SPILL R28, UR22 ;  /* 0x00000016001c7c02 */ /* 0x000fe40009000f00 */
[----:B------:R-:W-:Y:S02]  /*4570*/  R2UR UR24, R15 ;  /* 0x000000000f1872ca */ /* 0x000fe400000e0000 */
[----:B------:R-:W-:Y:S01]  /*4580*/  R2UR UR25, R14 ;  /* 0x000000000e1972ca */ /* 0x000fe200000e0000 */
[----:B------:R2:W-:Y:S01]  /*4590*/  UTCQMMA gdesc[UR14], gdesc[UR12], tmem[UR4], tmem[UR26], idesc[UR27], tmem[UR56], !UPT ;  /* 0x00381a0c0e007dea */ /* 0x0005e2000f800304 */
[----:B------:R-:W-:-:S02]  /*45a0*/  R2UR UR22, R42 ;  /* 0x000000002a1672ca */ /* 0x000fc400000e0000 */
[----:B------:R-:W-:Y:S02]  /*45b0*/  R2UR UR23, R43 ;  /* 0x000000002b1772ca */ /* 0x000fe400000e0000 */
[----:B------:R-:W-:Y:S02]  /*45c0*/  MOV.SPILL R27, UR21 ;  /* 0x00000015001b7c02 */ /* 0x000fe40009000f00 */
[----:B------:R-:W-:Y:S02]  /*45d0*/  MOV.SPILL R26, UR20 ;  /* 0x00000014001a7c02 */ /* 0x000fe40009000f00 */
[----:B------:R-:W-:Y:S02]  /*45e0*/  R2UR UR20, R40 ;  /* 0x00000000281472ca */ /* 0x000fe400000e0000 */
[----:B------:R-:W-:Y:S02]  /*45f0*/  R2UR UR21, R41 ;  /* 0x00000000291572ca */ /* 0x000fe400000e0000 */
[----:B-1----:R-:W-:-:S02]  /*4600*/  MOV.SPILL R25, UR19 ;  /* 0x0000001300197c02 */ /* 0x002fc40009000f00 */
[----:B------:R-:W-:Y:S01]  /*4610*/  MOV.SPILL R24, UR18 ;  /* 0x0000001200187c02 */ /* 0x000fe20009000f00 */
[----:B------:R1:W-:Y:S01]  /*4620*/  UTCQMMA gdesc[UR54], gdesc[UR40], tmem[UR4], tmem[UR22], idesc[UR23], tmem[UR24], UPT ;  /* 0x0018162836007dea */ /* 0x0003e2000b800304 */
[----:B------:R-:W-:Y:S02]  /*4630*/  R2UR UR18, R38 ;  /* 0x00000000261272ca */ /* 0x000fe400000e0000 */
[----:B------:R-:W-:Y:S02]  /*4640*/  R2UR UR19, R39 ;  /* 0x00000000271372ca */ /* 0x000fe400000e0000 */
[----:B------:R-:W-:Y:S02]  /*4650*/  MOV.SPILL R7, UR17 ;  /* 0x0000001100077c02 */ /* 0x000fe40009000f00 */
[----:B------:R-:W-:Y:S01]  /*4660*/  MOV.SPILL R6, UR16 ;  /* 0x0000001000067c02 */ /* 0x000fe20009000f00 */
[----:B------:R3:W-:Y:S01]  /*4670*/  UTCQMMA gdesc[UR52], gdesc[UR38], tmem[UR4], tmem[UR20], idesc[UR21], tmem[UR76], UPT ;  /* 0x004c142634007dea */ /* 0x0007e2000b800304 */
[----:B------:R-:W-:-:S02]  /*4680*/  R2UR UR16, R17 ;  /* 0x00000000111072ca */ /* 0x000fc400000e0000 */
[----:B------:R-:W-:Y:S02]  /*4690*/  R2UR UR17, R16 ;  /* 0x00000000101172ca */ /* 0x000fe400000e0000 */
[----:B------:R-:W-:Y:S02]  /*46a0*/  R2UR UR10, R22 ;  /* 0x00000000160a72ca */ /* 0x000fe400000e0000 */
[----:B------:R-:W-:Y:S01]  /*46b0*/  R2UR UR11, R23 ;  /* 0x00000000170b72ca */ /* 0x000fe200000e0000 */
[----:B------:R4:W-:Y:S01]  /*46c0*/  UTCQMMA gdesc[UR50], gdesc[UR36], tmem[UR4], tmem[UR18], idesc[UR19], tmem[UR74], UPT ;  /* 0x004a122432007dea */ /* 0x0009e2000b800304 */
[----:B------:R-:W-:Y:S01]  /*46d0*/  R2UR.FILL UR5, R36 ;  /* 0x00000000240572ca */ /* 0x000fe200004e0000 */
[----:B------:R-:W-:Y:S01]  /*46e0*/  @P2 IMAD.MOV.U32 R36, RZ, RZ, RZ ;  /* 0x000000ffff242224 */ /* 0x000fe200078e00ff */
[----:B------:R-:W-:Y:S02]  /*46f0*/  R2UR UR6, R10 ;  /* 0x000000000a0672ca */ /* 0x000fe400000e0000 */
[----:B------:R-:W-:-:S02]  /*4700*/  R2UR UR8, R20 ;  /* 0x00000000140872ca */ /* 0x000fc400000e0000 */
[----:B------:R-:W-:Y:S02]  /*4710*/  R2UR UR9, R21 ;  /* 0x00000000150972ca */ /* 0x000fe400000e0000 */
[----:B--2---:R-:W-:Y:S02]  /*4720*/  R2UR.FILL UR57, R35 ;  /* 0x00000000233972ca */ /* 0x004fe400004e0000 */
[----:B------:R-:W-:Y:S01]  /*4730*/  R2UR.FILL UR56, R34 ;  /* 0x00000000223872ca */ /* 0x000fe200004e0000 */
[----:B------:R2:W-:Y:S01]  /*4740*/  UTCQMMA gdesc[UR48], gdesc[UR34], tmem[UR4], tmem[UR10], idesc[UR11], tmem[UR16], UPT ;  /* 0x00100a2230007dea */ /* 0x0005e2000b800304 */
[----:B------:R-:W-:Y:S02]  /*4750*/  R2UR.FILL UR27, R33 ;  /* 0x00000000211b72ca */ /* 0x000fe400004e0000 */
[----:B------:R-:W-:Y:S02]  /*4760*/  R2UR.FILL UR26, R32 ;  /* 0x00000000201a72ca */ /* 0x000fe400004e0000 */
[----:B-1----:R-:W-:-:S02]  /*4770*/  R2UR.FILL UR25, R31 ;  /* 0x000000001f1972ca */ /* 0x002fc400004e0000 */
[----:B------:R-:W-:Y:S01]  /*4780*/  R2UR.FILL UR24, R30 ;  /* 0x000000001e1872ca */ /* 0x000fe200004e0000 */
[----:B------:R1:W-:Y:S01]  /*4790*/  UTCQMMA gdesc[UR46], gdesc[UR32], tmem[UR4], tmem[UR8], idesc[UR9], tmem[UR72], UPT ;  /* 0x004808202e007dea */ /* 0x0003e2000b800304 */
[----:B------:R-:W-:Y:S02]  /*47a0*/  R2UR.FILL UR23, R29 ;  /* 0x000000001d1772ca */ /* 0x000fe400004e0000 */
[----:B------:R-:W-:Y:S02]  /*47b0*/  R2UR.FILL UR22, R28 ;  /* 0x000000001c1672ca */ /* 0x000fe400004e0000 */
[----:B---3--:R-:W-:Y:S02]  /*47c0*/  R2UR.FILL UR21, R27 ;  /* 0x000000001b1572ca */ /* 0x008fe400004e0000 */
[----:B----4-:R-:W-:Y:S02]  /*47d0*/  R2UR.FILL UR19, R25 ;  /* 0x00000000191372ca */ /* 0x010fe400004e0000 */
[----:B------:R-:W-:-:S02]  /*47e0*/  R2UR.FILL UR18, R24 ;  /* 0x00000000181272ca */ /* 0x000fc400004e0000 */
[----:B------:R-:W-:Y:S01]  /*47f0*/  R2UR.FILL UR20, R26 ;  /* 0x000000001a1472ca */ /* 0x000fe200004e0000 */
[----:B------:R-:W-:Y:S01]  /*4800*/  IMAD.MOV.U32 R26, RZ, RZ, 0x1 ;  /* 0x00000001ff1a7424 */ /* 0x000fe200078e00ff */
[----:B--2---:R-:W-:Y:S02]  /*4810*/  @P2 R2UR UR10, R36 ;  /* 0x00000000240a22ca */ /* 0x004fe400000e0000 */
[----:B------:R-:W-:Y:S02]  /*4820*/  @P2 R2UR UR11, R37 ;  /* 0x00000000250b22ca */ /* 0x000fe400000e0000 */
[----:B------:R-:W-:Y:S02]  /*4830*/  ELECT P2, URZ, PT ;  /* 0x0000000000ff782f */ /* 0x000fe40003840000 */
[----:B------:R-:W-:Y:S01]  /*4840*/  R2UR.FILL UR17, R7 ;  /* 0x00000000071172ca */ /* 0x000fe200004e0000 */
[----:B------:R-:W-:Y:S01]  /*4850*/  IMAD.U32 R7, RZ, RZ, UR6 ;  /* 0x00000006ff077e24 */ /* 0x000fe2000f8e00ff */
[----:B------:R-:W-:-:S07]  /*4860*/  R2UR.FILL UR16, R6 ;  /* 0x00000000061072ca */ /* 0x000fce00004e0000 */
[----:B------:R2:W-:Y:S02]  /*4870*/  UTCQMMA gdesc[UR44], gdesc[UR30], tmem[UR4], tmem[UR10], idesc[UR11], tmem[UR70], UPT ;  /* 0x00460a1e2c007dea */ /* 0x0005e4000b800304 */
[----:B------:R-:W-:Y:S01]  /*4880*/  @P2 IMAD.MOV.U32 R6, RZ, RZ, RZ ;  /* 0x000000ffff062224 */ /* 0x000fe200078e00ff */
[----:B-1----:R-:W-:Y:S01]  /*4890*/  @P2 R2UR UR9, R7 ;  /* 0x00000000070922ca */ /* 0x002fe200000e0000 */
[----:B------:R-:W-:Y:S01]  /*48a0*/  IMAD.MOV.U32 R7, RZ, RZ, 0x1 ;  /* 0x00000001ff077424 */ /* 0x000fe200078e00ff */
[----:B------:R-:W-:Y:S02]  /*48b0*/  @P0 SEL R7, RZ, 0x1, !P3 ;  /* 0x00000001ff070807 */ /* 0x000fe40005800000 */
[----:B------:R-:W-:Y:S02]  /*48c0*/  @P2 R2UR UR8, R6 ;  /* 0x00000000060822ca */ /* 0x000fe400000e0000 */
[----:B------:R-:W-:-:S11]  /*48d0*/  ELECT P2, URZ, PT ;  /* 0x0000000000ff782f */ /* 0x000fd60003840000 */
[----:B------:R1:W-:Y:S02]  /*48e0*/  UTCQMMA gdesc[UR42], gdesc[UR28], tmem[UR4], tmem[UR8], idesc[UR9], tmem[UR68], UPT ;  /* 0x0044081c2a007dea */ /* 0x0003e4000b800304 */
[----:B------:R-:W-:-:S04]  /*48f0*/  @P2 LOP3.LUT R6, R0, 0xffff, RZ, 0xc0, !PT ;  /* 0x0000ffff00062812 */ /* 0x000fc800078ec0ff */
[----:B------:R-:W-:Y:S01]  /*4900*/  @P2 R2UR UR6, R6 ;  /* 0x00000000060622ca */ /* 0x000fe200000e0000 */
[----:B--2---:R-:W-:Y:S01]  /*4910*/  UIADD3 UR10, UPT, UPT, UR7, 0x8, URZ ;  /* 0x00000008070a7890 */ /* 0x004fe2000fffe0ff */
[----:B------:R-:W-:-:S11]  /*4920*/  R2UR UR11, R12 ;  /* 0x000000000c0b72ca */ /* 0x000fd600000e0000 */
[----:B------:R1:W-:Y:S02]  /*4930*/  UTCBAR.MULTICAST [UR10], URZ, UR6 ;  /* 0x000000ff0a0073e9 */ /* 0x0003e40008000806 */
[----:B------:R-:W-:-:S07]  /*4940*/  IMAD.U32 R6, RZ, RZ, UR11 ;  /* 0x0000000bff067e24 */ /* 0x000fce000f8e00ff */
.L_x_60:
[----:B------:R-:W-:-:S13]  /*4950*/  ISETP.GE.AND P0, PT, R6, 0x1, PT ;  /* 0x000000010600780c */ /* 0x000fda0003f06270 */
[----:B------:R-:W-:Y:S05]  /*4960*/  @!P0 BRA `(.L_x_64) ;  /* 0x0000000000f88947 */ /* 0x000fea0003800000 */
[----:B------:R-:W-:Y:S02]  /*4970*/  IADD3 R6, PT, PT, R6, -0x1, RZ ;  /* 0xffffffff06067810 */ /* 0x000fe40007ffe0ff */
.L_x_67:
[----:B------:R-:W-:Y:S11]  /*4980*/  ISETP.NE.AND P0, PT, R7, RZ, PT ;  /* 0x000000ff0700720c */ /* 0x000ff60003f05270 */
[----:B------:R-:W-:Y:S02]  /*4990*/  @!UPT UIADD3 URZ, UPT, UPT, URZ, URZ, URZ ;  /* 0x000000fffffff290 */ /* 0x000fe4000fffe0ff */
[----:B---3--:R-:W-:Y:S05]  /*49a0*/  @P0 BRA `(.L_x_65) ;  /* 0x00000000000c0947 */ /* 0x008fea0003800000 */
[----:B------:R-:W-:Y:S04]  /*49b0*/  SHF.L.U32 R24, R2, 0x1f, RZ ;  /* 0x0000001f02187819 */ /* 0x000fe800000006ff */
[----:B------:R-:W2:Y:S02]  /*49c0*/  SYNCS.PHASECHK.TRANS64.TRYWAIT P0, [UR7], R24 ;  /* 0x00000018ff0075a7 */ /* 0x000ea40008001107 */
[----:B--2---:R-:W-:Y:S05]  /*49d0*/  @!P0 BRA `(.L_x_66) ;  /* 0x000000ec00848947 */ /* 0x004fea0003800000 */
.L_x_65:
[----:B------:R-:W-:Y:S02]  /*49e0*/  ISETP.NE.AND P2, PT, R6, RZ, PT ;  /* 0x000000ff0600720c */ /* 0x000fe40003f45270 */
[----:B------:R-:W-:Y:S02]  /*49f0*/  ELECT P4, URZ, PT ;  /* 0x0000000000ff782f */ /* 0x000fe40003880000 */
[----:B------:R-:W-:Y:S02]  /*4a00*/  LOP3.LUT R2, R2, 0x1, RZ, 0x3c, !PT ;  /* 0x0000000102027812 */ /* 0x000fe400078e3cff */
[----:B------:R-:W-:Y:S02]  /*4a10*/  ELECT P3, URZ, PT ;  /* 0x0000000000ff782f */ /* 0x000fe40003860000 */
[----:B--2---:R-:W-:Y:S02]  /*4a20*/  MOV.SPILL R24, UR69 ;  /* 0x0000004500187c02 */ /* 0x004fe40009000f00 */
[----:B------:R-:W-:Y:S02]  /*4a30*/  MOV.SPILL R7, UR68 ;  /* 0x0000004400077c02 */ /* 0x000fe40009000f00 */
[----:B-1----:R-:W-:Y:S02]  /*4a40*/  R2UR UR68, R19 ;  /* 0x00000000134472ca */ /* 0x002fe400000e0000 */
[----:B------:R-:W-:Y:S02]  /*4a50*/  R2UR UR69, R18 ;  /* 0x00000000124572ca */ /* 0x000fe400000e0000 */
[----:B------:R-:W-:Y:S02]  /*4a60*/  R2UR UR10, R15 ;  /* 0x000000000f0a72ca */ /* 0x000fe400000e0000 */
[----:B------:R-:W-:Y:S02]  /*4a70*/  @P2 SHF.L.U32 R25, R2, 0x1f, RZ ;  /* 0x0000001f02192819 */ /* 0x000fe400000006ff */
[----:B------:R-:W-:Y:S01]  /*4a80*/  @P4 ISETP.NE.U32.AND P0, PT, R26, RZ, PT ;  /* 0x000000ff1a00420c */ /* 0x000fe20003f05070 */
[----:B------:R-:W-:Y:S01]  /*4a90*/  @P3 IMAD.MOV.U32 R26, RZ, RZ, RZ ;  /* 0x000000ffff1a3224 */ /* 0x000fe200078e00ff */
[----:B------:R-:W-:Y:S01]  /*4aa0*/  R2UR UR11, R14 ;  /* 0x000000000e0b72ca */ /* 0x000fe200000e0000 */
[----:B------:R-:W1:Y:S01]  /*4ab0*/  @P2 SYNCS.PHASECHK.TRANS64.TRYWAIT P5, [UR7], R25 ;  /* 0x00000019ff0025a7 */ /* 0x000e6200080a1107 */
[----:B------:R-:W-:Y:S01]  /*4ac0*/  R2UR UR8, R17 ;  /* 0x00000000110872ca */ /* 0x000fe200000e0000 */
[----:B------:R-:W-:Y:S01]  /*4ad0*/  UTCCP.T.S.4x32dp128bit tmem[UR5+0x1c0], gdesc[UR18] ;  /* 0x0001c012050079e7 */ /* 0x000fe20009100000 */
[----:B------:R-:W-:Y:S01]  /*4ae0*/  R2UR UR9, R16 ;  /* 0x00000000100972ca */ /* 0x000fe200000e0000 */
[----:B------:R-:W-:Y:S01]  /*4af0*/  UTCCP.T.S.4x32dp128bit tmem[UR5+0x1c4], gdesc[UR26] ;  /* 0x0001c41a050079e7 */ /* 0x000fe20009100000 */
[----:B------:R-:W-:Y:S01]  /*4b00*/  R2UR UR6, R9 ;  /* 0x00000000090672ca */ /* 0x000fe200000e0000 */
[----:B------:R-:W-:Y:S01]  /*4b10*/  UTCCP.T.S.4x32dp128bit tmem[UR5+0x1c8], gdesc[UR16] ;  /* 0x0001c810050079e7 */ /* 0x000fe20009100000 */
[----:B------:R-:W-:Y:S01]  /*4b20*/  UTCCP.T.S.4x32dp128bit tmem[UR5+0x1cc], gdesc[UR24] ;  /* 0x0001cc18050079e7 */ /* 0x000fe20009100000 */
[----:B------:R-:W-:Y:S01]  /*4b30*/  UTCCP.T.S.4x32dp128bit tmem[UR5+0x1d0], gdesc[UR22] ;  /* 0x0001d016050079e7 */ /* 0x000fe20009100000 */
[----:B------:R-:W-:Y:S01]  /*4b40*/  UTCCP.T.S.4x32dp128bit tmem[UR5+0x1d4], gdesc[UR20] ;  /* 0x0001d414050079e7 */ /* 0x000fe20009100000 */
[----:B------:R-:W-:Y:S01]  /*4b50*/  @P4 VOTEU.ANY UP0, P0 ;  /* 0x0000000000ff4886 */ /* 0x000fe20000000100 */
[----:B------:R-:W-:Y:S04]  /*4b60*/  ELECT P0, URZ, PT ;  /* 0x0000000000ff782f */ /* 0x000fe80003800000 */
[----:B------:R2:W-:Y:S01]  /*4b70*/  UTCQMMA gdesc[UR14], gdesc[UR12], tmem[UR4], tmem[UR66], idesc[UR67], tmem[UR68], UP0 ;  /* 0x0044420c0e007dea */ /* 0x0005e20008000304 */
[----:B------:R3:W-:Y:S01]  /*4b80*/  UTCQMMA gdesc[UR54], gdesc[UR40], tmem[UR4], tmem[UR64], idesc[UR65], tmem[UR10], UPT ;  /* 0x000a402836007dea */ /* 0x0007e2000b800304 */
[----:B------:R-:W-:Y:S01]  /*4b90*/  UTCQMMA gdesc[UR52], gdesc[UR38], tmem[UR4], tmem[UR62], idesc[UR63], tmem[UR76], UPT ;  /* 0x004c3e2634007dea */ /* 0x000fe2000b800304 */
[----:B------:R-:W-:Y:S01]  /*4ba0*/  UTCQMMA gdesc[UR50], gdesc[UR36], tmem[UR4], tmem[UR60], idesc[UR61], tmem[UR74], UPT ;  /* 0x004a3c2432007dea */ /* 0x000fe2000b800304 */
[----:B------:R4:W-:Y:S01]  /*4bb0*/  UTCQMMA gdesc[UR48], gdesc[UR34], tmem[UR4], tmem[UR58], idesc[UR59], tmem[UR8], UPT ;  /* 0x00083a2230007dea */ /* 0x0009e2000b800304 */
[----:B------:R-:W-:Y:S01]  /*4bc0*/  IMAD.U32 R27, RZ, RZ, UR6 ;  /* 0x00000006ff1b7e24 */ /* 0x000fe2000f8e00ff */
[----:B------:R-:W-:Y:S01]  /*4bd0*/  R2UR UR6, R8 ;  /* 0x00000000080672ca */ /* 0x000fe200000e0000 */
[----:B------:R-:W-:Y:S01]  /*4be0*/  UTCQMMA gdesc[UR46], gdesc[UR32], tmem[UR4], tmem[UR56], idesc[UR57], tmem[UR72], UPT ;  /* 0x004838202e007dea */ /* 0x000fe2000b800304 */
[----:B--2---:R-:W-:Y:S02]  /*4bf0*/  R2UR.FILL UR68, R7 ;  /* 0x00000000074472ca */ /* 0x004fe400004e0000 */
[----:B---3--:R-:W-:Y:S01]  /*4c00*/  @P3 R2UR UR10, R26 ;  /* 0x000000001a0a32ca */ /* 0x008fe200000e0000 */
[----:B------:R-:W-:Y:S01]  /*4c10*/  @P0 IMAD.MOV.U32 R26, RZ, RZ, RZ ;  /* 0x000000ffff1a0224 */ /* 0x000fe200078e00ff */
[----:B------:R-:W-:Y:S07]  /*4c20*/  @P3 R2UR UR11, R27 ;  /* 0x000000001b0b32ca */ /* 0x000fee00000e0000 */
[----:B------:R-:W-:Y:S01]  /*4c30*/  IMAD.U32 R27, RZ, RZ, UR6 ;  /* 0x00000006ff1b7e24 */ /* 0x000fe2000f8e00ff */
[----:B------:R-:W-:Y:S02]  /*4c40*/  R2UR.FILL UR69, R24 ;  /* 0x00000000184572ca */ /* 0x000fe400004e0000 */
[----:B----4-:R-:W-:Y:S01]  /*4c50*/  @P0 R2UR UR8, R26 ;  /* 0x000000001a0802ca */ /* 0x010fe200000e0000 */
[----:B------:R-:W-:Y:S01]  /*4c60*/  IMAD.MOV.U32 R26, RZ, RZ, 0x1 ;  /* 0x00000001ff1a7424 */ /* 0x000fe200078e00ff */
[----:B------:R-:W-:Y:S02]  /*4c70*/  @P0 R2UR UR9, R27 ;  /* 0x000000001b0902ca */ /* 0x000fe400000e0000 */
[----:B------:R-:W-:Y:S01]  /*4c80*/  ELECT P0, URZ, PT ;  /* 0x0000000000ff782f */ /* 0x000fe20003800000 */
[----:B------:R2:W-:Y:S10]  /*4c90*/  UTCQMMA gdesc[UR44], gdesc[UR30], tmem[UR4], tmem[UR10], idesc[UR11], tmem[UR70], UPT ;  /* 0x00460a1e2c007dea */ /* 0x0005f4000b800304 */
[----:B------:R3:W-:Y:S02]  /*4ca0*/  UTCQMMA gdesc[UR42], gdesc[UR28], tmem[UR4], tmem[UR8], idesc[UR9], tmem[UR68], UPT ;  /* 0x0044081c2a007dea */ /* 0x0007e4000b800304 */
[----:B------:R-:W-:Y:S04]  /*4cb0*/  @P0 LOP3.LUT R7, R0, 0xffff, RZ, 0xc0, !PT ;  /* 0x0000ffff00070812 */ /* 0x000fe800078ec0ff */
[----:B------:R-:W-:Y:S01]  /*4cc0*/  @P0 R2UR UR6, R7 ;  /* 0x00000000070602ca */ /* 0x000fe200000e0000 */
[C---:B------:R-:W-:Y:S02]  /*4cd0*/  VIADD R7, R6.reuse, 0x1 ;  /* 0x0000000106077836 */ /* 0x040fe40000000000 */
[----:B------:R-:W-:Y:S03]  /*4ce0*/  VIADD R6, R6, 0xffffffff ;  /* 0xffffffff06067836 */ /* 0x000fe60000000000 */
[----:B------:R-:W-:Y:S01]  /*4cf0*/  ISETP.GT.U32.AND P0, PT, R7, 0x1, PT ;  /* 0x000000010700780c */ /* 0x000fe20003f04070 */
[----:B------:R-:W-:Y:S01]  /*4d00*/  IMAD.MOV.U32 R7, RZ, RZ, 0x1 ;  /* 0x00000001ff077424 */ /* 0x000fe200078e00ff */
[----:B--2---:R-:W-:Y:S01]  /*4d10*/  UIADD3 UR11, UPT, UPT, UR7, 0x8, URZ ;  /* 0x00000008070b7890 */ /* 0x004fe2000fffe0ff */
[----:B-1----:R-:W-:Y:S08]  /*4d20*/  @P2 SEL R7, RZ, 0x1, !P5 ;  /* 0x00000001ff072807 */ /* 0x002ff00006800000 */
[----:B------:R3:W-:Y:S02]  /*4d30*/  UTCBAR.MULTICAST [UR11], URZ, UR6 ;  /* 0x000000ff0b0073e9 */ /* 0x0007e40008000806 */
[----:B------:R-:W-:Y:S05]  /*4d40*/  @P0 BRA `(.L_x_67) ;  /* 0xfffffffc000c0947 */ /* 0x000fea000383ffff */
.L_x_64:
[----:B-1-3--:R-:W-:Y:S01]  /*4d50*/  UIADD3 UR4, UPT, UPT, UR7, 0x80, URZ ;  /* 0x0000008007047890 */ /* 0x00afe2000fffe0ff */
[----:B------:R-:W-:Y:S01]  /*4d60*/  ISETP.NE.AND P0, PT, R5, 0x2, PT ;  /* 0x000000020500780c */ /* 0x000fe20003f05270 */
[----:B------:R-:W-:-:S03]  /*4d70*/  IMAD.MOV.U32 R25, RZ, RZ, R4 ;  /* 0x000000ffff197224 */ /* 0x000fc600078e0004 */
[----:B------:R-:W-:Y:S02]  /*4d80*/  SEL R6, RZ, 0x1, P0 ;  /* 0x00000001ff067807 */ /* 0x000fe40000000000 */
[----:B------:R-:W-:Y:S02]  /*4d90*/  SEL R27, R5, RZ, P0 ;  /* 0x000000ff051b7207 */ /* 0x000fe40000000000 */
[----:B------:R1:W-:Y:S01]  /*4da0*/  UTCBAR [UR4], URZ ;  /* 0x000000ff040073e9 */ /* 0x0003e200080000ff */
[----:B------:R-:W-:Y:S01]  /*4db0*/  LOP3.LUT R3, R3, R6, RZ, 0x3c, !PT ;  /* 0x0000000603037212 */ /* 0x000fe200078e3cff */
[----:B------:R-:W-:Y:S06]  /*4dc0*/  @P1 BRA `(.L_x_68) ;  /* 0xfffffff000f41947 */ /* 0x000fec000383ffff */
[----:B------:R-:W2:Y:S01]  /*4dd0*/  S2UR UR6, SR_CgaCtaId ;  /* 0x00000000000679c3 */ /* 0x000ea20000008800 */
[----:B------:R-:W-:Y:S01]  /*4de0*/  ELECT P0, URZ, PT ;  /* 0x0000000000ff782f */ /* 0x000fe20003800000 */
[----:B------:R-:W-:Y:S01]  /*4df0*/  IMAD.MOV.U32 R0, RZ, RZ, 0x1 ;  /* 0x00000001ff007424 */ /* 0x000fe200078e00ff */
[----:B-1----:R-:W-:Y:S01]  /*4e00*/  UMOV UR4, 0x40 ;  /* 0x0000004000047882 */ /* 0x002fe20000000000 */
[----:B------:R-:W-:-:S04]  /*4e10*/  SHF.L.U32 R3, RZ, 0x1f, RZ ;  /* 0x0000001fff037819 */ /* 0x000fc800000006ff */
[----:B------:R-:W-:Y:S01]  /*4e20*/  UVIRTCOUNT.DEALLOC.SMPOOL 0x80 ;  /* 0x000000800000784c */ /* 0x000fe20000000000 */
[----:B--2---:R-:W-:-:S09]  /*4e30*/  ULEA UR6, UR6, UR4, 0x18 ;  /* 0x0000000406067291 */ /* 0x004fd2000f8ec0ff */
[----:B------:R1:W-:Y:S01]  /*4e40*/  @P0 STS.U8 [UR6+0x1c], R0 ;  /* 0x00001c00ff000988 */ /* 0x0003e20008000006 */
[----:B------:R-:W2:Y:S02]  /*4e50*/  SYNCS.PHASECHK.TRANS64.TRYWAIT P0, [UR7+0xb0], R3 ;  /* 0x0000b003ff0075a7 */ /* 0x000ea40008001107 */
[----:B-12---:R-:W-:Y:S05]  /*4e60*/  @!P0 BRA `(.L_x_69) ;  /* 0x000000e800788947 */ /* 0x006fea0003800000 */
.L_x_204:
[----:B------:R-:W-:Y:S01]  /*4e70*/  NOP ;  /* 0x0000000000007918 */ /* 0x000fe20000000000 */
[----:B-1----:R-:W1:Y:S01]  /*4e80*/  LDS R0, [UR6+0x14] ;  /* 0x00001406ff007984 */ /* 0x002e620008000800 */
[----:B------:R-:W-:Y:S01]  /*4e90*/  ULOP3.LUT UR4, UR5, 0xffff, URZ, 0xc0, !UPT ;  /* 0x0000ffff05047892 */ /* 0x000fe2000f8ec0ff */
[----:B------:R-:W-:Y:S02]  /*4ea0*/  UMOV UR7, 0x1 ;  /* 0x0000000100077882 */ /* 0x000fe40000000000 */
[----:B------:R-:W-:Y:S01]  /*4eb0*/  UMOV UR5, 0xffff ;  /* 0x0000ffff00057882 */ /* 0x000fe20000000000 */
[----:B------:R-:W-:-:S04]  /*4ec0*/  USHF.R.U32.HI UR4, URZ, 0x5, UR4 ;  /* 0x00000005ff047899 */ /* 0x000fc80008011604 */
[----:B------:R-:W-:Y:S02]  /*4ed0*/  USHF.L.U32 UR5, UR5, UR4, URZ ;  /* 0x0000000405057299 */ /* 0x000fe400080006ff */
[----:B------:R-:W-:-:S04]  /*4ee0*/  USHF.L.U32 UR4, UR7, UR4, URZ ;  /* 0x0000000407047299 */ /* 0x000fc800080006ff */
[----:B-1----:R-:W-:-:S04]  /*4ef0*/  LOP3.LUT R0, R0, UR5, RZ, 0xc0, !PT ;  /* 0x0000000500007c12 */ /* 0x002fc8000f8ec0ff */
[----:B------:R-:W-:-:S13]  /*4f00*/  ISETP.NE.AND P0, PT, R0, UR5, PT ;  /* 0x0000000500007c0c */ /* 0x000fda000bf05270 */
[----:B------:R-:W-:Y:S05]  /*4f10*/  @P0 BRA `(.L_x_70) ;  /* 0x0000000000580947 */ /* 0x000fea0003800000 */
[----:B------:R-:W1:Y:S02]  /*4f20*/  LDS R0, [UR6+0x18] ;  /* 0x00001806ff007984 */ /* 0x000e640008000800 */
[----:B-1----:R-:W-:-:S04]  /*4f30*/  LOP3.LUT R0, R0, UR4, RZ, 0xc0, !PT ;  /* 0x0000000400007c12 */ /* 0x002fc8000f8ec0ff */
[----:B------:R-:W-:-:S13]  /*4f40*/  ISETP.NE.AND P0, PT, R0, UR4, PT ;  /* 0x0000000400007c0c */ /* 0x000fda000bf05270 */
[----:B------:R-:W-:Y:S05]  /*4f50*/  @P0 BRA `(.L_x_71) ;  /* 0x00000000003c0947 */ /* 0x000fea0003800000 */
[----:B------:R-:W1:Y:S01]  /*4f60*/  S2R R2, SR_LANEID ;  /* 0x0000000000027919 */ /* 0x000e620000000000 */
[----:B------:R-:W-:Y:S01]  /*4f70*/  ULOP3.LUT UR5, URZ, UR5, URZ, 0x33, !UPT ;  /* 0x00000005ff057292 */ /* 0x000fe2000f8e33ff */
[----:B------:R-:W-:Y:S01]  /*4f80*/  LOP3.LUT R4, RZ, UR4, RZ, 0x33, !PT ;  /* 0x00000004ff047c12 */ /* 0x000fe2000f8e33ff */
[----:B------:R-:W-:Y:S02]  /*4f90*/  VOTEU.ANY UR4, UPT, PT ;  /* 0x0000000000047886 */ /* 0x000fe400038e0100 */
[----:B------:R-:W-:Y:S01]  /*4fa0*/  UFLO.U32 UR4, UR4 ;  /* 0x00000004000472bd */ /* 0x000fe200080e0000 */
[----:B------:R-:W2:Y:S01]  /*4fb0*/  REDUX UR7, R4 ;  /* 0x00000000040773c4 */ /* 0x000ea20000000000 */
[----:B------:R-:W-:-:S06]  /*4fc0*/  IMAD.U32 R0, RZ, RZ, UR5 ;  /* 0x00000005ff007e24 */ /* 0x000fcc000f8e00ff */
[----:B------:R3:W-:Y:S01]  /*4fd0*/  UTCATOMSWS.AND URZ, UR5 ;  /* 0x0000000500ff79e3 */ /* 0x0007e20008000000 */
[----:B------:R-:W4:Y:S01]  /*4fe0*/  REDUX UR8, R0 ;  /* 0x00000000000873c4 */ /* 0x000f220000000000 */
[----:B-1----:R-:W-:Y:S01]  /*4ff0*/  ISETP.EQ.U32.AND P0, PT, R2, UR4, PT ;  /* 0x0000000402007c0c */ /* 0x002fe2000bf02070 */
[----:B--2---:R-:W-:Y:S01]  /*5000*/  IMAD.U32 R2, RZ, RZ, UR7 ;  /* 0x00000007ff027e24 */ /* 0x004fe2000f8e00ff */
[----:B----4-:R-:W-:-:S11]  /*5010*/  MOV R3, UR8 ;  /* 0x0000000800037c02 */ /* 0x010fd60008000f00 */
[----:B------:R3:W-:Y:S04]  /*5020*/  @P0 ATOMS.AND RZ, [UR6+0x14], R3 ;  /* 0x00001403ffff098c */ /* 0x0007e8000a800006 */
[----:B------:R3:W-:Y:S01]  /*5030*/  @P0 ATOMS.AND RZ, [UR6+0x18], R2 ;  /* 0x00001802ffff098c */ /* 0x0007e2000a800006 */
[----:B------:R-:W-:Y:S05]  /*5040*/  BRA `(.L_x_72) ;  /* 0x0000000000147947 */ /* 0x000fea0003800000 */
.L_x_71:
[----:B------:R-:W-:Y:S02]  /*5050*/  MOV R2, 0x5070 ;  /* 0x0000507000027802 */ /* 0x000fe40000000f00 */
[----:B-----5:R-:W-:Y:S05]  /*5060*/  CALL.REL.NOINC `($__internal_0_$__cuda_sm10x_tcgen05_guardrail_trap_col_being_dealloced_not_returned_by_alloc) ;  /* 0x000000f000147944 */ /* 0x020fea0003c00000 */
[----:B------:R-:W-:Y:S05]  /*5070*/  BRA `(.L_x_72) ;  /* 0x0000000000087947 */ /* 0x000fea0003800000 */
.L_x_70:
[----:B------:R-:W-:Y:S02]  /*5080*/  MOV R2, 0x50a0 ;  /* 0x000050a000027802 */ /* 0x000fe40000000f00 */
[----:B-----5:R-:W-:Y:S05]  /*5090*/  CALL.REL.NOINC `($__internal_2_$__cuda_sm10x_tcgen05_guardrail_trap_unallocated_columns_being_dealloced) ;  /* 0x000000f000207944 */ /* 0x020fea0003c00000 */
.L_x_72:
[----:B------:R-:W-:Y:S01]  /*50a0*/  NOP ;  /* 0x0000000000007918 */ /* 0x000fe20000000000 */
[----:B---3--:R-:W-:Y:S05]  /*50b0*/  EXIT ;  /* 0x000000000000794d */ /* 0x008fea0003800000 */
.L_x_54:
[----:B------:R-:W-:-:S09]  /*50c0*/  UISETP.NE.OR UP0, UPT, UR21, 0x3, !UP3 ;  /* 0x000000031500788c */ /* 0x000fd2000df05670 */
[----:B------:R-:W-:Y:S05]  /*50d0*/  BRA.U UP0, `(.L_x_73) ;  /* 0x0000001900bc7547 */ /* 0x000fea000b800000 */
[----:B------:R-:W1:Y:S01]  /*50e0*/  S2UR UR10, SR_CgaCtaId ;  /* 0x00000000000a79c3 */ /* 0x000e620000008800 */
[----:B------:R-:W2:Y:S01]  /*50f0*/  LDCU UR54, c[0x0][0x370] ;  /* 0x00006e00ff3677ac */ /* 0x000ea20008000800 */
[----:B------:R-:W-:Y:S01]  /*5100*/  HFMA2 R14, -RZ, RZ, 0, 0 ;  /* 0x00000000ff0e7431 */ /* 0x000fe200000001ff */
[----:B------:R-:W-:Y:S01]  /*5110*/  MOV R13, RZ ;  /* 0x000000ff000d7202 */ /* 0x000fe20000000f00 */
[----:B------:R-:W-:Y:S01]  /*5120*/  HFMA2 R7, -RZ, RZ, 0, 0.0078125 ;  /* 0x00002000ff077431 */ /* 0x000fe200000001ff */
[----:B------:R-:W2:Y:S03]  /*5130*/  LDCU.128 UR64, c[0x0][0xf10] ;  /* 0x0001e200ff4077ac */ /* 0x000ea60008000c00 */
[----:B------:R-:W3:Y:S01]  /*5140*/  LDC.64 R16, c[0x0][0x348] ;  /* 0x0000d200ff107b82 */ /* 0x000ee20000000a00 */
[----:B------:R-:W4:Y:S01]  /*5150*/  LDCU UR53, c[0x0][0x374] ;  /* 0x00006e80ff3577ac */ /* 0x000f220008000800 */
[----:B------:R-:W1:Y:S06]  /*5160*/  LDCU UR15, c[0x0][0xf0c] ;  /* 0x0001e180ff0f77ac */ /* 0x000e6c0008000800 */
[----:B------:R-:W3:Y:S01]  /*5170*/  LDC.64 R2, c[0x0][0xc88] ;  /* 0x00032200ff027b82 */ /* 0x000ee20000000a00 */
[----:B------:R-:W3:Y:S01]  /*5180*/  LDCU UR63, c[0x0][0xf20] ;  /* 0x0001e400ff3f77ac */ /* 0x000ee20008000800 */
[----:B------:R-:W3:Y:S06]  /*5190*/  LDCU UR4, c[0x0][0xf30] ;  /* 0x0001e600ff0477ac */ /* 0x000eec0008000800 */
[----:B------:R-:W3:Y:S01]  /*51a0*/  LDC.64 R4, c[0x0][0xc90] ;  /* 0x00032400ff047b82 */ /* 0x000ee20000000a00 */
[----:B------:R-:W-:Y:S01]  /*51b0*/  UMOV UR21, 0x400 ;  /* 0x0000040000157882 */ /* 0x000fe20000000000 */
[----:B--2---:R-:W-:-:S02]  /*51c0*/  UIMAD.WIDE.U32 UR6, UR54, UR64, URZ ;  /* 0x00000040360672a5 */ /* 0x004fc4000f8e00ff */
[----:B----4-:R-:W-:Y:S02]  /*51d0*/  UIMAD.WIDE.U32 UR8, UR53, UR67, URZ ;  /* 0x00000043350872a5 */ /* 0x010fe4000f8e00ff */
[----:B-1----:R-:W-:Y:S02]  /*51e0*/  ULEA UR21, UR10, UR21, 0x18 ;  /* 0x000000150a157291 */ /* 0x002fe4000f8ec0ff */
[----:B------:R-:W-:Y:S02]  /*51f0*/  UPLOP3.LUT UP1, UPT, UPT, UPT, UPT, 0x40, 0x4 ;  /* 0x000000000004789c */ /* 0x000fe40003f2e870 */
[----:B------:R-:W-:Y:S02]  /*5200*/  UIADD3 UR57, UPT, UPT, UR21, 0x10, URZ ;  /* 0x0000001015397890 */ /* 0x000fe4000fffe0ff */
[----:B------:R-:W-:Y:S02]  /*5210*/  UIADD3 UR49, UPT, UPT, UR21, 0x18, URZ ;  /* 0x0000001815317890 */ /* 0x000fe4000fffe0ff */
[----:B------:R-:W-:-:S02]  /*5220*/  UIADD3 UR41, UPT, UPT, UR21, 0x20, URZ ;  /* 0x0000002015297890 */ /* 0x000fc4000fffe0ff */
[----:B------:R-:W-:Y:S01]  /*5230*/  UIADD3 UR33, UPT, UPT, UR21, 0x28, URZ ;  /* 0x0000002815217890 */ /* 0x000fe2000fffe0ff */
[----:B------:R-:W-:Y:S01]  /*5240*/  UMOV UR6, UR7 ;  /* 0x0000000700067c82 */ /* 0x000fe20008000000 */
[----:B------:R-:W-:Y:S01]  /*5250*/  UMOV UR5, UR9 ;  /* 0x0000000900057c82 */ /* 0x000fe20008000000 */
[----:B------:R-:W-:Y:S02]  /*5260*/  UISETP.GE.AND UP0, UPT, UR45, 0x1, UPT ;  /* 0x000000012d00788c */ /* 0x000fe4000bf06270 */
[----:B------:R-:W-:Y:S01]  /*5270*/  UISETP.NE.AND UP4, UPT, UR45, 0x1, UPT ;  /* 0x000000012d00788c */ /* 0x000fe2000bf85270 */
[----:B------:R-:W1:Y:S01]  /*5280*/  LDCU.64 UR22, c[0x0][0xf28] ;  /* 0x0001e500ff1677ac */ /* 0x000e620008000a00 */
[----:B------:R-:W-:Y:S02]  /*5290*/  UISETP.NE.AND UP6, UPT, UR15, 0x1, UPT ;  /* 0x000000010f00788c */ /* 0x000fe4000bfc5270 */
[----:B------:R-:W-:Y:S02]  /*52a0*/  UISETP.NE.AND UP5, UPT, UR66, 0x1, UPT ;  /* 0x000000014200788c */ /* 0x000fe4000bfa5270 */
[----:B------:R-:W-:-:S02]  /*52b0*/  USHF.R.U32.HI UR61, URZ, UR65, UR6 ;  /* 0x00000041ff3d7299 */ /* 0x000fc40008011606 */
[----:B------:R-:W-:Y:S02]  /*52c0*/  UPRMT UR46, UR10, 0x654, UR57 ;  /* 0x000006540a2e7896 */ /* 0x000fe40008000039 */
[----:B------:R-:W-:Y:S02]  /*52d0*/  UPRMT UR39, UR10, 0x654, UR49 ;  /* 0x000006540a277896 */ /* 0x000fe40008000031 */
[----:B------:R-:W-:Y:S02]  /*52e0*/  UPRMT UR38, UR10, 0x654, UR41 ;  /* 0x000006540a267896 */ /* 0x000fe40008000029 */
[----:B------:R-:W-:Y:S02]  /*52f0*/  UPRMT UR37, UR10, 0x654, UR33 ;  /* 0x000006540a257896 */ /* 0x000fe40008000021 */
[----:B---3--:R-:W-:Y:S02]  /*5300*/  USHF.R.U32.HI UR55, URZ, UR63, UR5 ;  /* 0x0000003fff377299 */ /* 0x008fe40008011605 */
[----:B------:R-:W-:Y:S01]  /*5310*/  UISETP.NE.AND UP3, UPT, UR4, 0x1, UPT ;  /* 0x000000010400788c */ /* 0x000fe2000bf65270 */
[----:B-1----:R-:W-:-:S10]  /*5320*/  UMOV UR29, URZ ;  /* 0x000000ff001d7c82 */ /* 0x002fd40008000000 */
.L_x_88:
[C---:B------:R-:W-:Y:S02]  /*5330*/  LEA R12, R14.reuse, UR21, 0x3 ;  /* 0x000000150e0c7c11 */ /* 0x040fe4000f8e18ff */
[----:B------:R-:W-:Y:S02]  /*5340*/  SHF.L.U32 R9, R13, 0x1f, RZ ;  /* 0x0000001f0d097819 */ /* 0x000fe400000006ff */
[----:B------:R-:W-:Y:S02]  /*5350*/  LEA R10, R14, UR21, 0x4 ;  /* 0x000000150e0a7c11 */ /* 0x000fe4000f8e20ff */
[----:B------:R-:W1:Y:S02]  /*5360*/  SYNCS.PHASECHK.TRANS64.TRYWAIT P0, [R12+URZ+0x60], R9 ;  /* 0x000060090c0075a7 */ /* 0x000e6400080011ff */
[----:B-12---:R-:W-:Y:S05]  /*5370*/  @!P0 BRA `(.L_x_74) ;  /* 0x000000e4004c8947 */ /* 0x006fea0003800000 */
.L_x_205:
[----:B-1----:R-:W1:Y:S01]  /*5380*/  LDS.128 R8, [R10+0xc0] ;  /* 0x0000c0000a087984 */ /* 0x002e620000000c00 */
[----:B------:R-:W-:Y:S01]  /*5390*/  UISETP.GE.AND UP0, UPT, UR45, 0x1, UPT ;  /* 0x000000012d00788c */ /* 0x000fe2000bf06270 */
[----:B------:R-:W-:Y:S01]  /*53a0*/  @!PT LDS RZ, [RZ] ;  /* 0x00000000fffff984 */ /* 0x000fe20000000800 */
[----:B------:R-:W-:Y:S01]  /*53b0*/  @!PT LDS RZ, [RZ] ;  /* 0x00000000fffff984 */ /* 0x000fe20000000800 */
[----:B------:R-:W-:Y:S01]  /*53c0*/  @!PT LDS RZ, [RZ] ;  /* 0x00000000fffff984 */ /* 0x000fe20000000800 */
[----:B------:R-:W-:Y:S01]  /*53d0*/  @!PT LDS RZ, [RZ] ;  /* 0x00000000fffff984 */ /* 0x000fe20000000800 */
[----:B------:R2:W-:Y:S06]  /*53e0*/  MEMBAR.ALL.CTA ;  /* 0x0000000000007992 */ /* 0x0005ec0000008000 */
[----:B--2---:R-:W2:Y:S01]  /*53f0*/  FENCE.VIEW.ASYNC.S ;  /* 0x00000000000073c6 */ /* 0x004ea20000000000 */
[----:B-1----:R-:W-:Y:S11]  /*5400*/  LOP3.LUT P0, RZ, R10, 0x1, RZ, 0xc0, !PT ;  /* 0x000000010aff7812 */ /* 0x002ff6000780c0ff */
[----:B------:R-:W-:Y:S02]  /*5410*/  @!UPT UIADD3 URZ, UPT, UPT, URZ, URZ, URZ ;  /* 0x000000fffffff290 */ /* 0x000fe4000fffe0ff */
[----:B--2---:R-:W-:Y:S01]  /*5420*/  VOTEU.ANY UP2, P0 ;  /* 0x0000000000ff7886 */ /* 0x004fe20000040100 */
[----:B------:R-:W-:Y:S11]  /*5430*/  PLOP3.LUT P0, PT, PT, PT, UP2, 0x80, 0x8 ;  /* 0x000000000008781c */ /* 0x000ff60003f0f028 */
[----:B------:R-:W-:Y:S02]  /*5440*/  @!UPT UIADD3 URZ, UPT, UPT, URZ, URZ, URZ ;  /* 0x000000fffffff290 */ /* 0x000fe4000fffe0ff */
[----:B------:R-:W-:Y:S02]  /*5450*/  @P0 SHF.R.U32.HI R0, RZ, 0x10, R9 ;  /* 0x00000010ff000819 */ /* 0x000fe40000011609 */
[----:B------:R-:W-:Y:S02]  /*5460*/  @P0 MOV R6, R8 ;  /* 0x0000000800060202 */ /* 0x000fe40000000f00 */
[----:B------:R-:W-:Y:S01]  /*5470*/  @P0 R2UR UR4, R0 ;  /* 0x00000000000402ca */ /* 0x000fe200000e0000 */
[----:B------:R-:W-:Y:S01]  /*5480*/  VIADD R0, R12, 0x70 ;  /* 0x000000700c007836 */ /* 0x000fe20000000000 */
[----:B------:R-:W-:Y:S02]  /*5490*/  @P0 LOP3.LUT R8, R9, 0xffff, RZ, 0xc0, !PT ;  /* 0x0000ffff09080812 */ /* 0x000fe400078ec0ff */
[----:B------:R-:W-:Y:S02]  /*54a0*/  @P0 R2UR UR6, R6 ;  /* 0x00000000060602ca */ /* 0x000fe400000e0000 */
[----:B------:R-:W-:Y:S02]  /*54b0*/  PRMT R0, RZ, 0x654, R0 ;  /* 0x00000654ff007816 */ /* 0x000fe40000000000 */
[----:B------:R-:W-:Y:S02]  /*54c0*/  @P0 R2UR UR5, R8 ;  /* 0x00000000080502ca */ /* 0x000fe400000e0000 */
[----:B------:R1:W-:Y:S03]  /*54d0*/  SYNCS.ARRIVE.TRANS64.RED.A1T0 RZ, [R0+URZ], RZ ;  /* 0x000000ff00ff79a7 */ /* 0x0003e600081004ff */
[----:B------:R-:W-:Y:S04]  /*54e0*/  @UP2 UMOV UR47, UR4 ;  /* 0x00000004002f2c82 */ /* 0x000fe80008000000 */
[----:B------:R-:W-:Y:S04]  /*54f0*/  @UP2 UMOV UR14, UR6 ;  /* 0x00000006000e2c82 */ /* 0x000fe80008000000 */
[----:B------:R-:W-:Y:S01]  /*5500*/  @UP2 UMOV UR13, UR5 ;  /* 0x00000005000d2c82 */ /* 0x000fe20008000000 */
[----:B------:R-:W-:Y:S05]  /*5510*/  BRA.U !UP0, `(.L_x_75) ;  /* 0x0000000108a47547 */ /* 0x000fea000b800000 */
[----:B------:R-:W-:Y:S02]  /*5520*/  UIMAD.WIDE.U32 UR16, UR13, UR67, URZ ;  /* 0x000000430d1072a5 */ /* 0x000fe4000f8e00ff */
[----:B------:R-:W-:Y:S02]  /*5530*/  UIMAD.WIDE.U32 UR18, UR14, UR64, URZ ;  /* 0x000000400e1272a5 */ /* 0x000fe4000f8e00ff */
[----:B------:R-:W-:Y:S02]  /*5540*/  USEL UR4, UR53, UR55, !UP5 ;  /* 0x0000003735047287 */ /* 0x000fe4000e800000 */
[----:B------:R-:W-:Y:S02]  /*5550*/  USEL UR7, UR54, UR61, !UP6 ;  /* 0x0000003d36077287 */ /* 0x000fe4000f000000 */
[----:B------:R-:W-:Y:S02]  /*5560*/  UIMAD.WIDE.U32 UR8, UR4, UR22, URZ ;  /* 0x00000016040872a5 */ /* 0x000fe4000f8e00ff */
[----:B------:R-:W-:Y:S01]  /*5570*/  UIMAD.WIDE.U32 UR10, UR7, UR22, URZ ;  /* 0x00000016070a72a5 */ /* 0x000fe2000f8e00ff */
[----:B------:R-:W-:Y:S02]  /*5580*/  UMOV UR5, UR17 ;  /* 0x0000001100057c82 */ /* 0x000fe40008000000 */
[----:B------:R-:W-:Y:S03]  /*5590*/  USHF.R.U32.HI UR6, URZ, UR63, UR5 ;  /* 0x0000003fff067299 */ /* 0x000fe60008011605 */
[----:B------:R-:W-:Y:S01]  /*55a0*/  UMOV UR5, UR19 ;  /* 0x0000001300057c82 */ /* 0x000fe20008000000 */
[----:B------:R-:W-:Y:S02]  /*55b0*/  USEL UR6, UR13, UR6, !UP5 ;  /* 0x000000060d067287 */ /* 0x000fe4000e800000 */
[----:B------:R-:W-:Y:S03]  /*55c0*/  USHF.R.U32.HI UR12, URZ, UR65, UR5 ;  /* 0x00000041ff0c7299 */ /* 0x000fe60008011605 */
[----:B------:R-:W-:Y:S02]  /*55d0*/  UMOV UR5, UR9 ;  /* 0x0000000900057c82 */ /* 0x000fe40008000000 */
[----:B------:R-:W-:Y:S03]  /*55e0*/  @UP4 USHF.R.U32.HI UR4, URZ, UR23, UR5 ;  /* 0x00000017ff044299 */ /* 0x000fe60008011605 */
[----:B------:R-:W-:Y:S01]  /*55f0*/  UMOV UR5, UR11 ;  /* 0x0000000b00057c82 */ /* 0x000fe20008000000 */
[----:B------:R-:W-:Y:S02]  /*5600*/  UIMAD UR4, UR45, UR4, URZ ;  /* 0x000000042d0472a4 */ /* 0x000fe4000f8e02ff */
[----:B------:R-:W-:Y:S02]  /*5610*/  @UP4 USHF.R.U32.HI UR7, URZ, UR23, UR5 ;  /* 0x00000017ff074299 */ /* 0x000fe40008011605 */
[----:B------:R-:W-:Y:S02]  /*5620*/  UIMAD.WIDE.U32 UR10, UR6, UR22, URZ ;  /* 0x00000016060a72a5 */ /* 0x000fe4000f8e00ff */
[----:B------:R-:W-:Y:S02]  /*5630*/  USEL UR5, UR14, UR12, !UP6 ;  /* 0x0000000c0e057287 */ /* 0x000fe4000f000000 */
[----:B------:R-:W-:Y:S02]  /*5640*/  UIMAD UR8, UR45, UR7, URZ ;  /* 0x000000072d0872a4 */ /* 0x000fe4000f8e02ff */
[----:B------:R-:W-:Y:S03]  /*5650*/  UISETP.GE.AND UP0, UPT, UR6, UR4, UPT ;  /* 0x000000040600728c */ /* 0x000fe6000bf06270 */
[----:B------:R-:W-:Y:S01]  /*5660*/  UMOV UR4, UR11 ;  /* 0x0000000b00047c82 */ /* 0x000fe20008000000 */
[----:B------:R-:W-:Y:S02]  /*5670*/  UISETP.GE.OR UP0, UPT, UR5, UR8, UP0 ;  /* 0x000000080500728c */ /* 0x000fe40008706670 */
[----:B------:R-:W-:Y:S02]  /*5680*/  USHF.R.U32.HI UR4, URZ, UR23, UR4 ;  /* 0x00000017ff047299 */ /* 0x000fe40008011604 */
[----:B------:R-:W-:Y:S02]  /*5690*/  UIMAD.WIDE.U32 UR8, UR5, UR22, URZ ;  /* 0x00000016050872a5 */ /* 0x000fe4000f8e00ff */
[----:B------:R-:W-:Y:S04]  /*56a0*/  USEL UR10, UR6, UR4, !UP4 ;  /* 0x00000004060a7287 */ /* 0x000fe8000e000000 */
[----:B------:R-:W-:Y:S01]  /*56b0*/  UIADD3 UR11, UPT, UPT, -UR10, URZ, URZ ;  /* 0x000000ff0a0b7290 */ /* 0x000fe2000fffe1ff */
[----:B------:R-:W-:Y:S02]  /*56c0*/  @!UP0 UMOV UR4, UR9 ;  /* 0x0000000900048c82 */ /* 0x000fe40008000000 */
[----:B------:R-:W-:Y:S02]  /*56d0*/  @!UP0 USHF.R.U32.HI UR4, URZ, UR23, UR4 ;  /* 0x00000017ff048299 */ /* 0x000fe40008011604 */
[----:B------:R-:W-:Y:S02]  /*56e0*/  UIMAD UR8, UR45, UR11, UR6 ;  /* 0x0000000b2d0872a4 */ /* 0x000fe4000f8e0206 */
[----:B------:R-:W-:Y:S04]  /*56f0*/  @!UP0 USEL UR4, UR5, UR4, !UP4 ;  /* 0x0000000405048287 */ /* 0x000fe8000e000000 */
[----:B------:R-:W-:Y:S02]  /*5700*/  @!UP0 UIMAD UR7, UR7, UR8, UR4 ;  /* 0x00000008070782a4 */ /* 0x000fe4000f8e0204 */
[----:B------:R-:W-:Y:S02]  /*5710*/  @!UP0 UIADD3 UR9, UPT, UPT, UR10, -UR4, URZ ;  /* 0x800000040a098290 */ /* 0x000fe4000fffe0ff */
[----:B------:R-:W-:Y:S02]  /*5720*/  UIADD3 UR8, UPT, UPT, -UR6, URZ, URZ ;  /* 0x000000ff06087290 */ /* 0x000fe4000fffe1ff */
[----:B------:R-:W-:Y:S02]  /*5730*/  UIADD3 UR4, UPT, UPT, -UR5, URZ, URZ ;  /* 0x000000ff05047290 */ /* 0x000fe4000fffe1ff */
[----:B------:R-:W-:Y:S03]  /*5740*/  @!UP0 UIMAD UR6, UR9, UR45, UR5 ;  /* 0x0000002d090682a4 */ /* 0x000fe6000f8e0205 */
[----:B------:R-:W-:Y:S01]  /*5750*/  @!UP0 UMOV UR5, UR7 ;  /* 0x0000000700058c82 */ /* 0x000fe20008000000 */
[----:B------:R-:W-:Y:S02]  /*5760*/  UIMAD UR7, UR15, UR4, UR14 ;  /* 0x000000040f0772a4 */ /* 0x000fe4000f8e020e */
[----:B------:R-:W-:Y:S02]  /*5770*/  UIMAD UR4, UR66, UR8, UR13 ;  /* 0x00000008420472a4 */ /* 0x000fe4000f8e020d */
[----:B------:R-:W-:Y:S02]  /*5780*/  UIMAD UR14, UR5, UR15, UR7 ;  /* 0x0000000f050e72a4 */ /* 0x000fe4000f8e0207 */
[----:B------:R-:W-:Y:S11]  /*5790*/  UIMAD UR13, UR6, UR66, UR4 ;  /* 0x00000042060d72a4 */ /* 0x000ff6000f8e0204 */
[----:B------:R-:W-:Y:S01]  /*57a0*/  @!UPT UIADD3 URZ, UPT, UPT, URZ, URZ, URZ ;  /* 0x000000fffffff290 */ /* 0x000fe2000fffe0ff */
.L_x_75:
[----:B------:R-:W2:Y:S01]  /*57b0*/  @!UP3 LDCU.128 UR8, c[0x0][0xf10] ;  /* 0x0001e200ff08b7ac */ /* 0x000ea20008000c00 */
[----:B------:R-:W-:Y:S01]  /*57c0*/  IMAD.MOV.U32 R10, RZ, RZ, 0x1 ;  /* 0x00000001ff0a7424 */ /* 0x000fe200078e00ff */
[C---:B------:R-:W-:Y:S02]  /*57d0*/  ISETP.NE.U32.AND P1, PT, R4.reuse, RZ, PT ;  /* 0x000000ff0400720c */ /* 0x040fe40003f25070 */
[----:B------:R-:W-:Y:S02]  /*57e0*/  ISETP.NE.U32.AND P0, PT, R4, RZ, PT ;  /* 0x000000ff0400720c */ /* 0x000fe40003f05070 */
[C---:B------:R-:W-:Y:S01]  /*57f0*/  ISETP.NE.AND.EX P1, PT, R5.reuse, RZ, PT, P1 ;  /* 0x000000ff0500720c */ /* 0x040fe20003f25310 */
[----:B------:R-:W3:Y:S01]  /*5800*/  @!UP3 LDCU UR5, c[0x0][0xf0c] ;  /* 0x0001e180ff05b7ac */ /* 0x000ee20008000800 */
[----:B------:R-:W-:Y:S02]  /*5810*/  ISETP.NE.AND.EX P0, PT, R5, RZ, PT, P0 ;  /* 0x000000ff0500720c */ /* 0x000fe40003f05300 */
[----:B------:R-:W-:Y:S01]  /*5820*/  SHF.L.U32 R10, R10, 0x1f, RZ ;  /* 0x0000001f0a0a7819 */ /* 0x000fe200000006ff */
[----:B------:R-:W4:Y:S01]  /*5830*/  @!UP3 LDCU UR4, c[0x0][0xf20] ;  /* 0x0001e400ff04b7ac */ /* 0x000f220008000800 */
[----:B------:R-:W-:Y:S02]  /*5840*/  USHF.L.U32 UR17, UR20, 0x8, URZ ;  /* 0x0000000814117899 */ /* 0x000fe400080006ff */
[----:B--2---:R-:W-:Y:S02]  /*5850*/  UIMAD.WIDE.U32 UR6, UR14, UR8, URZ ;  /* 0x000000080e0672a5 */ /* 0x004fe4000f8e00ff */
[----:B------:R-:W-:Y:S02]  /*5860*/  USHF.L.U32 UR59, UR36, 0x7, URZ ;  /* 0x00000007243b7899 */ /* 0x000fe400080006ff */
[----:B------:R-:W-:Y:S02]  /*5870*/  @!UP3 USHF.R.U32.HI UR7, URZ, UR9, UR7 ;  /* 0x00000009ff07b299 */ /* 0x000fe40008011607 */
[----:B------:R-:W-:Y:S02]  /*5880*/  UIMAD.WIDE.U32 UR8, UR13, UR11, URZ ;  /* 0x0000000b0d0872a5 */ /* 0x000fe4000f8e00ff */
[----:B---3--:R-:W-:Y:S04]  /*5890*/  @!UP3 UISETP.NE.AND UP0, UPT, UR5, 0x1, UPT ;  /* 0x000000010500b88c */ /* 0x008fe8000bf05270 */
[----:B------:R-:W-:Y:S02]  /*58a0*/  @!UP3 USEL UR7, UR14, UR7, !UP0 ;  /* 0x000000070e07b287 */ /* 0x000fe4000c000000 */
[----:B------:R-:W-:Y:S01]  /*58b0*/  @!UP3 UISETP.NE.AND UP0, UPT, UR10, 0x1, UPT ;  /* 0x000000010a00b88c */ /* 0x000fe2000bf05270 */
[----:B------:R-:W-:Y:S02]  /*58c0*/  @!UP3 UMOV UR6, UR9 ;  /* 0x000000090006bc82 */ /* 0x000fe40008000000 */
[----:B----4-:R-:W-:Y:S04]  /*58d0*/  @!UP3 USHF.R.U32.HI UR6, URZ, UR4, UR6 ;  /* 0x00000004ff06b299 */ /* 0x010fe80008011606 */
[----:B------:R-:W-:Y:S04]  /*58e0*/  @!UP3 USEL UR6, UR13, UR6, !UP0 ;  /* 0x000000060d06b287 */ /* 0x000fe8000c000000 */
[----:B------:R-:W-:Y:S02]  /*58f0*/  @!UP3 UIADD3 UR4, UPT, UPT, -UR7, UR6, URZ ;  /* 0x000000060704b290 */ /* 0x000fe4000fffe1ff */
[----:B------:R-:W-:Y:S02]  /*5900*/  @!UP3 UIADD3 UR6, UPT, UPT, UR7, -UR6, URZ ;  /* 0x800000060706b290 */ /* 0x000fe4000fffe0ff */
[----:B------:R-:W-:Y:S02]  /*5910*/  @!UP3 UIMAD UR14, UR4, UR5, UR14 ;  /* 0x00000005040eb2a4 */ /* 0x000fe4000f8e020e */
[----:B------:R-:W-:Y:S01]  /*5920*/  @!UP3 UIMAD UR13, UR6, UR10, UR13 ;  /* 0x0000000a060db2a4 */ /* 0x000fe2000f8e020d */
[----:B------:R-:W-:Y:S11]  /*5930*/  BRA.U UP1, `(.L_x_76) ;  /* 0x0000000101107547 */ /* 0x000ff6000b800000 */
[----:B-1----:R-:W-:Y:S04]  /*5940*/  MOV R0, UR62 ;  /* 0x0000003e00007c02 */ /* 0x002fe80008000f00 */
[----:B------:R-:W-:Y:S04]  /*5950*/  SHF.L.U32 R9, R0, 0x1f, RZ ;  /* 0x0000001f00097819 */ /* 0x000fe800000006ff */
[----:B------:R-:W1:Y:S02]  /*5960*/  SYNCS.PHASECHK.TRANS64.TRYWAIT P2, [UR21+0x58], R9 ;  /* 0x00005809ff0075a7 */ /* 0x000e640008041115 */
[----:B-1----:R-:W-:Y:S05]  /*5970*/  @!P2 BRA `(.L_x_77) ;  /* 0x000000dc00e0a947 */ /* 0x002fea0003800000 */
.L_x_76:
[----:B------:R-:W-:Y:S05]  /*5980*/  @!P1 BRA `(.L_x_78) ;  /* 0x0000000000309947 */ /* 0x000fea0003800000 */
[----:B------:R-:W-:Y:S01]  /*5990*/  ISETP.NE.U32.AND P1, PT, R2, RZ, PT ;  /* 0x000000ff0200720c */ /* 0x000fe20003f25070 */
[----:B------:R-:W2:Y:S01]  /*59a0*/  LDCU.64 UR4, c[0x0][0x358] ;  /* 0x00006b00ff0477ac */ /* 0x000ea20008000a00 */
[----:B------:R-:W-:Y:S02]  /*59b0*/  IMAD.MOV.U32 R180, RZ, RZ, 0x1 ;  /* 0x00000001ffb47424 */ /* 0x000fe400078e00ff */
[----:B------:R-:W-:Y:S11]  /*59c0*/  ISETP.NE.AND.EX P1, PT, R3, RZ, PT, P1 ;  /* 0x000000ff0300720c */ /* 0x000ff60003f25310 */
[----:B------:R-:W-:Y:S02]  /*59d0*/  @!UPT UIADD3 URZ, UPT, UPT, URZ, URZ, URZ ;  /* 0x000000fffffff290 */ /* 0x000fe4000fffe0ff */
[----:B-1----:R-:W1:Y:S01]  /*59e0*/  @P1 LDC.64 R8, c[0x0][0xc88] ;  /* 0x00032200ff081b82 */ /* 0x002e620000000a00 */
[----:B------:R-:W-:Y:S04]  /*59f0*/  @P1 IMAD R0, R4, UR60, RZ ;  /* 0x0000003c04001c24 */ /* 0x000fe8000f8e02ff */
[----:B-1----:R-:W-:Y:S04]  /*5a00*/  @P1 IMAD.WIDE R8, R0, 0x4, R8 ;  /* 0x0000000400081825 */ /* 0x002fe800078e0208 */
[----:B------:R-:W-:Y:S01]  /*5a10*/  HFMA2 R0, -RZ, RZ, 0, 5.9604644775390625e-08 ;  /* 0x00000001ff007431 */ /* 0x000fe200000001ff */
[----:B--2--5:R2:W5:Y:S04]  /*5a20*/  @P1 LDG.E R133, desc[UR4][R8.64] ;  /* 0x0000000408851981 */ /* 0x024568000c1e1900 */
[----:B------:R-:W-:Y:S01]  /*5a30*/  @!P1 PRMT R180, R0, 0x7610, R180 ;  /* 0x0000761000b49816 */ /* 0x000fe200000000b4 */
[----:B--2---:R-:W3:Y:S06]  /*5a40*/  @!P1 LDC R133, c[0x0][0xc80] ;  /* 0x00032000ff859b82 */ /* 0x004eec0000000800 */
.L_x_78:
[----:B---3-5:R-:W-:Y:S01]  /*5a50*/  @!P0 FSETP.EQ.AND P1, PT, R133, RZ, PT ;  /* 0x000000ff8500820b */ /* 0x028fe20003f22000 */
[----:B------:R-:W-:Y:S01]  /*5a60*/  @!UPT UIADD3 URZ, UPT, UPT, URZ, URZ, URZ ;  /* 0x000000fffffff290 */ /* 0x000fe2000fffe0ff */
[----:B------:R-:W-:Y:S11]  /*5a70*/  @!P0 BRA `(.L_x_79) ;  /* 0x0000000000188947 */ /* 0x000ff60003800000 */
[----:B------:R-:W-:Y:S02]  /*5a80*/  LOP3.LUT P0, RZ, R180, 0xff, RZ, 0xc0, !PT ;  /* 0x000000ffb4ff7812 */ /* 0x000fe4000780c0ff */
[----:B------:R-:W-:Y:S04]  /*5a90*/  ISETP.NE.U32.AND P1, PT, R2, RZ, PT ;  /* 0x000000ff0200720c */ /* 0x000fe80003f25070 */
[----:B------:R-:W-:Y:S04]  /*5aa0*/  ISETP.NE.AND.EX P1, PT, R3, RZ, PT, P1 ;  /* 0x000000ff0300720c */ /* 0x000fe80003f25310 */
[----:B------:R-:W-:Y:S03]  /*5ab0*/  PLOP3.LUT P1, PT, P1, PT, PT, 0x8, 0x80 ;  /* 0x000000000080781c */ /* 0x000fe60000f2e170 */
[----:B------:R-:W-:Y:S11]  /*5ac0*/  @P0 FSETP.EQ.AND P1, PT, R133, RZ, PT ;  /* 0x000000ff8500020b */ /* 0x000ff60003f22000 */
[----:B------:R-:W-:Y:S02]  /*5ad0*/  @!UPT UIADD3 URZ, UPT, UPT, URZ, URZ, URZ ;  /* 0x000000fffffff290 */ /* 0x000fe4000fffe0ff */
.L_x_79:
[----:B------:R-:W2:Y:S01]  /*5ae0*/  SYNCS.PHASECHK.TRANS64.TRYWAIT P2, [UR21+0x30], R10 ;  /* 0x0000300aff0075a7 */ /* 0x000ea20008041115 */
[----:B------:R-:W-:Y:S01]  /*5af0*/  ELECT P0, URZ, PT ;  /* 0x0000000000ff782f */ /* 0x000fe20003800000 */
[----:B------:R-:W-:Y:S02]  /*5b00*/  ULOP3.LUT UP0, UR19, UR29, 0x1, URZ, 0xc0, !UPT ;  /* 0x000000011d137892 */ /* 0x000fe4000f80c0ff */
[----:B------:R-:W-:Y:S01]  /*5b10*/  UIADD3 UR18, UPT, UPT, UR17, 0x60, URZ ;  /* 0x0000006011127890 */ /* 0x000fe2000fffe0ff */
[----:B------:R-:W-:Y:S06]  /*5b20*/  PLOP3.LUT P1, PT, P1, P0, PT, 0xf2, 0x2f ;  /* 0x00000000002f781c */ /* 0x000fec0000f21e72 */
[----:B------:R-:W-:Y:S02]  /*5b30*/  UMOV UR58, UR18 ;  /* 0x00000012003a7c82 */ /* 0x000fe40008000000 */
[----:B------:R-:W-:Y:S05]  /*5b40*/  @UP0 UIADD3 UR58, UPT, UPT, UR17, URZ, URZ ;  /* 0x000000ff113a0290 */ /* 0x000fea000fffe0ff */
[----:B------:R-:W-:Y:S05]  /*5b50*/  @!P1 IADD3 R6, P0, PT, R16, 0x980, RZ ;  /* 0x0000098010069810 */ /* 0x000fea0007f1e0ff */
[----:B-1----:R-:W-:Y:S01]  /*5b60*/  @!P1 IMAD.X R0, RZ, RZ, R17, P0 ;  /* 0x000000ffff009224 */ /* 0x002fe200000e0611 */
[----:B--2---:R-:W-:Y:S07]  /*5b70*/  @!P2 BRA `(.L_x_80) ;  /* 0x000000dc0078a947 */ /* 0x004fee0003800000 */
.L_x_208:
[----:B------:R-:W-:Y:S01]  /*5b80*/  @!P1 R2UR UR5, R6 ;  /* 0x00000000060592ca */ /* 0x000fe200000e0000 */
[----:B------:R-:W-:Y:S01]  /*5b90*/  VOTEU.ALL UP0, P1 ;  /* 0x0000000000ff7886 */ /* 0x000fe20000800000 */
[----:B------:R-:W-:Y:S01]  /*5ba0*/  @!P1 R2UR UR4, R0 ;  /* 0x00000000000492ca */ /* 0x000fe200000e0000 */
[----:B------:R-:W-:Y:S01]  /*5bb0*/  UMOV UR6, 0x0 ;  /* 0x0000000000067882 */ /* 0x000fe20000000000 */
[----:B------:R-:W-:Y:S01]  /*5bc0*/  UMOV UR7, 0x10000000 ;  /* 0x1000000000077882 */ /* 0x000fe20000000000 */
[----:B------:R-:W-:Y:S01]  /*5bd0*/  @!P1 IMAD.MOV.U32 R0, RZ, RZ, 0x2000 ;  /* 0x00002000ff009424 */ /* 0x000fe200078e00ff */
[----:B------:R-:W-:Y:S01]  /*5be0*/  @!UP0 UIADD3 UR56, UPT, UPT, UR21, 0x200, URZ ;  /* 0x0000020015388890 */ /* 0x000fe2000fffe0ff */
[----:B------:R-:W-:Y:S01]  /*5bf0*/  @!P1 IADD3 R6, P0, PT, R16, 0x980, RZ ;  /* 0x0000098010069810 */ /* 0x000fe20007f1e0ff */
[----:B------:R-:W-:Y:S02]  /*5c00*/  @!UP0 UIADD3 UR10, UPT, UPT, UR58, 0x80, URZ ;  /* 0x000000803a0a8890 */ /* 0x000fe4000fffe0ff */
[----:B------:R-:W-:Y:S01]  /*5c10*/  @!UP0 UIADD3 UR8, UPT, UPT, UR21, 0x1200, URZ ;  /* 0x0000120015088890 */ /* 0x000fe2000fffe0ff */
[----:B------:R-:W-:Y:S02]  /*5c20*/  VOTEU.ALL UP0, P1 ;  /* 0x0000000000ff7886 */ /* 0x000fe40000800000 */
[----:B------:R-:W-:Y:S01]  /*5c30*/  IMAD.U32 R8, RZ, RZ, UR5 ;  /* 0x00000005ff087e24 */ /* 0x000fe2000f8e00ff */
[----:B------:R-:W-:Y:S01]  /*5c40*/  UMOV UR9, UR57 ;  /* 0x0000003900097c82 */ /* 0x000fe20008000000 */
[----:B-1----:R-:W-:Y:S01]  /*5c50*/  IMAD.U32 R9, RZ, RZ, UR4 ;  /* 0x00000004ff097e24 */ /* 0x002fe2000f8e00ff */
[----:B------:R-:W-:Y:S01]  /*5c60*/  UMOV UR11, UR59 ;  /* 0x0000003b000b7c82 */ /* 0x000fe20008000000 */
[----:B------:R-:W-:Y:S01]  /*5c70*/  UMOV UR12, UR60 ;  /* 0x0000003c000c7c82 */ /* 0x000fe20008000000 */
[----:B------:R-:W-:Y:S02]  /*5c80*/  @!P1 R2UR UR4, R8 ;  /* 0x00000000080492ca */ /* 0x000fe400000e0000 */
[----:B------:R-:W-:Y:S11]  /*5c90*/  @!P1 R2UR UR5, R9 ;  /* 0x00000000090592ca */ /* 0x000ff600000e0000 */
[----:B------:R-:W-:Y:S02]  /*5ca0*/  @!UPT UIADD3 URZ, UPT, UPT, URZ, URZ, URZ ;  /* 0x000000fffffff290 */ /* 0x000fe4000fffe0ff */
[----:B------:R1:W-:Y:S01]  /*5cb0*/  @!UP0 UTMALDG.3D [UR56], [UR4], desc[UR6] ;  /* 0x00000638040085b4 */ /* 0x0003e20008011000 */
[----:B------:R-:W-:Y:S05]  /*5cc0*/  VOTEU.ALL UP0, P1 ;  /* 0x0000000000ff7886 */ /* 0x000fea0000800000 */
[----:B------:R1:W-:Y:S01]  /*5cd0*/  @!UP0 UTMALDG.3D [UR8], [UR4], desc[UR6] ;  /* 0x00000608040085b4 */ /* 0x0003e20008011000 */
[----:B------:R2:W-:Y:S01]  /*5ce0*/  @!P1 SYNCS.ARRIVE.TRANS64.RED.A0TR RZ, [UR21+0x10], R0 ;  /* 0x00001000ffff99a7 */ /* 0x0005e20008300415 */
[----:B------:R-:W-:Y:S01]  /*5cf0*/  SYNCS.ARRIVE.TRANS64.RED.A1T0 RZ, [UR46], RZ ;  /* 0x000000ffffff79a7 */ /* 0x000fe2000810042e */
[----:B--2---:R-:W-:Y:S01]  /*5d00*/  @!P1 IMAD.X R0, RZ, RZ, R17, P0 ;  /* 0x000000ffff009224 */ /* 0x004fe200000e0611 */
[----:B------:R-:W2:Y:S02]  /*5d10*/  SYNCS.PHASECHK.TRANS64.TRYWAIT P2, [UR21+0x38], R10 ;  /* 0x0000380aff0075a7 */ /* 0x000ea40008041115 */
[----:B-12---:R-:W-:Y:S05]  /*5d20*/  @!P2 BRA `(.L_x_81) ;  /* 0x000000dc0024a947 */ /* 0x006fea0003800000 */
.L_x_210:
[----:B------:R-:W-:Y:S01]  /*5d30*/  @!P1 R2UR UR5, R6 ;  /* 0x00000000060592ca */ /* 0x000fe200000e0000 */
[----:B------:R-:W-:Y:S01]  /*5d40*/  VOTEU.ALL UP0, P1 ;  /* 0x0000000000ff7886 */ /* 0x000fe20000800000 */
[----:B------:R-:W-:Y:S01]  /*5d50*/  @!P1 R2UR UR4, R0 ;  /* 0x00000000000492ca */ /* 0x000fe200000e0000 */
[----:B------:R-:W-:Y:S01]  /*5d60*/  UMOV UR6, 0x0 ;  /* 0x0000000000067882 */ /* 0x000fe20000000000 */
[----:B------:R-:W-:Y:S01]  /*5d70*/  UMOV UR7, 0x10000000 ;  /* 0x1000000000077882 */ /* 0x000fe20000000000 */
[----:B------:R-:W-:Y:S01]  /*5d80*/  UMOV UR50, UR58 ;  /* 0x0000003a00327c82 */ /* 0x000fe20008000000 */
[----:B------:R-:W-:Y:S01]  /*5d90*/  @!UP0 UIADD3 UR51, UPT, UPT, UR59, 0x40, URZ ;  /* 0x000000403b338890 */ /* 0x000fe2000fffe0ff */
[----:B------:R-:W-:Y:S01]  /*5da0*/  @!P1 IMAD.MOV.U32 R0, RZ, RZ, 0x2000 ;  /* 0x00002000ff009424 */ /* 0x000fe200078e00ff */
[----:B------:R-:W-:Y:S01]  /*5db0*/  @!UP0 UIADD3 UR48, UPT, UPT, UR21, 0x2200, URZ ;  /* 0x0000220015308890 */ /* 0x000fe2000fffe0ff */
[----:B------:R-:W-:Y:S01]  /*5dc0*/  @!P1 IADD3 R6, P0, PT, R16, 0x980, RZ ;  /* 0x0000098010069810 */ /* 0x000fe20007f1e0ff */
[----:B------:R-:W-:Y:S02]  /*5dd0*/  @!UP0 UIADD3 UR10, UPT, UPT, UR58, 0x80, URZ ;  /* 0x000000803a0a8890 */ /* 0x000fe4000fffe0ff */
[----:B------:R-:W-:Y:S01]  /*5de0*/  @!UP0 UIADD3 UR8, UPT, UPT, UR21, 0x3200, URZ ;  /* 0x0000320015088890 */ /* 0x000fe2000fffe0ff */
[----:B------:R-:W-:Y:S01]  /*5df0*/  IMAD.U32 R8, RZ, RZ, UR5 ;  /* 0x00000005ff087e24 */ /* 0x000fe2000f8e00ff */
[----:B------:R-:W-:Y:S01]  /*5e00*/  VOTEU.ALL UP0, P1 ;  /* 0x0000000000ff7886 */ /* 0x000fe20000800000 */
[----:B-1----:R-:W-:Y:S01]  /*5e10*/  IMAD.U32 R9, RZ, RZ, UR4 ;  /* 0x00000004ff097e24 */ /* 0x002fe2000f8e00ff */
[----:B------:R-:W-:Y:S01]  /*5e20*/  UMOV UR52, UR60 ;  /* 0x0000003c00347c82 */ /* 0x000fe20008000000 */
[----:B------:R-:W-:Y:S01]  /*5e30*/  UMOV UR9, UR49 ;  /* 0x0000003100097c82 */ /* 0x000fe20008000000 */
[----:B------:R-:W-:Y:S01]  /*5e40*/  @!P1 R2UR UR4, R8 ;  /* 0x00000000080492ca */ /* 0x000fe200000e0000 */
[----:B------:R-:W-:Y:S01]  /*5e50*/  UMOV UR12, UR60 ;  /* 0x0000003c000c7c82 */ /* 0x000fe20008000000 */
[----:B------:R-:W-:Y:S01]  /*5e60*/  @!P1 R2UR UR5, R9 ;  /* 0x00000000090592ca */ /* 0x000fe200000e0000 */
[----:B------:R-:W-:Y:S11]  /*5e70*/  UMOV UR11, UR51 ;  /* 0x00000033000b7c82 */ /* 0x000ff60008000000 */
[----:B------:R-:W-:Y:S01]  /*5e80*/  @!UPT UIADD3 URZ, UPT, UPT, URZ, URZ, URZ ;  /* 0x000000fffffff290 */ /* 0x000fe2000fffe0ff */
        /* <DEDUP_REMOVED lines=8> */
.L_x_212:
[----:B------:R-:W-:Y:S01]  /*5f10*/  @!P1 R2UR UR4, R0 ;  /* 0x00000000000492ca */ /* 0x000fe200000e0000 */
[----:B------:R-:W-:Y:S01]  /*5f20*/  USHF.L.U32 UR16, UR19, 0x5, URZ ;  /* 0x0000000513107899 */ /* 0x000fe200080006ff */
[----:B------:R-:W-:Y:S01]  /*5f30*/  @!P1 R2UR UR5, R6 ;  /* 0x00000000060592ca */ /* 0x000fe200000e0000 */
[----:B------:R-:W-:Y:S01]  /*5f40*/  VOTEU.ALL UP0, P1 ;  /* 0x0000000000ff7886 */ /* 0x000fe20000800000 */
[----:B------:R-:W-:Y:S01]  /*5f50*/  UMOV UR24, 0x0 ;  /* 0x0000000000187882 */ /* 0x000fe20000000000 */
[----:B------:R-:W-:Y:S01]  /*5f60*/  UMOV UR25, 0x10000000 ;  /* 0x1000000000197882 */ /* 0x000fe20000000000 */
[----:B------:R-:W-:Y:S01]  /*5f70*/  UMOV UR43, UR59 ;  /* 0x0000003b002b7c82 */ /* 0x000fe20008000000 */
[----:B------:R-:W-:Y:S01]  /*5f80*/  UMOV UR44, UR60 ;  /* 0x0000003c002c7c82 */ /* 0x000fe20008000000 */
[----:B------:R-:W-:Y:S01]  /*5f90*/  @!UP0 UIADD3 UR40, UPT, UPT, UR21, 0x4200, URZ ;  /* 0x0000420015288890 */ /* 0x000fe2000fffe0ff */
[----:B------:R-:W-:Y:S01]  /*5fa0*/  @!P1 IMAD.MOV.U32 R0, RZ, RZ, 0x2000 ;  /* 0x00002000ff009424 */ /* 0x000fe200078e00ff */
[----:B------:R-:W-:Y:S01]  /*5fb0*/  @!UP0 UIADD3 UR8, UPT, UPT, UR21, 0x5200, URZ ;  /* 0x0000520015088890 */ /* 0x000fe2000fffe0ff */
[----:B------:R-:W-:Y:S01]  /*5fc0*/  @!P1 IADD3 R6, P0, PT, R16, 0x980, RZ ;  /* 0x0000098010069810 */ /* 0x000fe20007f1e0ff */
[----:B------:R-:W-:Y:S01]  /*5fd0*/  UMOV UR9, UR41 ;  /* 0x0000002900097c82 */ /* 0x000fe20008000000 */
[----:B-1----:R-:W-:Y:S01]  /*5fe0*/  IMAD.U32 R9, RZ, RZ, UR4 ;  /* 0x00000004ff097e24 */ /* 0x002fe2000f8e00ff */
[----:B------:R-:W-:Y:S01]  /*5ff0*/  UIADD3 UR4, UPT, UPT, UR17, -UR16, URZ ;  /* 0x8000001011047290 */ /* 0x000fe2000fffe0ff */
[----:B------:R-:W-:Y:S01]  /*6000*/  IMAD.U32 R8, RZ, RZ, UR5 ;  /* 0x00000005ff087e24 */ /* 0x000fe2000f8e00ff */
[----:B------:R-:W-:Y:S01]  /*6010*/  UMOV UR11, UR59 ;  /* 0x0000003b000b7c82 */ /* 0x000fe20008000000 */
[----:B------:R-:W-:Y:S01]  /*6020*/  UMOV UR12, UR60 ;  /* 0x0000003c000c7c82 */ /* 0x000fe20008000000 */
[----:B------:R-:W-:Y:S01]  /*6030*/  @!P1 R2UR UR7, R9 ;  /* 0x00000000090792ca */ /* 0x000fe200000e0000 */
[----:B------:R-:W-:Y:S01]  /*6040*/  UIADD3 UR42, UPT, UPT, UR4, 0x40, URZ ;  /* 0x00000040042a7890 */ /* 0x000fe2000fffe0ff */
[----:B------:R-:W-:Y:S01]  /*6050*/  @!P1 R2UR UR6, R8 ;  /* 0x00000000080692ca */ /* 0x000fe200000e0000 */
[----:B------:R-:W-:Y:S01]  /*6060*/  @!UP0 UIADD3 UR10, UPT, UPT, UR4, 0xc0, URZ ;  /* 0x000000c0040a8890 */ /* 0x000fe2000fffe0ff */
[----:B------:R-:W-:Y:S11]  /*6070*/  VOTEU.ALL UP0, P1 ;  /* 0x0000000000ff7886 */ /* 0x000ff60000800000 */
        /* <DEDUP_REMOVED lines=8> */
.L_x_214:
[----:B------:R-:W-:Y:S01]  /*6100*/  @!P1 R2UR UR6, R6 ;  /* 0x00000000060692ca */ /* 0x000fe200000e0000 */
[----:B------:R-:W-:Y:S01]  /*6110*/  VOTEU.ALL UP0, P1 ;  /* 0x0000000000ff7886 */ /* 0x000fe20000800000 */
[----:B------:R-:W-:Y:S01]  /*6120*/  @!P1 R2UR UR5, R0 ;  /* 0x00000000000592ca */ /* 0x000fe200000e0000 */
[----:B------:R-:W-:Y:S01]  /*6130*/  UMOV UR34, UR42 ;  /* 0x0000002a00227c82 */ /* 0x000fe20008000000 */
[----:B------:R-:W-:Y:S01]  /*6140*/  UMOV UR36, UR60 ;  /* 0x0000003c00247c82 */ /* 0x000fe20008000000 */
[----:B------:R-:W-:Y:S01]  /*6150*/  @!P1 IMAD.MOV.U32 R0, RZ, RZ, 0x2000 ;  /* 0x00002000ff009424 */ /* 0x000fe200078e00ff */
[----:B------:R-:W-:Y:S01]  /*6160*/  @!UP0 UIADD3 UR35, UPT, UPT, UR59, 0x40, URZ ;  /* 0x000000403b238890 */ /* 0x000fe2000fffe0ff */
[----:B-1----:R-:W-:Y:S01]  /*6170*/  SHF.L.U32 R9, RZ, 0x1f, RZ ;  /* 0x0000001fff097819 */ /* 0x002fe200000006ff */
[----:B------:R-:W-:Y:S01]  /*6180*/  @!UP0 UIADD3 UR32, UPT, UPT, UR21, 0x6200, URZ ;  /* 0x0000620015208890 */ /* 0x000fe2000fffe0ff */
[----:B------:R-:W-:Y:S01]  /*6190*/  @!P1 IADD3 R8, P0, PT, R16, 0x980, RZ ;  /* 0x0000098010089810 */ /* 0x000fe20007f1e0ff */
[----:B------:R-:W-:Y:S02]  /*61a0*/  @!UP0 UIADD3 UR10, UPT, UPT, UR4, 0xc0, URZ ;  /* 0x000000c0040a8890 */ /* 0x000fe4000fffe0ff */
[----:B------:R-:W-:Y:S01]  /*61b0*/  @!UP0 UIADD3 UR8, UPT, UPT, UR21, 0x7200, URZ ;  /* 0x0000720015088890 */ /* 0x000fe2000fffe0ff */
[----:B------:R-:W-:Y:S01]  /*61c0*/  IMAD.U32 R18, RZ, RZ, UR6 ;  /* 0x00000006ff127e24 */ /* 0x000fe2000f8e00ff */
[----:B------:R-:W-:Y:S01]  /*61d0*/  VOTEU.ALL UP0, P1 ;  /* 0x0000000000ff7886 */ /* 0x000fe20000800000 */
[----:B------:R-:W-:Y:S01]  /*61e0*/  IMAD.U32 R19, RZ, RZ, UR5 ;  /* 0x00000005ff137e24 */ /* 0x000fe2000f8e00ff */
[----:B------:R-:W-:Y:S01]  /*61f0*/  UMOV UR4, 0x0 ;  /* 0x0000000000047882 */ /* 0x000fe20000000000 */
[----:B------:R-:W-:Y:S01]  /*6200*/  UMOV UR5, 0x10000000 ;  /* 0x1000000000057882 */ /* 0x000fe20000000000 */
[----:B------:R-:W-:Y:S01]  /*6210*/  @!P1 R2UR UR6, R18 ;  /* 0x00000000120692ca */ /* 0x000fe200000e0000 */
[----:B------:R-:W-:Y:S01]  /*6220*/  UMOV UR9, UR33 ;  /* 0x0000002100097c82 */ /* 0x000fe20008000000 */
[----:B------:R-:W-:Y:S01]  /*6230*/  @!P1 R2UR UR7, R19 ;  /* 0x00000000130792ca */ /* 0x000fe200000e0000 */
[----:B------:R-:W-:Y:S01]  /*6240*/  UMOV UR12, UR60 ;  /* 0x0000003c000c7c82 */ /* 0x000fe20008000000 */
[----:B------:R-:W-:Y:S01]  /*6250*/  UMOV UR11, UR35 ;  /* 0x00000023000b7c82 */ /* 0x000fe20008000000 */
[----:B------:R-:W-:Y:S10]  /*6260*/  @!P1 IMAD.X R6, RZ, RZ, R17, P0 ;  /* 0x000000ffff069224 */ /* 0x000ff400000e0611 */
[----:B------:R-:W-:Y:S01]  /*6270*/  @!UP0 UTMALDG.3D [UR32], [UR6], desc[UR4] ;  /* 0x00000420060085b4 */ /* 0x000fe20008011000 */
[----:B------:R-:W-:Y:S05]  /*6280*/  VOTEU.ALL UP0, P1 ;  /* 0x0000000000ff7886 */ /* 0x000fea0000800000 */
[----:B------:R1:W-:Y:S01]  /*6290*/  @!UP0 UTMALDG.3D [UR8], [UR6], desc[UR4] ;  /* 0x00000408060085b4 */ /* 0x0003e20008011000 */
[----:B------:R2:W-:Y:S01]  /*62a0*/  @!P1 SYNCS.ARRIVE.TRANS64.RED.A0TR RZ, [UR21+0x28], R0 ;  /* 0x00002800ffff99a7 */ /* 0x0005e20008300415 */
[----:B------:R-:W-:Y:S01]  /*62b0*/  SYNCS.ARRIVE.TRANS64.RED.A1T0 RZ, [UR37], RZ ;  /* 0x000000ffffff79a7 */ /* 0x000fe20008100425 */
[----:B------:R-:W3:Y:S01]  /*62c0*/  SYNCS.PHASECHK.TRANS64.TRYWAIT P2, [UR21+0x30], R9 ;  /* 0x00003009ff0075a7 */ /* 0x000ee20008041115 */
[----:B-1----:R-:W-:Y:S01]  /*62d0*/  UIADD3 UR4, UPT, UPT, UR17, UR16, URZ ;  /* 0x0000001011047290 */ /* 0x002fe2000fffe0ff */
[----:B--23--:R-:W-:Y:S11]  /*62e0*/  @!P2 BRA `(.L_x_84) ;  /* 0x000000d400fca947 */ /* 0x00cff60003800000 */
.L_x_216:
[----:B------:R-:W-:Y:S01]  /*62f0*/  @!P1 R2UR UR6, R8 ;  /* 0x00000000080692ca */ /* 0x000fe200000e0000 */
[----:B------:R-:W-:Y:S01]  /*6300*/  VOTEU.ALL UP0, P1 ;  /* 0x0000000000ff7886 */ /* 0x000fe20000800000 */
[----:B------:R-:W-:Y:S01]  /*6310*/  @!P1 R2UR UR5, R6 ;  /* 0x00000000060592ca */ /* 0x000fe200000e0000 */
[----:B------:R-:W-:Y:S01]  /*6320*/  UIADD3 UR26, UPT, UPT, UR4, 0x20, URZ ;  /* 0x00000020041a7890 */ /* 0x000fe2000fffe0ff */
[----:B-1----:R-:W-:Y:S01]  /*6330*/  @!P1 IMAD.MOV.U32 R0, RZ, RZ, 0x2000 ;  /* 0x00002000ff009424 */ /* 0x002fe200078e00ff */
[----:B------:R-:W-:Y:S01]  /*6340*/  UMOV UR30, 0x0 ;  /* 0x00000000001e7882 */ /* 0x000fe20000000000 */
[----:B------:R-:W-:Y:S01]  /*6350*/  @!UP0 UIADD3 UR24, UPT, UPT, UR21, 0x200, URZ ;  /* 0x0000020015188890 */ /* 0x000fe2000fffe0ff */
[----:B------:R-:W-:Y:S01]  /*6360*/  @!P1 IADD3 R8, P0, PT, R16, 0x980, RZ ;  /* 0x0000098010089810 */ /* 0x000fe20007f1e0ff */
[----:B------:R-:W-:Y:S02]  /*6370*/  @!UP0 UIADD3 UR10, UPT, UPT, UR4, 0xa0, URZ ;  /* 0x000000a0040a8890 */ /* 0x000fe4000fffe0ff */
[----:B------:R-:W-:Y:S01]  /*6380*/  @!UP0 UIADD3 UR8, UPT, UPT, UR21, 0x1200, URZ ;  /* 0x0000120015088890 */ /* 0x000fe2000fffe0ff */
[----:B------:R-:W-:Y:S02]  /*6390*/  VOTEU.ALL UP0, P1 ;  /* 0x0000000000ff7886 */ /* 0x000fe40000800000 */
[----:B------:R-:W-:Y:S01]  /*63a0*/  IMAD.U32 R18, RZ, RZ, UR6 ;  /* 0x00000006ff127e24 */ /* 0x000fe2000f8e00ff */
[----:B------:R-:W-:Y:S01]  /*63b0*/  UMOV UR31, 0x10000000 ;  /* 0x10000000001f7882 */ /* 0x000fe20000000000 */
[----:B------:R-:W-:Y:S01]  /*63c0*/  IMAD.U32 R19, RZ, RZ, UR5 ;  /* 0x00000005ff137e24 */ /* 0x000fe2000f8e00ff */
[----:B------:R-:W-:Y:S01]  /*63d0*/  UMOV UR25, UR57 ;  /* 0x0000003900197c82 */ /* 0x000fe20008000000 */
[----:B------:R-:W-:Y:S01]  /*63e0*/  UMOV UR27, UR59 ;  /* 0x0000003b001b7c82 */ /* 0x000fe20008000000 */
[----:B------:R-:W-:Y:S01]  /*63f0*/  @!P1 R2UR UR6, R18 ;  /* 0x00000000120692ca */ /* 0x000fe200000e0000 */
[----:B------:R-:W-:Y:S01]  /*6400*/  UMOV UR28, UR60 ;  /* 0x0000003c001c7c82 */ /* 0x000fe20008000000 */
[----:B------:R-:W-:Y:S01]  /*6410*/  @!P1 R2UR UR7, R19 ;  /* 0x00000000130792ca */ /* 0x000fe200000e0000 */
[----:B------:R-:W-:Y:S01]  /*6420*/  UMOV UR9, UR57 ;  /* 0x0000003900097c82 */ /* 0x000fe20008000000 */
[----:B------:R-:W-:Y:S01]  /*6430*/  UMOV UR11, UR59 ;  /* 0x0000003b000b7c82 */ /* 0x000fe20008000000 */
[----:B------:R-:W-:Y:S01]  /*6440*/  UMOV UR12, UR60 ;  /* 0x0000003c000c7c82 */ /* 0x000fe20008000000 */
[----:B------:R-:W-:Y:S09]  /*6450*/  @!P1 IMAD.X R6, RZ, RZ, R17, P0 ;  /* 0x000000ffff069224 */ /* 0x000ff200000e0611 */
[----:B------:R1:W-:Y:S01]  /*6460*/  @!UP0 UTMALDG.3D [UR24], [UR6], desc[UR30] ;  /* 0x00001e18060085b4 */ /* 0x0003e20008011000 */
[----:B------:R-:W-:Y:S05]  /*6470*/  VOTEU.ALL UP0, P1 ;  /* 0x0000000000ff7886 */ /* 0x000fea0000800000 */
[----:B------:R1:W-:Y:S01]  /*6480*/  @!UP0 UTMALDG.3D [UR8], [UR6], desc[UR30] ;  /* 0x00001e08060085b4 */ /* 0x0003e20008011000 */
[----:B------:R1:W-:Y:S01]  /*6490*/  @!P1 SYNCS.ARRIVE.TRANS64.RED.A0TR RZ, [UR21+0x10], R0 ;  /* 0x00001000ffff99a7 */ /* 0x0003e20008300415 */
[----:B------:R-:W-:Y:S01]  /*64a0*/  SYNCS.ARRIVE.TRANS64.RED.A1T0 RZ, [UR46], RZ ;  /* 0x000000ffffff79a7 */ /* 0x000fe2000810042e */
[----:B------:R-:W2:Y:S02]  /*64b0*/  SYNCS.PHASECHK.TRANS64.TRYWAIT P2, [UR21+0x38], R9 ;  /* 0x00003809ff0075a7 */ /* 0x000ea40008041115 */
[----:B-12---:R-:W-:Y:S05]  /*64c0*/  @!P2 BRA `(.L_x_85) ;  /* 0x000000d4009ca947 */ /* 0x006fea0003800000 */
.L_x_218:
[----:B------:R-:W-:Y:S01]  /*64d0*/  @!P1 R2UR UR6, R8 ;  /* 0x00000000080692ca */ /* 0x000fe200000e0000 */
[----:B------:R-:W-:Y:S01]  /*64e0*/  VOTEU.ALL UP0, P1 ;  /* 0x0000000000ff7886 */ /* 0x000fe20000800000 */
[----:B------:R-:W-:Y:S01]  /*64f0*/  @!P1 R2UR UR5, R6 ;  /* 0x00000000060592ca */ /* 0x000fe200000e0000 */
[----:B------:R-:W-:Y:S01]  /*6500*/  UMOV UR30, 0x0 ;  /* 0x00000000001e7882 */ /* 0x000fe20000000000 */
[----:B------:R-:W-:Y:S01]  /*6510*/  UMOV UR31, 0x10000000 ;  /* 0x10000000001f7882 */ /* 0x000fe20000000000 */
[----:B------:R-:W-:Y:S01]  /*6520*/  UMOV UR25, UR49 ;  /* 0x0000003100197c82 */ /* 0x000fe20008000000 */
[----:B------:R-:W-:Y:S01]  /*6530*/  @!UP0 UIADD3 UR27, UPT, UPT, UR59, 0x40, URZ ;  /* 0x000000403b1b8890 */ /* 0x000fe2000fffe0ff */
[----:B-1----:R-:W-:Y:S01]  /*6540*/  @!P1 IMAD.MOV.U32 R0, RZ, RZ, 0x2000 ;  /* 0x00002000ff009424 */ /* 0x002fe200078e00ff */
[----:B------:R-:W-:Y:S01]  /*6550*/  @!UP0 UIADD3 UR24, UPT, UPT, UR21, 0x2200, URZ ;  /* 0x0000220015188890 */ /* 0x000fe2000fffe0ff */
[----:B------:R-:W-:Y:S01]  /*6560*/  @!P1 IADD3 R8, P0, PT, R16, 0x980, RZ ;  /* 0x0000098010089810 */ /* 0x000fe20007f1e0ff */
[----:B------:R-:W-:Y:S02]  /*6570*/  @!UP0 UIADD3 UR10, UPT, UPT, UR4, 0xa0, URZ ;  /* 0x000000a0040a8890 */ /* 0x000fe4000fffe0ff */
[----:B------:R-:W-:Y:S01]  /*6580*/  @!UP0 UIADD3 UR8, UPT, UPT, UR21, 0x3200, URZ ;  /* 0x0000320015088890 */ /* 0x000fe2000fffe0ff */
[----:B------:R-:W-:Y:S01]  /*6590*/  IMAD.U32 R18, RZ, RZ, UR6 ;  /* 0x00000006ff127e24 */ /* 0x000fe2000f8e00ff */
[----:B------:R-:W-:Y:S01]  /*65a0*/  VOTEU.ALL UP0, P1 ;  /* 0x0000000000ff7886 */ /* 0x000fe20000800000 */
[----:B------:R-:W-:Y:S01]  /*65b0*/  IMAD.U32 R19, RZ, RZ, UR5 ;  /* 0x00000005ff137e24 */ /* 0x000fe2000f8e00ff */
[----:B------:R-:W-:Y:S01]  /*65c0*/  UMOV UR28, UR60 ;  /* 0x0000003c001c7c82 */ /* 0x000fe20008000000 */
[----:B------:R-:W-:Y:S01]  /*65d0*/  UMOV UR9, UR49 ;  /* 0x0000003100097c82 */ /* 0x000fe20008000000 */
[----:B------:R-:W-:Y:S01]  /*65e0*/  @!P1 R2UR UR6, R18 ;  /* 0x00000000120692ca */ /* 0x000fe200000e0000 */
[----:B------:R-:W-:Y:S01]  /*65f0*/  UMOV UR12, UR60 ;  /* 0x0000003c000c7c82 */ /* 0x000fe20008000000 */
[----:B------:R-:W-:Y:S01]  /*6600*/  @!P1 R2UR UR7, R19 ;  /* 0x00000000130792ca */ /* 0x000fe200000e0000 */
[----:B------:R-:W-:Y:S01]  /*6610*/  UMOV UR11, UR27 ;  /* 0x0000001b000b7c82 */ /* 0x000fe20008000000 */
[----:B------:R-:W-:Y:S11]  /*6620*/  @!P1 IMAD.X R6, RZ, RZ, R17, P0 ;  /* 0x000000ffff069224 */ /* 0x000ff600000e0611 */
[----:B------:R1:W-:Y:S01]  /*6630*/  @!UP0 UTMALDG.3D [UR24], [UR6], desc[UR30] ;  /* 0x00001e18060085b4 */ /* 0x0003e20008011000 */
[----:B------:R-:W-:Y:S05]  /*6640*/  VOTEU.ALL UP0, P1 ;  /* 0x0000000000ff7886 */ /* 0x000fea0000800000 */
[----:B------:R1:W-:Y:S01]  /*6650*/  @!UP0 UTMALDG.3D [UR8], [UR6], desc[UR30] ;  /* 0x00001e08060085b4 */ /* 0x0003e20008011000 */
[----:B------:R1:W-:Y:S01]  /*6660*/  @!P1 SYNCS.ARRIVE.TRANS64.RED.A0TR RZ, [UR21+0x18], R0 ;  /* 0x00001800ffff99a7 */ /* 0x0003e20008300415 */
[----:B------:R-:W-:Y:S11]  /*6670*/  UISETP.NE.AND UP0, UPT, UR19, URZ, UPT ;  /* 0x000000ff1300728c */ /* 0x000ff6000bf05270 */
[----:B------:R-:W-:Y:S01]  /*6680*/  @!UP0 UIADD3 UR18, UPT, UPT, UR17, URZ, URZ ;  /* 0x000000ff11128290 */ /* 0x000fe2000fffe0ff */
[----:B------:R-:W-:Y:S01]  /*6690*/  SYNCS.ARRIVE.TRANS64.RED.A1T0 RZ, [UR39], RZ ;  /* 0x000000ffffff79a7 */ /* 0x000fe20008100427 */
[----:B------:R-:W2:Y:S02]  /*66a0*/  SYNCS.PHASECHK.TRANS64.TRYWAIT P2, [UR21+0x40], R9 ;  /* 0x00004009ff0075a7 */ /* 0x000ea40008041115 */
[----:B-12---:R-:W-:Y:S08]  /*66b0*/  @!P2 BRA `(.L_x_86) ;  /* 0x000000d40038a947 */ /* 0x006ff00003800000 */
.L_x_220:
        /* <DEDUP_REMOVED lines=9> */
[----:B------:R-:W-:Y:S01]  /*6750*/  VIADD R14, R14, 0x1 ;  /* 0x000000010e0e7836 */ /* 0x000fe20000000000 */
[----:B------:R-:W-:Y:S01]  /*6760*/  @!UP0 UIADD3 UR8, UPT, UPT, UR21, 0x5200, URZ ;  /* 0x0000520015088890 */ /* 0x000fe2000fffe0ff */
[----:B------:R-:W-:Y:S02]  /*6770*/  VOTEU.ALL UP0, P1 ;  /* 0x0000000000ff7886 */ /* 0x000fe40000800000 */
[----:B------:R-:W-:Y:S01]  /*6780*/  IMAD.U32 R18, RZ, RZ, UR5 ;  /* 0x00000005ff127e24 */ /* 0x000fe2000f8e00ff */
[----:B------:R-:W-:Y:S01]  /*6790*/  UMOV UR19, UR59 ;  /* 0x0000003b00137c82 */ /* 0x000fe20008000000 */
[----:B------:R-:W-:Y:S01]  /*67a0*/  IMAD.U32 R19, RZ, RZ, UR4 ;  /* 0x00000004ff137e24 */ /* 0x000fe2000f8e00ff */
        /* <DEDUP_REMOVED lines=12> */
[----:B------:R-:W2:Y:S02]  /*6870*/  SYNCS.PHASECHK.TRANS64.TRYWAIT P0, [UR21+0x48], R9 ;  /* 0x00004809ff0075a7 */ /* 0x000ea40008001115 */
[----:B-12---:R-:W-:Y:S05]  /*6880*/  @!P0 BRA `(.L_x_87) ;  /* 0x000000d000dc8947 */ /* 0x006fea0003800000 */
.L_x_222:
[----:B------:R-:W-:Y:S01]  /*6890*/  UIADD3 UR29, UPT, UPT, UR29, 0x1, URZ ;  /* 0x000000011d1d7890 */ /* 0x000fe2000fffe0ff */
[----:B------:R-:W-:Y:S01]  /*68a0*/  @!P1 IADD3 R6, P0, PT, R16, 0x980, RZ ;  /* 0x0000098010069810 */ /* 0x000fe20007f1e0ff */
[----:B------:R-:W-:Y:S01]  /*68b0*/  UPLOP3.LUT UP1, UPT, UPT, UPT, UPT, 0x80, 0x8 ;  /* 0x000000000008789c */ /* 0x000fe20003f2f070 */
[----:B------:R-:W-:Y:S01]  /*68c0*/  R2UR UR25, R182 ;  /* 0x00000000b61972ca */ /* 0x000fe200000e0000 */
[----:B------:R-:W-:Y:S01]  /*68d0*/  VOTEU.ALL UP0, P1 ;  /* 0x0000000000ff7886 */ /* 0x000fe20000800000 */
[----:B------:R-:W-:Y:S01]  /*68e0*/  @!P1 R2UR UR5, R6 ;  /* 0x00000000060592ca */ /* 0x000fe200000e0000 */
[----:B-1----:R-:W-:Y:S01]  /*68f0*/  @!P1 IMAD.X R0, RZ, RZ, R17, P0 ;  /* 0x000000ffff009224 */ /* 0x002fe200000e0611 */
[----:B------:R-:W-:Y:S01]  /*6900*/  UMOV UR6, 0x0 ;  /* 0x0000000000067882 */ /* 0x000fe20000000000 */
[----:B------:R-:W-:Y:S01]  /*6910*/  UMOV UR7, 0x10000000 ;  /* 0x1000000000077882 */ /* 0x000fe20000000000 */
[----:B------:R-:W-:Y:S01]  /*6920*/  @!UP0 UIADD3 UR19, UPT, UPT, UR59, 0x40, URZ ;  /* 0x000000403b138890 */ /* 0x000fe2000fffe0ff */
[----:B------:R-:W-:Y:S01]  /*6930*/  R2UR UR24, R183 ;  /* 0x00000000b71872ca */ /* 0x000fe200000e0000 */
[----:B------:R-:W-:Y:S01]  /*6940*/  @!UP0 UIADD3 UR16, UPT, UPT, UR21, 0x6200, URZ ;  /* 0x0000620015108890 */ /* 0x000fe2000fffe0ff */
[----:B------:R-:W-:Y:S01]  /*6950*/  @!P1 R2UR UR4, R0 ;  /* 0x00000000000492ca */ /* 0x000fe200000e0000 */
[----:B------:R-:W-:Y:S01]  /*6960*/  @!UP0 UIADD3 UR10, UPT, UPT, UR18, 0x80, URZ ;  /* 0x00000080120a8890 */ /* 0x000fe2000fffe0ff */
[----:B------:R-:W-:Y:S01]  /*6970*/  ISETP.NE.AND P0, PT, R14, 0x2, PT ;  /* 0x000000020e00780c */ /* 0x000fe20003f05270 */
[----:B------:R-:W-:Y:S01]  /*6980*/  @!UP0 UIADD3 UR8, UPT, UPT, UR21, 0x7200, URZ ;  /* 0x0000720015088890 */ /* 0x000fe2000fffe0ff */
[----:B------:R-:W-:Y:S02]  /*6990*/  VOTEU.ALL UP0, P1 ;  /* 0x0000000000ff7886 */ /* 0x000fe40000800000 */
[----:B------:R-:W-:Y:S01]  /*69a0*/  IMAD.U32 R8, RZ, RZ, UR5 ;  /* 0x00000005ff087e24 */ /* 0x000fe2000f8e00ff */
[----:B------:R-:W-:Y:S01]  /*69b0*/  UMOV UR17, UR33 ;  /* 0x0000002100117c82 */ /* 0x000fe20008000000 */
[----:B------:R-:W-:Y:S01]  /*69c0*/  UMOV UR20, UR60 ;  /* 0x0000003c00147c82 */ /* 0x000fe20008000000 */
[----:B------:R-:W-:Y:S01]  /*69d0*/  UMOV UR9, UR33 ;  /* 0x0000002100097c82 */ /* 0x000fe20008000000 */
[----:B------:R-:W-:Y:S01]  /*69e0*/  UMOV UR12, UR60 ;  /* 0x0000003c000c7c82 */ /* 0x000fe20008000000 */
[----:B------:R-:W-:Y:S01]  /*69f0*/  UMOV UR11, UR19 ;  /* 0x00000013000b7c82 */ /* 0x000fe20008000000 */
[----:B------:R-:W-:Y:S01]  /*6a00*/  SEL R0, RZ, 0x1, P0 ;  /* 0x00000001ff007807 */ /* 0x000fe20000000000 */
[----:B------:R-:W-:Y:S01]  /*6a10*/  IMAD.U32 R9, RZ, RZ, UR4 ;  /* 0x00000004ff097e24 */ /* 0x000fe2000f8e00ff */
[----:B------:R-:W-:Y:S01]  /*6a20*/  @!P1 R2UR UR4, R8 ;  /* 0x00000000080492ca */ /* 0x000fe200000e0000 */
[----:B------:R-:W-:Y:S01]  /*6a30*/  UIADD3 UR36, UPT, UPT, UR14, UR24, URZ ;  /* 0x000000180e247290 */ /* 0x000fe2000fffe0ff */
[----:B------:R-:W-:Y:S01]  /*6a40*/  LOP3.LUT R13, R13, R0, RZ, 0x3c, !PT ;  /* 0x000000000d0d7212 */ /* 0x000fe200078e3cff */
[----:B------:R-:W-:Y:S01]  /*6a50*/  UMOV UR60, UR47 ;  /* 0x0000002f003c7c82 */ /* 0x000fe20008000000 */
[----:B------:R-:W-:Y:S02]  /*6a60*/  @!P1 R2UR UR5, R9 ;  /* 0x00000000090592ca */ /* 0x000fe400000e0000 */
[----:B------:R-:W-:Y:S11]  /*6a70*/  SEL R14, R14, RZ, P0 ;  /* 0x000000ff0e0e7207 */ /* 0x000ff60000000000 */
[----:B------:R1:W-:Y:S01]  /*6a80*/  @!UP0 UTMALDG.3D [UR16], [UR4], desc[UR6] ;  /* 0x00000610040085b4 */ /* 0x0003e20008011000 */
[----:B------:R-:W-:Y:S05]  /*6a90*/  VOTEU.ALL UP0, P1 ;  /* 0x0000000000ff7886 */ /* 0x000fea0000800000 */
[----:B------:R2:W-:Y:S01]  /*6aa0*/  @!UP0 UTMALDG.3D [UR8], [UR4], desc[UR6] ;  /* 0x00000608040085b4 */ /* 0x0005e20008011000 */
[----:B------:R2:W-:Y:S01]  /*6ab0*/  @!P1 SYNCS.ARRIVE.TRANS64.RED.A0TR RZ, [UR21+0x28], R7 ;  /* 0x00002807ffff99a7 */ /* 0x0005e20008300415 */
[----:B------:R-:W-:Y:S01]  /*6ac0*/  SYNCS.ARRIVE.TRANS64.RED.A1T0 RZ, [UR37], RZ ;  /* 0x000000ffffff79a7 */ /* 0x000fe20008100425 */
[----:B-1----:R-:W-:Y:S01]  /*6ad0*/  UIADD3 UR20, UPT, UPT, UR13, UR25, URZ ;  /* 0x000000190d147290 */ /* 0x002fe2000fffe0ff */
[----:B------:R-:W-:Y:S11]  /*6ae0*/  BRA.U UP2, `(.L_x_88) ;  /* 0xffffffe902107547 */ /* 0x000ff6000b83ffff */
[----:B------:R-:W1:Y:S02]  /*6af0*/  SYNCS.PHASECHK.TRANS64.TRYWAIT P0, [UR21+0x30], R10 ;  /* 0x0000300aff0075a7 */ /* 0x000e640008001115 */
[----:B-1----:R-:W-:Y:S05]  /*6b00*/  @!P0 BRA `(.L_x_89) ;  /* 0x000000d000548947 */ /* 0x002fea0003800000 */
.L_x_224:
[----:B------:R-:W3:Y:S02]  /*6b10*/  SYNCS.PHASECHK.TRANS64.TRYWAIT P0, [UR21+0x38], R10 ;  /* 0x0000380aff0075a7 */ /* 0x000ee40008001115 */
[----:B---3--:R-:W-:Y:S05]  /*6b20*/  @!P0 BRA `(.L_x_90) ;  /* 0x000000d000648947 */ /* 0x008fea0003800000 */
.L_x_226:
[----:B------:R-:W3:Y:S01]  /*6b30*/  SYNCS.PHASECHK.TRANS64.TRYWAIT P0, [UR21+0x40], R10 ;  /* 0x0000400aff0075a7 */ /* 0x000ee20008001115 */
[----:B------:R-:W-:Y:S01]  /*6b40*/  HFMA2 R0, -RZ, RZ, 0, 5.9604644775390625e-08 ;  /* 0x00000001ff007431 */ /* 0x000fe200000001ff */
[----:B---3--:R-:W-:Y:S06]  /*6b50*/  @!P0 BRA `(.L_x_91) ;  /* 0x000000d000708947 */ /* 0x008fec0003800000 */
.L_x_228:
[----:B------:R-:W-:Y:S02]  /*6b60*/  MOV R2, UR21 ;  /* 0x0000001500027c02 */ /* 0x000fe40008000f00 */
[----:B-1----:R-:W-:-:S07]  /*6b70*/  SHF.L.U32 R3, R0, 0x1f, RZ ;  /* 0x0000001f00037819 */ /* 0x002fce00000006ff */
.L_x_92:
[----:B-1----:R1:W3:Y:S02]  /*6b80*/  SYNCS.PHASECHK.TRANS64.TRYWAIT P0, [R2+URZ+0x48], R3 ;  /* 0x00004803020075a7 */ /* 0x0022e400080011ff */
[----:B---3--:R-:W-:Y:S05]  /*6b90*/  @!P0 NANOSLEEP.SYNCS 0x989680 ;  /* 0x009896800000895d */ /* 0x008fea0003900000 */
[----:B------:R-:W3:Y:S02]  /*6ba0*/  @!P0 SYNCS.PHASECHK.TRANS64 P0, [R2+URZ+0x48], R3 ;  /* 0x00004803020085a7 */ /* 0x000ee400080010ff */
[----:B--23--:R-:W-:Y:S05]  /*6bb0*/  @P0 EXIT ;  /* 0x000000000000094d */ /* 0x00cfea0003800000 */
[----:B------:R-:W-:Y:S05]  /*6bc0*/  BRA `(.L_x_92) ;  /* 0xfffffffc00ec7947 */ /* 0x000fea000383ffff */
.L_x_73:
[----:B------:R-:W-:-:S06]  /*6bd0*/  UISETP.GE.AND UP0, UPT, UR21, 0x4, UPT ;  /* 0x000000041500788c */ /* 0x000fcc000bf06270 */
[----:B------:R-:W-:-:S13]  /*6be0*/  PLOP3.LUT P0, PT, PT, PT, UP0, 0x80, 0x8 ;  /* 0x000000000008781c */ /* 0x000fda0003f0f008 */
[----:B------:R-:W-:Y:S05]  /*6bf0*/  @!P0 EXIT ;  /* 0x000000000000894d */ /* 0x000fea0003800000 */
[----:B------:R-:W1:Y:S08]  /*6c00*/  S2UR UR4, SR_CgaCtaId ;  /* 0x00000000000479c3 */ /* 0x000e700000008800 */
[----:B------:R-:W-:Y:S01]  /*6c10*/  BAR.SYNC.DEFER_BLOCKING 0x6, 0xa0 ;  /* 0x0182800000007b1d */ /* 0x000fe20000010000 */
[C---:B------:R-:W-:Y:S01]  /*6c20*/  IMAD.SHL.U32 R5, R187.reuse, 0x20, RZ ;  /* 0x00000020bb057824 */ /* 0x040fe200078e00ff */
[----:B------:R-:W-:Y:S01]  /*6c30*/  LOP3.LUT R188, R187, 0x2, RZ, 0xc0, !PT ;  /* 0x00000002bbbc7812 */ /* 0x000fe200078ec0ff */
[----:B------:R-:W-:-:S02]  /*6c40*/  IMAD.SHL.U32 R191, R181, 0x400, RZ ;  /* 0x00000400b5bf7824 */ /* 0x000fc400078e00ff */
[----:B------:R-:W-:Y:S02]  /*6c50*/  HFMA2 R189, -RZ, RZ, 0, 0 ;  /* 0x00000000ffbd7431 */ /* 0x000fe400000001ff */
[----:B------:R-:W-:Y:S01]  /*6c60*/  IMAD.SHL.U32 R2, R187, 0x4, RZ ;  /* 0x00000004bb027824 */ /* 0x000fe200078e00ff */
[----:B------:R-:W-:Y:S01]  /*6c70*/  UMOV UR44, 0x400 ;  /* 0x00000400002c7882 */ /* 0x000fe20000000000 */
[----:B------:R-:W2:Y:S01]  /*6c80*/  LDC.64 R176, c[0x0][0xc88] ;  /* 0x00032200ffb07b82 */ /* 0x000ea20000000a00 */
[----:B------:R-:W-:Y:S01]  /*6c90*/  LOP3.LUT R6, R5, 0x320, RZ, 0xc0, !PT ;  /* 0x0000032005067812 */ /* 0x000fe200078ec0ff */
[----:B------:R-:W-:Y:S01]  /*6ca0*/  IMAD.U32 R4, R187, 0x10000, RZ ;  /* 0x00010000bb047824 */ /* 0x000fe200078e00ff */
[----:B------:R-:W-:Y:S01]  /*6cb0*/  LOP3.LUT R5, R5, 0xc0, RZ, 0xc0, !PT ;  /* 0x000000c005057812 */ /* 0x000fe200078ec0ff */
[----:B------:R-:W-:Y:S01]  /*6cc0*/  IMAD.MOV.U32 R186, RZ, RZ, RZ ;  /* 0x000000ffffba7224 */ /* 0x000fe200078e00ff */
[----:B------:R-:W-:Y:S01]  /*6cd0*/  LOP3.LUT R191, R6, 0x400, R191, 0xf8, !PT ;  /* 0x0000040006bf7812 */ /* 0x000fe200078ef8bf */
[----:B------:R-:W-:Y:S01]  /*6ce0*/  IMAD.MOV R188, RZ, RZ, -R188 ;  /* 0x000000ffffbc7224 */ /* 0x000fe200078e0abc */
[----:B------:R-:W-:Y:S01]  /*6cf0*/  LOP3.LUT R6, R5, 0x18, R2, 0xf8, !PT ;  /* 0x0000001805067812 */ /* 0x000fe200078ef802 */
[----:B------:R-:W3:Y:S01]  /*6d00*/  LDC.64 R178, c[0x0][0xc90] ;  /* 0x00032400ffb27b82 */ /* 0x000ee20000000a00 */
[----:B------:R-:W-:Y:S01]  /*6d10*/  LOP3.LUT R187, R187, 0x4, RZ, 0xc0, !PT ;  /* 0x00000004bbbb7812 */ /* 0x000fe200078ec0ff */
[----:B------:R-:W4:Y:S01]  /*6d20*/  LDCU UR61, c[0x0][0x370] ;  /* 0x00006e00ff3d77ac */ /* 0x000f220008000800 */
[----:B------:R-:W-:-:S02]  /*6d30*/  LOP3.LUT R2, R4, 0x200000, RZ, 0xc0, !PT ;  /* 0x0020000004027812 */ /* 0x000fc400078ec0ff */
[----:B------:R-:W-:Y:S01]  /*6d40*/  LOP3.LUT R191, R191, R6, RZ, 0xfc, !PT ;  /* 0x00000006bfbf7212 */ /* 0x000fe200078efcff */
[----:B------:R-:W2:Y:S01]  /*6d50*/  LDCU.64 UR54, c[0x0][0x348] ;  /* 0x00006900ff3677ac */ /* 0x000ea20008000a00 */
[----:B------:R-:W-:Y:S01]  /*6d60*/  IADD3 R190, PT, PT, -R187, 0x2, RZ ;  /* 0x00000002bbbe7810 */ /* 0x000fe20007ffe1ff */
[----:B------:R-:W2:Y:S01]  /*6d70*/  LDC.64 R174, c[0x0][0xcb0] ;  /* 0x00032c00ffae7b82 */ /* 0x000ea20000000a00 */
[----:B------:R-:W-:Y:S01]  /*6d80*/  LOP3.LUT R192, R181, 0x3, RZ, 0xc0, !PT ;  /* 0x00000003b5c07812 */ /* 0x000fe200078ec0ff */
[----:B-1----:R-:W-:Y:S01]  /*6d90*/  ULEA UR44, UR4, UR44, 0x18 ;  /* 0x0000002c042c7291 */ /* 0x002fe2000f8ec0ff */
[----:B------:R-:W-:Y:S01]  /*6da0*/  IMAD.MOV R187, RZ, RZ, -R187 ;  /* 0x000000ffffbb7224 */ /* 0x000fe200078e0abb */
[----:B------:R-:W-:Y:S01]  /*6db0*/  SHF.L.U32 R190, R190, 0x4, RZ ;  /* 0x00000004bebe7819 */ /* 0x000fe200000006ff */
[----:B------:R-:W1:Y:S03]  /*6dc0*/  LDCU UR42, c[0x0][0xf0c] ;  /* 0x0001e180ff2a77ac */ /* 0x000e660008000800 */
[----:B------:R-:W1:Y:S01]  /*6dd0*/  LDC.64 R172, c[0x0][0xca8] ;  /* 0x00032a00ffac7b82 */ /* 0x000e620000000a00 */
[----:B------:R-:W-:-:S02]  /*6de0*/  UIADD3 UR4, UPT, UPT, UR44, 0x200, URZ ;  /* 0x000002002c047890 */ /* 0x000fc4000fffe0ff */
[----:B------:R-:W4:Y:S01]  /*6df0*/  LDS R3, [UR44+0xe0] ;  /* 0x0000e02cff037984 */ /* 0x000f220008000800 */
[----:B------:R-:W1:Y:S03]  /*6e00*/  LDCU UR39, c[0x0][0xf30] ;  /* 0x0001e600ff2777ac */ /* 0x000e660008000800 */
[----:B------:R-:W-:Y:S01]  /*6e10*/  IMAD.U32 R184, RZ, RZ, UR4 ;  /* 0x00000004ffb87e24 */ /* 0x000fe2000f8e00ff */
[----:B------:R-:W1:Y:S03]  /*6e20*/  LDCU.64 UR62, c[0x0][0xc88] ;  /* 0x00019100ff3e77ac */ /* 0x000e660008000a00 */
[----:B------:R-:W-:Y:S01]  /*6e30*/  IMAD R191, R191, 0x2, R184 ;  /* 0x00000002bfbf7824 */ /* 0x000fe200078e02b8 */
[----:B------:R-:W1:Y:S01]  /*6e40*/  LDCU.64 UR40, c[0x0][0xf28] ;  /* 0x0001e500ff2877ac */ /* 0x000e620008000a00 */
[----:B------:R-:W1:Y:S01]  /*6e50*/  LDCU.128 UR56, c[0x0][0xf10] ;  /* 0x0001e200ff3877ac */ /* 0x000e620008000c00 */
[----:B------:R-:W1:Y:S01]  /*6e60*/  LDCU UR53, c[0x0][0x374] ;  /* 0x00006e80ff3577ac */ /* 0x000e620008000800 */
[----:B------:R-:W-:Y:S01]  /*6e70*/  UMOV UR43, URZ ;  /* 0x000000ff002b7c82 */ /* 0x000fe20008000000 */
[----:B------:R-:W-:Y:S01]  /*6e80*/  UMOV UR52, URZ ;  /* 0x000000ff00347c82 */ /* 0x000fe20008000000 */
[----:B------:R-:W-:Y:S01]  /*6e90*/  UMOV UR46, URZ ;  /* 0x000000ff002e7c82 */ /* 0x000fe20008000000 */
[----:B--234-:R-:W-:-:S07]  /*6ea0*/  IMAD.IADD R2, R3, 0x1, R2 ;  /* 0x0000000103027824 */ /* 0x01cfce00078e0202 */
.L_x_184:
[C---:B------:R-:W-:Y:S02]  /*6eb0*/  LEA R0, R186.reuse, UR44, 0x3 ;  /* 0x0000002cba007c11 */ /* 0x040fe4000f8e18ff */
[----:B------:R-:W-:Y:S02]  /*6ec0*/  SHF.L.U32 R3, R189, 0x1f, RZ ;  /* 0x0000001fbd037819 */ /* 0x000fe400000006ff */
[----:B--2---:R-:W-:Y:S02]  /*6ed0*/  LEA R5, R186, UR44, 0x4 ;  /* 0x0000002cba057c11 */ /* 0x004fe4000f8e20ff */
[----:B------:R-:W2:Y:S02]  /*6ee0*/  SYNCS.PHASECHK.TRANS64.TRYWAIT P0, [R0+URZ+0x60], R3 ;  /* 0x00006003000075a7 */ /* 0x000ea400080011ff */
[----:B--2---:R-:W-:Y:S05]  /*6ef0*/  @!P0 BRA `(.L_x_93) ;  /* 0x000000cc00a08947 */ /* 0x004fea0003800000 */
.L_x_229:
[----:B------:R-:W-:Y:S01]  /*6f00*/  R2UR UR7, R193 ;  /* 0x00000000c10772ca */ /* 0x000fe200000e0000 */
[----:B------:R-:W3:Y:S01]  /*6f10*/  LDS.128 R4, [R5+0xc0] ;  /* 0x0000c00005047984 */ /* 0x000ee20000000c00 */
[----:B--2---:R-:W-:Y:S01]  /*6f20*/  VIADD R0, R0, 0x70 ;  /* 0x0000007000007836 */ /* 0x004fe20000000000 */
[----:B------:R-:W-:Y:S04]  /*6f30*/  UISETP.GE.AND UP0, UPT, UR45, 0x1, UPT ;  /* 0x000000012d00788c */ /* 0x000fe8000bf06270 */
[----:B------:R-:W-:Y:S01]  /*6f40*/  PRMT R0, RZ, 0x654, R0 ;  /* 0x00000654ff007816 */ /* 0x000fe20000000000 */
[----:B------:R-:W-:Y:S01]  /*6f50*/  @!PT LDS RZ, [RZ] ;  /* 0x00000000fffff984 */ /* 0x000fe20000000800 */
[----:B------:R-:W-:Y:S01]  /*6f60*/  @!PT LDS RZ, [RZ] ;  /* 0x00000000fffff984 */ /* 0x000fe20000000800 */
[----:B------:R-:W-:Y:S01]  /*6f70*/  @!PT LDS RZ, [RZ] ;  /* 0x00000000fffff984 */ /* 0x000fe20000000800 */
[----:B------:R-:W-:Y:S01]  /*6f80*/  @!PT LDS RZ, [RZ] ;  /* 0x00000000fffff984 */ /* 0x000fe20000000800 */
[----:B------:R2:W-:Y:S06]  /*6f90*/  MEMBAR.ALL.CTA ;  /* 0x0000000000007992 */ /* 0x0005ec0000008000 */
[----:B--2---:R-:W2:Y:S02]  /*6fa0*/  FENCE.VIEW.ASYNC.S ;  /* 0x00000000000073c6 */ /* 0x004ea40000000000 */
[----:B--2---:R2:W-:Y:S01]  /*6fb0*/  SYNCS.ARRIVE.TRANS64.RED.A1T0 RZ, [R0+URZ], RZ ;  /* 0x000000ff00ff79a7 */ /* 0x0045e200081004ff */
[----:B---3--:R-:W-:Y:S11]  /*6fc0*/  LOP3.LUT P0, RZ, R6, 0x1, RZ, 0xc0, !PT ;  /* 0x0000000106ff7812 */ /* 0x008ff6000780c0ff */
[----:B------:R-:W-:Y:S02]  /*6fd0*/  @!UPT UIADD3 URZ, UPT, UPT, URZ, URZ, URZ ;  /* 0x000000fffffff290 */ /* 0x000fe4000fffe0ff */
[----:B------:R-:W-:Y:S01]  /*6fe0*/  VOTEU.ANY UP1, P0 ;  /* 0x0000000000ff7886 */ /* 0x000fe20000020100 */
[----:B------:R-:W-:Y:S01]  /*6ff0*/  PLOP3.LUT P0, PT, PT, PT, UP1, 0x80, 0x8 ;  /* 0x000000000008781c */ /* 0x000fe20003f0f018 */
[----:B------:R-:W-:Y:S06]  /*7000*/  UP2UR UR4, UPR, URZ, 0x2 ;  /* 0x00000002ff047883 */ /* 0x000fec0008000000 */
[----:B------:R-:W-:Y:S06]  /*7010*/  IMAD.U32 R194, RZ, RZ, UR4 ;  /* 0x00000004ffc27e24 */ /* 0x000fec000f8e00ff */
[----:B------:R-:W-:Y:S02]  /*7020*/  @P0 SHF.R.U32.HI R3, RZ, 0x10, R5 ;  /* 0x00000010ff030819 */ /* 0x000fe40000011605 */
[----:B------:R-:W-:Y:S02]  /*7030*/  @P0 MOV R8, R4 ;  /* 0x0000000400080202 */ /* 0x000fe40000000f00 */
[----:B------:R-:W-:Y:S02]  /*7040*/  @P0 R2UR UR4, R3 ;  /* 0x00000000030402ca */ /* 0x000fe400000e0000 */
[----:B------:R-:W-:Y:S02]  /*7050*/  @P0 LOP3.LUT R4, R5, 0xffff, RZ, 0xc0, !PT ;  /* 0x0000ffff05040812 */ /* 0x000fe400078ec0ff */
[----:B------:R-:W-:Y:S02]  /*7060*/  @P0 R2UR UR6, R8 ;  /* 0x00000000080602ca */ /* 0x000fe400000e0000 */
[----:B------:R-:W-:Y:S07]  /*7070*/  @P0 R2UR UR5, R4 ;  /* 0x00000000040502ca */ /* 0x000fee00000e0000 */
[----:B------:R-:W-:Y:S02]  /*7080*/  @UP1 UMOV UR7, UR4 ;  /* 0x0000000400071c82 */ /* 0x000fe40008000000 */
[----:B------:R-:W-:Y:S02]  /*7090*/  IMAD.U32 R193, RZ, RZ, UR7 ;  /* 0x00000007ffc17e24 */ /* 0x000fe4000f8e00ff */
[----:B------:R-:W-:Y:S02]  /*70a0*/  @UP1 UMOV UR38, UR6 ;  /* 0x0000000600261c82 */ /* 0x000fe40008000000 */
[----:B------:R-:W-:Y:S01]  /*70b0*/  @UP1 UMOV UR37, UR5 ;  /* 0x0000000500251c82 */ /* 0x000fe20008000000 */
[----:B--2---:R-:W-:Y:S05]  /*70c0*/  BRA.U !UP0, `(.L_x_94) ;  /* 0x0000000108cc7547 */ /* 0x004fea000b800000 */
[----:B------:R-:W2:Y:S01]  /*70d0*/  LDCU UR12, c[0x0][0xf20] ;  /* 0x0001e400ff0c77ac */ /* 0x000ea20008000800 */
[----:B-1----:R-:W-:Y:S02]  /*70e0*/  UIMAD.WIDE.U32 UR4, UR53, UR59, URZ ;  /* 0x0000003b350472a5 */ /* 0x002fe4000f8e00ff */
[----:B------:R-:W-:Y:S02]  /*70f0*/  UIMAD.WIDE.U32 UR6, UR61, UR56, URZ ;  /* 0x000000383d0672a5 */ /* 0x000fe4000f8e00ff */
[----:B------:R-:W-:Y:S02]  /*7100*/  UISETP.NE.AND UP0, UPT, UR58, 0x1, UPT ;  /* 0x000000013a00788c */ /* 0x000fe4000bf05270 */
[----:B------:R-:W-:Y:S02]  /*7110*/  UIMAD.WIDE.U32 UR8, UR37, UR59, URZ ;  /* 0x0000003b250872a5 */ /* 0x000fe4000f8e00ff */
[----:B------:R-:W-:Y:S02]  /*7120*/  UISETP.NE.AND UP1, UPT, UR42, 0x1, UPT ;  /* 0x000000012a00788c */ /* 0x000fe4000bf25270 */
[----:B------:R-:W-:Y:S02]  /*7130*/  UIMAD.WIDE.U32 UR10, UR38, UR56, URZ ;  /* 0x00000038260a72a5 */ /* 0x000fe4000f8e00ff */
[----:B------:R-:W-:Y:S01]  /*7140*/  UISETP.NE.AND UP2, UPT, UR45, 0x1, UPT ;  /* 0x000000012d00788c */ /* 0x000fe2000bf45270 */
[----:B------:R-:W-:Y:S02]  /*7150*/  UMOV UR4, UR5 ;  /* 0x0000000500047c82 */ /* 0x000fe40008000000 */
[----:B--2---:R-:W-:Y:S03]  /*7160*/  USHF.R.U32.HI UR5, URZ, UR12, UR4 ;  /* 0x0000000cff057299 */ /* 0x004fe60008011604 */
[----:B------:R-:W-:Y:S02]  /*7170*/  UMOV UR4, UR7 ;  /* 0x0000000700047c82 */ /* 0x000fe40008000000 */
[----:B------:R-:W-:Y:S02]  /*7180*/  USHF.R.U32.HI UR7, URZ, UR57, UR4 ;  /* 0x00000039ff077299 */ /* 0x000fe40008011604 */
[----:B------:R-:W-:Y:S02]  /*7190*/  USEL UR4, UR53, UR5, !UP0 ;  /* 0x0000000535047287 */ /* 0x000fe4000c000000 */
[----:B------:R-:W-:Y:S01]  /*71a0*/  USEL UR7, UR61, UR7, !UP1 ;  /* 0x000000073d077287 */ /* 0x000fe2000c800000 */
[----:B------:R-:W-:Y:S01]  /*71b0*/  UMOV UR5, UR9 ;  /* 0x0000000900057c82 */ /* 0x000fe20008000000 */
[----:B------:R-:W-:Y:S02]  /*71c0*/  UIMAD.WIDE.U32 UR8, UR4, UR40, URZ ;  /* 0x00000028040872a5 */ /* 0x000fe4000f8e00ff */
[----:B------:R-:W-:Y:S03]  /*71d0*/  USHF.R.U32.HI UR6, URZ, UR12, UR5 ;  /* 0x0000000cff067299 */ /* 0x000fe60008011605 */
[----:B------:R-:W-:Y:S01]  /*71e0*/  UMOV UR5, UR11 ;  /* 0x0000000b00057c82 */ /* 0x000fe20008000000 */
[----:B------:R-:W-:Y:S02]  /*71f0*/  UIMAD.WIDE.U32 UR10, UR7, UR40, URZ ;  /* 0x00000028070a72a5 */ /* 0x000fe4000f8e00ff */
[----:B------:R-:W-:Y:S02]  /*7200*/  USEL UR6, UR37, UR6, !UP0 ;  /* 0x0000000625067287 */ /* 0x000fe4000c000000 */
[----:B------:R-:W-:Y:S01]  /*7210*/  USHF.R.U32.HI UR5, URZ, UR57, UR5 ;  /* 0x00000039ff057299 */ /* 0x000fe20008011605 */
[----:B------:R-:W-:Y:S02]  /*7220*/  UMOV UR8, UR9 ;  /* 0x0000000900087c82 */ /* 0x000fe40008000000 */
[----:B------:R-:W-:Y:S01]  /*7230*/  UMOV UR10, UR11 ;  /* 0x0000000b000a7c82 */ /* 0x000fe20008000000 */
[----:B------:R-:W-:Y:S02]  /*7240*/  @UP2 USHF.R.U32.HI UR4, URZ, UR41, UR8 ;  /* 0x00000029ff042299 */ /* 0x000fe40008011608 */
[----:B------:R-:W-:Y:S02]  /*7250*/  @UP2 USHF.R.U32.HI UR7, URZ, UR41, UR10 ;  /* 0x00000029ff072299 */ /* 0x000fe4000801160a */
[----:B------:R-:W-:Y:S02]  /*7260*/  UIMAD UR4, UR45, UR4, URZ ;  /* 0x000000042d0472a4 */ /* 0x000fe4000f8e02ff */
        /* <DEDUP_REMOVED lines=8> */
[----:B------:R-:W-:Y:S02]  /*72f0*/  USEL UR11, UR6, UR4, !UP2 ;  /* 0x00000004060b7287 */ /* 0x000fe4000d000000 */
[----:B------:R-:W-:Y:S02]  /*7300*/  UIADD3 UR8, UPT, UPT, -UR5, URZ, URZ ;  /* 0x000000ff05087290 */ /* 0x000fe4000fffe1ff */
[----:B------:R-:W-:Y:S01]  /*7310*/  UIADD3 UR10, UPT, UPT, -UR11, URZ, URZ ;  /* 0x000000ff0b0a7290 */ /* 0x000fe2000fffe1ff */
[----:B------:R-:W-:Y:S01]  /*7320*/  @!UP0 UMOV UR4, UR9 ;  /* 0x0000000900048c82 */ /* 0x000fe20008000000 */
[----:B------:R-:W-:Y:S02]  /*7330*/  UIADD3 UR9, UPT, UPT, -UR6, URZ, URZ ;  /* 0x000000ff06097290 */ /* 0x000fe4000fffe1ff */
[----:B------:R-:W-:Y:S02]  /*7340*/  @!UP0 USHF.R.U32.HI UR4, URZ, UR41, UR4 ;  /* 0x00000029ff048299 */ /* 0x000fe40008011604 */
[----:B------:R-:W-:Y:S02]  /*7350*/  UIMAD UR10, UR45, UR10, UR6 ;  /* 0x0000000a2d0a72a4 */ /* 0x000fe4000f8e0206 */
[----:B------:R-:W-:Y:S04]  /*7360*/  @!UP0 USEL UR4, UR5, UR4, !UP2 ;  /* 0x0000000405048287 */ /* 0x000fe8000d000000 */
[----:B------:R-:W-:Y:S02]  /*7370*/  @!UP0 UIMAD UR10, UR7, UR10, UR4 ;  /* 0x0000000a070a82a4 */ /* 0x000fe4000f8e0204 */
[----:B------:R-:W-:Y:S02]  /*7380*/  @!UP0 UIADD3 UR11, UPT, UPT, UR11, -UR4, URZ ;  /* 0x800000040b0b8290 */ /* 0x000fe4000fffe0ff */
[----:B------:R-:W-:Y:S02]  /*7390*/  UIMAD UR7, UR42, UR8, UR38 ;  /* 0x000000082a0772a4 */ /* 0x000fe4000f8e0226 */
[----:B------:R-:W-:Y:S02]  /*73a0*/  @!UP0 UIMAD UR6, UR11, UR45, UR5 ;  /* 0x0000002d0b0682a4 */ /* 0x000fe4000f8e0205 */
[----:B------:R-:W-:Y:S01]  /*73b0*/  UIMAD UR4, UR58, UR9, UR37 ;  /* 0x000000093a0472a4 */ /* 0x000fe2000f8e0225 */
[----:B------:R-:W-:Y:S02]  /*73c0*/  @!UP0 UMOV UR5, UR10 ;  /* 0x0000000a00058c82 */ /* 0x000fe40008000000 */
[----:B------:R-:W-:Y:S02]  /*73d0*/  UIMAD UR38, UR5, UR42, UR7 ;  /* 0x0000002a052672a4 */ /* 0x000fe4000f8e0207 */
[----:B------:R-:W-:Y:S11]  /*73e0*/  UIMAD UR37, UR6, UR58, UR4 ;  /* 0x0000003a062572a4 */ /* 0x000ff6000f8e0204 */
[----:B------:R-:W-:Y:S01]  /*73f0*/  @!UPT UIADD3 URZ, UPT, UPT, URZ, URZ, URZ ;  /* 0x000000fffffff290 */ /* 0x000fe2000fffe0ff */
.L_x_94:
[----:B-1----:R-:W-:Y:S01]  /*7400*/  UISETP.NE.AND UP0, UPT, UR39, 0x1, UPT ;  /* 0x000000012700788c */ /* 0x002fe2000bf05270 */
[----:B------:R-:W-:Y:S01]  /*7410*/  LOP3.LUT P0, RZ, R184, 0x1b0, RZ, 0xc0, !PT ;  /* 0x000001b0b8ff7812 */ /* 0x000fe2000780c0ff */
[----:B------:R-:W-:Y:S01]  /*7420*/  USHF.L.U32 UR50, UR36, 0x7, URZ ;  /* 0x0000000724327899 */ /* 0x000fe200080006ff */
[----:B------:R-:W-:Y:S01]  /*7430*/  BSSY.RECONVERGENT B6, `(.L_x_95) ;  /* 0x0000034000067945 */ /* 0x000fe20003800200 */
[----:B------:R-:W-:Y:S01]  /*7440*/  USHF.L.U32 UR47, UR20, 0x8, URZ ;  /* 0x00000008142f7899 */ /* 0x000fe200080006ff */
[----:B------:R-:W-:Y:S06]  /*7450*/  IADD3 R186, PT, PT, R186, 0x1, RZ ;  /* 0x00000001baba7810 */ /* 0x000fec0007ffe0ff */
[----:B------:R-:W1:Y:S01]  /*7460*/  @!UP0 LDCU.128 UR12, c[0x0][0xf10] ;  /* 0x0001e200ff0c87ac */ /* 0x000e620008000c00 */
[----:B------:R-:W2:Y:S01]  /*7470*/  @!UP0 LDCU UR5, c[0x0][0xf0c] ;  /* 0x0001e180ff0587ac */ /* 0x000ea20008000800 */
[----:B------:R-:W3:Y:S01]  /*7480*/  @!UP0 LDCU UR10, c[0x0][0xf20] ;  /* 0x0001e400ff0a87ac */ /* 0x000ee20008000800 */
[----:B-1----:R-:W-:Y:S02]  /*7490*/  UIMAD.WIDE.U32 UR8, UR38, UR12, URZ ;  /* 0x0000000c260872a5 */ /* 0x002fe4000f8e00ff */
[----:B------:R-:W-:Y:S02]  /*74a0*/  UIMAD.WIDE.U32 UR6, UR37, UR15, URZ ;  /* 0x0000000f250672a5 */ /* 0x000fe4000f8e00ff */
[----:B------:R-:W-:Y:S03]  /*74b0*/  @!UP0 UISETP.NE.AND UP1, UPT, UR14, 0x1, UPT ;  /* 0x000000010e00888c */ /* 0x000fe6000bf25270 */
[----:B------:R-:W-:Y:S01]  /*74c0*/  @!UP0 UMOV UR4, UR9 ;  /* 0x0000000900048c82 */ /* 0x000fe20008000000 */
[----:B--2---:R-:W-:Y:S02]  /*74d0*/  @!UP0 UISETP.NE.AND UP2, UPT, UR5, 0x1, UPT ;  /* 0x000000010500888c */ /* 0x004fe4000bf45270 */
[----:B------:R-:W-:Y:S01]  /*74e0*/  @!UP0 USHF.R.U32.HI UR4, URZ, UR13, UR4 ;  /* 0x0000000dff048299 */ /* 0x000fe20008011604 */
[----:B------:R-:W-:Y:S02]  /*74f0*/  @!UP0 UMOV UR6, UR7 ;  /* 0x0000000700068c82 */ /* 0x000fe40008000000 */
[----:B---3--:R-:W-:Y:S02]  /*7500*/  @!UP0 USHF.R.U32.HI UR6, URZ, UR10, UR6 ;  /* 0x0000000aff068299 */ /* 0x008fe40008011606 */
[----:B------:R-:W-:Y:S02]  /*7510*/  @!UP0 USEL UR7, UR38, UR4, !UP2 ;  /* 0x0000000426078287 */ /* 0x000fe4000d000000 */
[----:B------:R-:W-:Y:S04]  /*7520*/  @!UP0 USEL UR6, UR37, UR6, !UP1 ;  /* 0x0000000625068287 */ /* 0x000fe8000c800000 */
[----:B------:R-:W-:Y:S02]  /*7530*/  @!UP0 UIADD3 UR4, UPT, UPT, -UR7, UR6, URZ ;  /* 0x0000000607048290 */ /* 0x000fe4000fffe1ff */
[----:B------:R-:W-:Y:S02]  /*7540*/  @!UP0 UIADD3 UR6, UPT, UPT, UR7, -UR6, URZ ;  /* 0x8000000607068290 */ /* 0x000fe4000fffe0ff */
[----:B------:R-:W-:Y:S02]  /*7550*/  @!UP0 UIMAD UR38, UR4, UR5, UR38 ;  /* 0x00000005042682a4 */ /* 0x000fe4000f8e0226 */
[----:B------:R-:W-:Y:S01]  /*7560*/  @!UP0 UIMAD UR37, UR6, UR14, UR37 ;  /* 0x0000000e062582a4 */ /* 0x000fe2000f8e0225 */
[----:B------:R-:W-:Y:S11]  /*7570*/  @!P0 BRA `(.L_x_96) ;  /* 0x00000000007c8947 */ /* 0x000ff60003800000 */
[----:B------:R-:W1:Y:S01]  /*7580*/  LDCU.64 UR8, c[0x4][0x80] ;  /* 0x01001000ff0877ac */ /* 0x000e620008000a00 */
[----:B------:R-:W-:Y:S01]  /*7590*/  MOV R16, 0x0 ;  /* 0x0000000000107802 */ /* 0x000fe20000000f00 */
[----:B------:R-:W-:Y:S02]  /*75a0*/  HFMA2 R12, -RZ, RZ, 0, 5.9604644775390625e-08 ;  /* 0x00000001ff0c7431 */ /* 0x000fe400000001ff */
[----:B------:R-:W-:Y:S01]  /*75b0*/  IMAD.MOV.U32 R8, RZ, RZ, 0x70 ;  /* 0x00000070ff087424 */ /* 0x000fe200078e00ff */
[----:B------:R2:W3:Y:S01]  /*75c0*/  LDC.64 R14, c[0x4][R16] ;  /* 0x01000000100e7b82 */ /* 0x0004e20000000a00 */
[----:B------:R-:W4:Y:S01]  /*75d0*/  LDCU.64 UR6, c[0x4][0x88] ;  /* 0x01001100ff0677ac */ /* 0x000f220008000a00 */
[----:B------:R-:W-:Y:S01]  /*75e0*/  IMAD.MOV.U32 R13, RZ, RZ, RZ ;  /* 0x000000ffff0d7224 */ /* 0x000fe200078e00ff */
[----:B------:R-:W2:Y:S01]  /*75f0*/  LDCU.64 UR4, c[0x4][0x8] ;  /* 0x01000100ff0477ac */ /* 0x000ea20008000a00 */
[----:B-1----:R-:W-:Y:S01]  /*7600*/  MOV R5, UR9 ;  /* 0x0000000900057c02 */ /* 0x002fe20008000f00 */
[----:B------:R-:W-:Y:S01]  /*7610*/  IMAD.U32 R4, RZ, RZ, UR8 ;  /* 0x00000008ff047e24 */ /* 0x000fe2000f8e00ff */
[----:B----4-:R-:W-:Y:S01]  /*7620*/  MOV R7, UR7 ;  /* 0x0000000700077c02 */ /* 0x010fe20008000f00 */
[----:B------:R-:W-:Y:S01]  /*7630*/  IMAD.U32 R6, RZ, RZ, UR6 ;  /* 0x00000006ff067e24 */ /* 0x000fe2000f8e00ff */
[----:B--2---:R-:W-:Y:S01]  /*7640*/  MOV R11, UR5 ;  /* 0x00000005000b7c02 */ /* 0x004fe20008000f00 */
[----:B------:R-:W-:Y:S02]  /*7650*/  IMAD.U32 R10, RZ, RZ, UR4 ;  /* 0x00000004ff0a7e24 */ /* 0x000fe4000f8e00ff */
[----:B------:R-:W-:Y:S07]  /*7660*/  LEPC R20, `(.L_x_97) ;  /* 0x000000001014794e */ /* 0x000fee0000000000 */
[----:B---3-5:R-:W-:Y:S05]  /*7670*/  CALL.ABS.NOINC R14 ;  /* 0x000000000e007343 */ /* 0x028fea0003c00000 */
.L_x_97:
[----:B------:R-:W1:Y:S01]  /*7680*/  LDCU.64 UR8, c[0x4][0x80] ;  /* 0x01001000ff0877ac */ /* 0x000e620008000a00 */
[----:B------:R-:W2:Y:S01]  /*7690*/  LDC.64 R16, c[0x4][R16] ;  /* 0x0100000010107b82 */ /* 0x000ea20000000a00 */
[----:B------:R-:W-:Y:S02]  /*76a0*/  HFMA2 R12, -RZ, RZ, 0, 5.9604644775390625e-08 ;  /* 0x00000001ff0c7431 */ /* 0x000fe400000001ff */
[----:B------:R-:W-:Y:S02]  /*76b0*/  IMAD.MOV.U32 R8, RZ, RZ, 0x70 ;  /* 0x00000070ff087424 */ /* 0x000fe400078e00ff */
[----:B------:R-:W-:Y:S01]  /*76c0*/  IMAD.MOV.U32 R13, RZ, RZ, RZ ;  /* 0x000000ffff0d7224 */ /* 0x000fe200078e00ff */
[----:B------:R-:W3:Y:S01]  /*76d0*/  LDCU.64 UR6, c[0x4][0x88] ;  /* 0x01001100ff0677ac */ /* 0x000ee20008000a00 */
[----:B------:R-:W4:Y:S01]  /*76e0*/  LDCU.64 UR4, c[0x4][0x8] ;  /* 0x01000100ff0477ac */ /* 0x000f220008000a00 */
[----:B-1----:R-:W-:Y:S02]  /*76f0*/  MOV R4, UR8 ;  /* 0x0000000800047c02 */ /* 0x002fe40008000f00 */
[----:B------:R-:W-:Y:S02]  /*7700*/  MOV R5, UR9 ;  /* 0x0000000900057c02 */ /* 0x000fe40008000f00 */
[----:B---3--:R-:W-:Y:S01]  /*7710*/  MOV R7, UR7 ;  /* 0x0000000700077c02 */ /* 0x008fe20008000f00 */
[----:B------:R-:W-:Y:S01]  /*7720*/  IMAD.U32 R6, RZ, RZ, UR6 ;  /* 0x00000006ff067e24 */ /* 0x000fe2000f8e00ff */
[----:B----4-:R-:W-:Y:S01]  /*7730*/  MOV R11, UR5 ;  /* 0x00000005000b7c02 */ /* 0x010fe20008000f00 */
[----:B------:R-:W-:Y:S02]  /*7740*/  IMAD.U32 R10, RZ, RZ, UR4 ;  /* 0x00000004ff0a7e24 */ /* 0x000fe4000f8e00ff */
[----:B------:R-:W-:Y:S07]  /*7750*/  LEPC R20, `(.L_x_96) ;  /* 0x000000001014794e */ /* 0x000fee0000000000 */
[----:B--2---:R-:W-:Y:S05]  /*7760*/  CALL.ABS.NOINC R16 ;  /* 0x0000000010007343 */ /* 0x004fea0003c00000 */
.L_x_96:
[----:B------:R-:W-:Y:S05]  /*7770*/  BSYNC.RECONVERGENT B6 ;  /* 0x0000000000067941 */ /* 0x000fea0003800200 */
.L_x_95:
[----:B------:R-:W-:Y:S02]  /*7780*/  ISETP.NE.U32.AND P0, PT, RZ, UR62, PT ;  /* 0x0000003eff007c0c */ /* 0x000fe4000bf05070 */
[C---:B------:R-:W-:Y:S02]  /*7790*/  ISETP.NE.U32.AND P1, PT, R178.reuse, RZ, PT ;  /* 0x000000ffb200720c */ /* 0x040fe40003f25070 */
[----:B------:R-:W-:Y:S02]  /*77a0*/  ISETP.NE.U32.AND P4, PT, R178, RZ, PT ;  /* 0x000000ffb200720c */ /* 0x000fe40003f85070 */
[----:B------:R-:W-:Y:S02]  /*77b0*/  ISETP.NE.AND.EX P0, PT, RZ, UR63, PT, P0 ;  /* 0x0000003fff007c0c */ /* 0x000fe4000bf05300 */
[C---:B------:R-:W-:Y:S02]  /*77c0*/  ISETP.NE.AND.EX P1, PT, R179.reuse, RZ, PT, P1 ;  /* 0x000000ffb300720c */ /* 0x040fe40003f25310 */
[----:B------:R-:W-:Y:S02]  /*77d0*/  ISETP.NE.AND.EX P4, PT, R179, RZ, P0, P4 ;  /* 0x000000ffb300720c */ /* 0x000fe40000785340 */
[----:B------:R-:W-:Y:S02]  /*77e0*/  ISETP.NE.U32.AND P5, PT, R174, RZ, PT ;  /* 0x000000ffae00720c */ /* 0x000fe40003fa5070 */
[----:B------:R-:W-:Y:S02]  /*77f0*/  ISETP.NE.U32.AND P3, PT, RZ, UR62, PT ;  /* 0x0000003eff007c0c */ /* 0x000fe4000bf65070 */
[----:B------:R-:W-:Y:S02]  /*7800*/  PLOP3.LUT P2, PT, PT, PT, PT, 0x8, 0x80 ;  /* 0x000000000080781c */ /* 0x000fe40003f4e170 */
[----:B------:R-:W-:Y:S02]  /*7810*/  ISETP.NE.AND.EX P5, PT, R175, RZ, PT, P5 ;  /* 0x000000ffaf00720c */ /* 0x000fe40003fa5350 */
[----:B------:R-:W-:Y:S03]  /*7820*/  ISETP.NE.AND.EX P3, PT, RZ, UR63, PT, P3 ;  /* 0x0000003fff007c0c */ /* 0x000fe6000bf65330 */
[----:B------:R-:W-:Y:S01]  /*7830*/  @!P4 PLOP3.LUT P2, PT, P1, PT, PT, 0x80, 0x8 ;  /* 0x000000000008c81c */ /* 0x000fe20000f4f070 */
[----:B------:R-:W-:Y:S01]  /*7840*/  @!UPT UIADD3 URZ, UPT, UPT, URZ, URZ, URZ ;  /* 0x000000fffffff290 */ /* 0x000fe2000fffe0ff */
[----:B------:R-:W-:Y:S11]  /*7850*/  @!P1 BRA `(.L_x_98) ;  /* 0x0000000000309947 */ /* 0x000ff60003800000 */
[----:B------:R-:W-:Y:S01]  /*7860*/  ISETP.NE.U32.AND P0, PT, R176, RZ, PT ;  /* 0x000000ffb000720c */ /* 0x000fe20003f05070 */
[----:B------:R-:W1:Y:S01]  /*7870*/  LDCU.64 UR4, c[0x0][0x358] ;  /* 0x00006b00ff0477ac */ /* 0x000e620008000a00 */
[----:B------:R-:W-:Y:S02]  /*7880*/  IMAD.MOV.U32 R180, RZ, RZ, 0x1 ;  /* 0x00000001ffb47424 */ /* 0x000fe400078e00ff */
[----:B------:R-:W-:Y:S11]  /*7890*/  ISETP.NE.AND.EX P0, PT, R177, RZ, PT, P0 ;  /* 0x000000ffb100720c */ /* 0x000ff60003f05300 */
[----:B------:R-:W-:Y:S02]  /*78a0*/  @!UPT UIADD3 URZ, UPT, UPT, URZ, URZ, URZ ;  /* 0x000000fffffff290 */ /* 0x000fe4000fffe0ff */
[----:B------:R-:W2:Y:S01]  /*78b0*/  @P0 LDC.64 R4, c[0x0][0xc88] ;  /* 0x00032200ff040b82 */ /* 0x000ea20000000a00 */
[----:B------:R-:W-:Y:S04]  /*78c0*/  @P0 IMAD R0, R178, UR60, RZ ;  /* 0x0000003cb2000c24 */ /* 0x000fe8000f8e02ff */
[----:B--2---:R-:W-:Y:S04]  /*78d0*/  @P0 IMAD.WIDE R4, R0, 0x4, R4 ;  /* 0x0000000400040825 */ /* 0x004fe800078e0204 */
[----:B------:R-:W-:Y:S01]  /*78e0*/  HFMA2 R0, -RZ, RZ, 0, 5.9604644775390625e-08 ;  /* 0x00000001ff007431 */ /* 0x000fe200000001ff */
[----:B-1---5:R1:W5:Y:S04]  /*78f0*/  @P0 LDG.E R133, desc[UR4][R4.64] ;  /* 0x0000000404850981 */ /* 0x022368000c1e1900 */
[----:B------:R-:W-:Y:S01]  /*7900*/  @!P0 PRMT R180, R0, 0x7610, R180 ;  /* 0x0000761000b48816 */ /* 0x000fe200000000b4 */
[----:B-1----:R-:W2:Y:S06]  /*7910*/  @!P0 LDC R133, c[0x0][0xc80] ;  /* 0x00032000ff858b82 */ /* 0x002eac0000000800 */
.L_x_98:
[----:B------:R-:W-:Y:S05]  /*7920*/  @!P5 BRA `(.L_x_99) ;  /* 0x000000000024d947 */ /* 0x000fea0003800000 */
[----:B------:R-:W-:Y:S01]  /*7930*/  ISETP.NE.U32.AND P0, PT, R172, RZ, PT ;  /* 0x000000ffac00720c */ /* 0x000fe20003f05070 */
[----:B------:R-:W1:Y:S03]  /*7940*/  LDCU.64 UR4, c[0x0][0x358] ;  /* 0x00006b00ff0477ac */ /* 0x000e660008000a00 */
[----:B------:R-:W-:Y:S11]  /*7950*/  ISETP.NE.AND.EX P0, PT, R173, RZ, PT, P0 ;  /* 0x000000ffad00720c */ /* 0x000ff60003f05300 */
[----:B------:R-:W-:Y:S02]  /*7960*/  @!UPT UIADD3 URZ, UPT, UPT, URZ, URZ, URZ ;  /* 0x000000fffffff290 */ /* 0x000fe4000fffe0ff */
[----:B------:R-:W3:Y:S01]  /*7970*/  @P0 LDC.64 R4, c[0x0][0xca8] ;  /* 0x00032a00ff040b82 */ /* 0x000ee20000000a00 */
[----:B------:R-:W-:Y:S04]  /*7980*/  @P0 IMAD R0, R174, UR60, RZ ;  /* 0x0000003cae000c24 */ /* 0x000fe8000f8e02ff */
[----:B---3--:R-:W-:Y:S05]  /*7990*/  @P0 IMAD.WIDE R4, R0, 0x4, R4 ;  /* 0x0000000400040825 */ /* 0x008fea00078e0204 */
[----:B-1---5:R1:W5:Y:S02]  /*79a0*/  @P0 LDG.E R130, desc[UR4][R4.64] ;  /* 0x0000000404820981 */ /* 0x022364000c1e1900 */
[----:B-1----:R-:W3:Y:S02]  /*79b0*/  @!P0 LDC R130, c[0x0][0xca0] ;  /* 0x00032800ff828b82 */ /* 0x002ee40000000800 */
.L_x_99:
[----:B--2--5:R-:W-:Y:S01]  /*79c0*/  FSETP.NEU.AND P0, PT, R133, RZ, PT ;  /* 0x000000ff8500720b */ /* 0x024fe20003f0d000 */
[----:B------:R-:W-:Y:S01]  /*79d0*/  IMAD.U32 R3, RZ, RZ, UR43 ;  /* 0x0000002bff037e24 */ /* 0x000fe2000f8e00ff */
[----:B------:R-:W-:Y:S01]  /*79e0*/  SEL R5, RZ, 0xffffffff, P3 ;  /* 0xffffffffff057807 */ /* 0x000fe20001800000 */
[----:B------:R-:W-:Y:S01]  /*79f0*/  IMAD.SHL.U32 R200, R188, 0x10, RZ ;  /* 0x00000010bcc87824 */ /* 0x000fe200078e00ff */
[----:B------:R-:W-:Y:S01]  /*7a00*/  @!P4 LOP3.LUT P3, RZ, R180, 0xff, RZ, 0xc0, !PT ;  /* 0x000000ffb4ffc812 */ /* 0x000fe2000786c0ff */
[----:B------:R-:W-:Y:S01]  /*7a10*/  IMAD R131, R3, 0xc0, R2 ;  /* 0x000000c003837824 */ /* 0x000fe200078e0202 */
[----:B------:R-:W-:Y:S01]  /*7a20*/  @!P4 SEL R0, RZ, 0xffffffff, P0 ;  /* 0xffffffffff00c807 */ /* 0x000fe20000000000 */
[----:B------:R-:W-:Y:S01]  /*7a30*/  IMAD.SHL.U32 R198, R187, 0x10, RZ ;  /* 0x00000010bbc67824 */ /* 0x000fe200078e00ff */
[----:B------:R-:W-:Y:S01]  /*7a40*/  BSSY B1, `(.L_x_100) ;  /* 0x000004f000017945 */ /* 0x000fe20003800000 */
[----:B------:R-:W-:Y:S01]  /*7a50*/  IMAD.IADD R199, R191, 0x1, R200 ;  /* 0x00000001bfc77824 */ /* 0x000fe200078e02c8 */
[C---:B------:R-:W-:Y:S01]  /*7a60*/  @P2 SEL R0, R5.reuse, R0, !P3 ;  /* 0x0000000005002207 */ /* 0x040fe20005800000 */
[----:B------:R-:W-:Y:S01]  /*7a70*/  IMAD.MOV.U32 R137, RZ, RZ, 0x1 ;  /* 0x00000001ff897424 */ /* 0x000fe200078e00ff */
[----:B------:R-:W-:Y:S01]  /*7a80*/  CS2R R146, SRZ ;  /* 0x0000000000927805 */ /* 0x000fe2000001ff00 */
[----:B------:R-:W-:Y:S01]  /*7a90*/  IMAD.MOV.U32 R138, RZ, RZ, RZ ;  /* 0x000000ffff8a7224 */ /* 0x000fe200078e00ff */
[----:B------:R-:W-:Y:S02]  /*7aa0*/  @!P4 LOP3.LUT R0, R0, 0x1, RZ, 0xc0, !PT ;  /* 0x000000010000c812 */ /* 0x000fe400078ec0ff */
[----:B------:R-:W-:Y:S02]  /*7ab0*/  CS2R R144, SRZ ;  /* 0x0000000000907805 */ /* 0x000fe4000001ff00 */
[----:B------:R-:W-:Y:S02]  /*7ac0*/  CS2R R142, SRZ ;  /* 0x00000000008e7805 */ /* 0x000fe4000001ff00 */
[----:B------:R-:W-:Y:S02]  /*7ad0*/  CS2R R140, SRZ ;  /* 0x00000000008c7805 */ /* 0x000fe4000001ff00 */
[----:B------:R-:W-:Y:S01]  /*7ae0*/  ISETP.NE.U32.OR P5, PT, R0, 0x1, P4 ;  /* 0x000000010000780c */ /* 0x000fe200027a5470 */
[----:B------:R-:W-:Y:S01]  /*7af0*/  IMAD.U32 R0, RZ, RZ, UR43 ;  /* 0x0000002bff007e24 */ /* 0x000fe2000f8e00ff */
[----:B------:R-:W-:Y:S02]  /*7b00*/  LOP3.LUT P4, R185, R180, 0xff, RZ, 0xc0, !PT ;  /* 0x000000ffb4b97812 */ /* 0x000fe4000788c0ff */
[----:B------:R-:W-:Y:S02]  /*7b10*/  CS2R R150, SRZ ;  /* 0x0000000000967805 */ /* 0x000fe4000001ff00 */
[----:B------:R-:W-:Y:S02]  /*7b20*/  P2R R195, PR, RZ, 0x20 ;  /* 0x00000020ffc37803 */ /* 0x000fe40000000000 */
[----:B------:R-:W-:Y:S02]  /*7b30*/  CS2R R148, SRZ ;  /* 0x0000000000947805 */ /* 0x000fe4000001ff00 */
[----:B------:R-:W-:Y:S02]  /*7b40*/  SHF.L.U32 R4, R0, 0x1f, RZ ;  /* 0x0000001f00047819 */ /* 0x000fe400000006ff */
[----:B------:R-:W-:Y:S02]  /*7b50*/  CS2R R154, SRZ ;  /* 0x00000000009a7805 */ /* 0x000fe4000001ff00 */
[----:B------:R-:W-:Y:S02]  /*7b60*/  SEL R0, RZ, 0xffffffff, P0 ;  /* 0xffffffffff007807 */ /* 0x000fe40000000000 */
[----:B------:R-:W-:Y:S02]  /*7b70*/  CS2R R152, SRZ ;  /* 0x0000000000987805 */ /* 0x000fe4000001ff00 */
[----:B------:R-:W-:Y:S02]  /*7b80*/  ISETP.NE.AND P0, PT, RZ, UR43, PT ;  /* 0x0000002bff007c0c */ /* 0x000fe4000bf05270 */
[----:B------:R-:W-:Y:S02]  /*7b90*/  CS2R R158, SRZ ;  /* 0x00000000009e7805 */ /* 0x000fe4000001ff00 */
[----:B------:R-:W-:Y:S02]  /*7ba0*/  @P1 SEL R0, R5, R0, !P4 ;  /* 0x0000000005001207 */ /* 0x000fe40006000000 */
[----:B------:R-:W-:Y:S02]  /*7bb0*/  CS2R R156, SRZ ;  /* 0x00000000009c7805 */ /* 0x000fe4000001ff00 */
[----:B------:R-:W-:Y:S02]  /*7bc0*/  @P5 SHF.L.U32 R6, RZ, 0x1f, RZ ;  /* 0x0000001fff065819 */ /* 0x000fe400000006ff */
[----:B------:R-:W-:Y:S02]  /*7bd0*/  CS2R R162, SRZ ;  /* 0x0000000000a27805 */ /* 0x000fe4000001ff00 */
[----:B------:R-:W-:Y:S02]  /*7be0*/  SEL R202, RZ, 0x60, P0 ;  /* 0x00000060ffca7807 */ /* 0x000fe40000000000 */
[----:B------:R-:W-:Y:S01]  /*7bf0*/  CS2R R160, SRZ ;  /* 0x0000000000a07805 */ /* 0x000fe2000001ff00 */
[----:B------:R-:W1:Y:S01]  /*7c00*/  @P5 SYNCS.PHASECHK.TRANS64.TRYWAIT P3, [UR44+0x10], R6 ;  /* 0x00001006ff0055a7 */ /* 0x000e62000806112c */
[----:B------:R-:W-:Y:S02]  /*7c10*/  LOP3.LUT R0, R0, 0x1, RZ, 0xc0, !PT ;  /* 0x0000000100007812 */ /* 0x000fe400078ec0ff */
[----:B------:R-:W-:Y:S01]  /*7c20*/  CS2R R166, SRZ ;  /* 0x0000000000a67805 */ /* 0x000fe2000001ff00 */
[----:B------:R-:W-:Y:S01]  /*7c30*/  IMAD.IADD R201, R131, 0x1, R202 ;  /* 0x0000000183c97824 */ /* 0x000fe200078e02ca */
[----:B------:R-:W-:Y:S02]  /*7c40*/  CS2R R164, SRZ ;  /* 0x0000000000a47805 */ /* 0x000fe4000001ff00 */
[----:B------:R-:W-:Y:S02]  /*7c50*/  ISETP.NE.U32.AND P1, PT, R0, 0x1, PT ;  /* 0x000000010000780c */ /* 0x000fe40003f25070 */
[----:B------:R-:W-:Y:S02]  /*7c60*/  CS2R R170, SRZ ;  /* 0x0000000000aa7805 */ /* 0x000fe4000001ff00 */
[----:B------:R-:W-:Y:S02]  /*7c70*/  CS2R R168, SRZ ;  /* 0x0000000000a87805 */ /* 0x000fe4000001ff00 */
[----:B------:R-:W-:Y:S01]  /*7c80*/  SHF.R.U32.HI R0, RZ, 0x15, R201 ;  /* 0x00000015ff007819 */ /* 0x000fe200000116c9 */
[----:B------:R-:W-:Y:S01]  /*7c90*/  IMAD.IADD R197, R191, 0x1, R198 ;  /* 0x00000001bfc57824 */ /* 0x000fe200078e02c6 */
[----:B------:R-:W-:Y:S01]  /*7ca0*/  P2R R139, PR, RZ, 0x2 ;  /* 0x00000002ff8b7803 */ /* 0x000fe20000000000 */
[----:B------:R-:W-:Y:S01]  /*7cb0*/  VIADD R202, R202, UR47 ;  /* 0x0000002fcaca7c36 */ /* 0x000fe20008000000 */
[----:B------:R-:W-:Y:S01]  /*7cc0*/  LOP3.LUT R203, R0, 0x3, RZ, 0xc0, !PT ;  /* 0x0000000300cb7812 */ /* 0x000fe200078ec0ff */
[----:B------:R-:W-:Y:S01]  /*7cd0*/  IMAD.IADD R196, R190, 0x1, R199 ;  /* 0x00000001bec47824 */ /* 0x000fe200078e02c7 */
[----:B------:R2:W4:Y:S01]  /*7ce0*/  SYNCS.PHASECHK.TRANS64.TRYWAIT P2, [UR44+0x80], R4 ;  /* 0x00008004ff0075a7 */ /* 0x000522000804112c */
[----:B-1----:R-:W-:Y:S01]  /*7cf0*/  @P5 SEL R137, RZ, 0x1, !P3 ;  /* 0x00000001ff895807 */ /* 0x002fe20005800000 */
[----:B--2---:R-:W-:Y:S06]  /*7d00*/  @!P5 BRA `(.L_x_101) ;  /* 0x000000000088d947 */ /* 0x004fec0003800000 */
[----:B------:R-:W-:Y:S01]  /*7d10*/  IMAD.MOV.U32 R147, RZ, RZ, RZ ;  /* 0x000000ffff937224 */ /* 0x000fe200078e00ff */
[----:B------:R-:W-:Y:S01]  /*7d20*/  ISETP.NE.AND P0, PT, R137, RZ, PT ;  /* 0x000000ff8900720c */ /* 0x000fe20003f05270 */
[----:B------:R-:W-:Y:S01]  /*7d30*/  BSSY B0, `(.L_x_102) ;  /* 0x0000014000007945 */ /* 0x000fe20003800000 */
[----:B------:R-:W-:Y:S02]  /*7d40*/  CS2R R170, SRZ ;  /* 0x0000000000aa7805 */ /* 0x000fe4000001ff00 */
        /* <DEDUP_REMOVED lines=13> */
[----:B------:R-:W-:Y:S01]  /*7e20*/  CS2R R144, SRZ ;  /* 0x0000000000907805 */ /* 0x000fe2000001ff00 */
[----:B------:R-:W-:Y:S06]  /*7e30*/  @P0 BRA `(.L_x_103) ;  /* 0x00000000000c0947 */ /* 0x000fec0003800000 */
[----:B------:R-:W-:Y:S04]  /*7e40*/  SHF.L.U32 R6, RZ, 0x1f, RZ ;  /* 0x0000001fff067819 */ /* 0x000fe800000006ff */
[----:B------:R-:W1:Y:S02]  /*7e50*/  SYNCS.PHASECHK.TRANS64.TRYWAIT P0, [UR44+0x10], R6 ;  /* 0x00001006ff0075a7 */ /* 0x000e64000800112c */
[----:B-1----:R-:W-:Y:S05]  /*7e60*/  @!P0 BRA `(.L_x_104) ;  /* 0x000000bc00d88947 */ /* 0x002fea0003800000 */
.L_x_103:
[----:B------:R-:W-:Y:S05]  /*7e70*/  BSYNC B0 ;  /* 0x0000000000007941 */ /* 0x000fea0003800000 */
.L_x_102:
[----:B------:R-:W-:Y:S01]  /*7e80*/  ISETP.NE.AND P0, PT, R139, RZ, PT ;  /* 0x000000ff8b00720c */ /* 0x000fe20003f05270 */
[----:B------:R-:W-:Y:S11]  /*7e90*/  HFMA2 R138, -RZ, RZ, 0, 5.9604644775390625e-08 ;  /* 0x00000001ff8a7431 */ /* 0x000ff600000001ff */
[----:B------:R-:W-:Y:S01]  /*7ea0*/  @!UPT UIADD3 URZ, UPT, UPT, URZ, URZ, URZ ;  /* 0x000000fffffff290 */ /* 0x000fe2000fffe0ff */
[----:B------:R2:W1:Y:S04]  /*7eb0*/  @P0 LDS.128 R168, [R191] ;  /* 0x00000000bfa80984 */ /* 0x0004680000000c00 */
[----:B------:R2:W1:Y:S04]  /*7ec0*/  @P0 LDS.128 R164, [R199+0x10] ;  /* 0x00001000c7a40984 */ /* 0x0004680000000c00 */
[----:B------:R2:W1:Y:S04]  /*7ed0*/  @P0 LDS.128 R160, [R197+0x20] ;  /* 0x00002000c5a00984 */ /* 0x0004680000000c00 */
[----:B------:R2:W1:Y:S04]  /*7ee0*/  @P0 LDS.128 R156, [R196+0x10] ;  /* 0x00001000c49c0984 */ /* 0x0004680000000c00 */
[----:B------:R2:W1:Y:S04]  /*7ef0*/  @P0 LDS.128 R152, [R191+0x1000] ;  /* 0x00100000bf980984 */ /* 0x0004680000000c00 */
[----:B------:R2:W1:Y:S04]  /*7f00*/  @P0 LDS.128 R148, [R199+0x1010] ;  /* 0x00101000c7940984 */ /* 0x0004680000000c00 */
[----:B------:R2:W1:Y:S04]  /*7f10*/  @P0 LDS.128 R140, [R197+0x1020] ;  /* 0x00102000c58c0984 */ /* 0x0004680000000c00 */
[----:B------:R2:W1:Y:S02]  /*7f20*/  @P0 LDS.128 R144, [R196+0x1010] ;  /* 0x00101000c4900984 */ /* 0x0004640000000c00 */
.L_x_101:
[----:B------:R-:W-:Y:S05]  /*7f30*/  BSYNC B1 ;  /* 0x0000000000017941 */ /* 0x000fea0003800000 */
.L_x_100:
[----:B------:R-:W-:Y:S02]  /*7f40*/  ISETP.NE.AND P0, PT, R192, R203, PT ;  /* 0x000000cbc000720c */ /* 0x000fe40003f05270 */
[----:B------:R-:W-:Y:S01]  /*7f50*/  MOV R55, RZ ;  /* 0x000000ff00377202 */ /* 0x000fe20000000f00 */
[----:B----4-:R-:W-:Y:S10]  /*7f60*/  @P2 BRA `(.L_x_105) ;  /* 0x0000000000082947 */ /* 0x010ff40003800000 */
[----:B------:R-:W4:Y:S02]  /*7f70*/  SYNCS.PHASECHK.TRANS64.TRYWAIT P1, [UR44+0x80], R4 ;  /* 0x00008004ff0075a7 */ /* 0x000f24000802112c */
[----:B----4-:R-:W-:Y:S05]  /*7f80*/  @!P1 BRA `(.L_x_106) ;  /* 0x000000bc00a89947 */ /* 0x010fea0003800000 */
.L_x_105:
[----:B------:R-:W-:Y:S01]  /*7f90*/  IMAD.MOV.U32 R54, RZ, RZ, RZ ;  /* 0x000000ffff367224 */ /* 0x000fe200078e00ff */
        /* <DEDUP_REMOVED lines=32> */
[----:B------:R-:W-:Y:S11]  /*81a0*/  LOP3.LUT P0, RZ, R0, 0x3, R181, 0x48, !PT ;  /* 0x0000000300ff7812 */ /* 0x000ff600078048b5 */
[----:B------:R-:W-:Y:S02]  /*81b0*/  @!UPT UIADD3 URZ, UPT, UPT, URZ, URZ, URZ ;  /* 0x000000fffffff290 */ /* 0x000fe4000fffe0ff */
[----:B------:R-:W-:Y:S05]  /*81c0*/  @!P0 BRA `(.L_x_108) ;  /* 0x0000000000408947 */ /* 0x000fea0003800000 */
[----:B------:R-:W4:Y:S01]  /*81d0*/  LDCU.64 UR8, c[0x4][0x70] ;  /* 0x01000e00ff0877ac */ /* 0x000f220008000a00 */
[----:B------:R-:W-:Y:S01]  /*81e0*/  MOV R15, 0x0 ;  /* 0x00000000000f7802 */ /* 0x000fe20000000f00 */
[----:B------:R-:W-:Y:S02]  /*81f0*/  HFMA2 R12, -RZ, RZ, 0, 5.9604644775390625e-08 ;  /* 0x00000001ff0c7431 */ /* 0x000fe400000001ff */
[----:B------:R-:W-:Y:S02]  /*8200*/  IMAD.MOV.U32 R8, RZ, RZ, 0x192 ;  /* 0x00000192ff087424 */ /* 0x000fe400078e00ff */
[----:B------:R-:W-:Y:S01]  /*8210*/  IMAD.MOV.U32 R13, RZ, RZ, RZ ;  /* 0x000000ffff0d7224 */ /* 0x000fe200078e00ff */
[----:B------:R-:W5:Y:S01]  /*8220*/  LDCU.64 UR6, c[0x4][0x78] ;  /* 0x01000f00ff0677ac */ /* 0x000f620008000a00 */
[----:B------:R-:W2:Y:S01]  /*8230*/  LDC.64 R14, c[0x4][R15] ;  /* 0x010000000f0e7b82 */ /* 0x000ea20000000a00 */
[----:B------:R-:W3:Y:S01]  /*8240*/  LDCU.64 UR4, c[0x4][0x10] ;  /* 0x01000200ff0477ac */ /* 0x000ee20008000a00 */
[----:B----4-:R-:W-:Y:S01]  /*8250*/  MOV R5, UR9 ;  /* 0x0000000900057c02 */ /* 0x010fe20008000f00 */
[----:B-1----:R-:W-:Y:S01]  /*8260*/  IMAD.U32 R4, RZ, RZ, UR8 ;  /* 0x00000008ff047e24 */ /* 0x002fe2000f8e00ff */
[----:B-----5:R-:W-:Y:S01]  /*8270*/  MOV R7, UR7 ;  /* 0x0000000700077c02 */ /* 0x020fe20008000f00 */
[----:B------:R-:W-:Y:S01]  /*8280*/  IMAD.U32 R6, RZ, RZ, UR6 ;  /* 0x00000006ff067e24 */ /* 0x000fe2000f8e00ff */
[----:B---3--:R-:W-:Y:S01]  /*8290*/  MOV R11, UR5 ;  /* 0x00000005000b7c02 */ /* 0x008fe20008000f00 */
[----:B------:R-:W-:Y:S02]  /*82a0*/  IMAD.U32 R10, RZ, RZ, UR4 ;  /* 0x00000004ff0a7e24 */ /* 0x000fe4000f8e00ff */
[----:B------:R-:W-:Y:S07]  /*82b0*/  LEPC R20, `(.L_x_108) ;  /* 0x000000001014794e */ /* 0x000fee0000000000 */
[----:B--2---:R-:W-:Y:S05]  /*82c0*/  CALL.ABS.NOINC R14 ;  /* 0x000000000e007343 */ /* 0x004fea0003c00000 */
.L_x_108:
[----:B------:R-:W-:Y:S05]  /*82d0*/  WARPSYNC.ALL ;  /* 0x0000000000007948 */ /* 0x000fea0003800000 */
[C---:B------:R-:W-:Y:S01]  /*82e0*/  R2UR UR4, R201.reuse ;  /* 0x00000000c90472ca */ /* 0x040fe200000e0000 */
[----:B------:R-:W-:Y:S05]  /*82f0*/  VIADD R0, R201, 0x80 ;  /* 0x00000080c9007836 */ /* 0x000fea0000000000 */
[----:B------:R-:W-:Y:S04]  /*8300*/  SHF.R.U32.HI R0, RZ, 0x15, R0 ;  /* 0x00000015ff007819 */ /* 0x000fe80000011600 */
[----:B------:R-:W-:Y:S03]  /*8310*/  LOP3.LUT P0, RZ, R0, 0x3, R181, 0x48, !PT ;  /* 0x0000000300ff7812 */ /* 0x000fe600078048b5 */
[----:B------:R-:W4:Y:S10]  /*8320*/  LDTM.x32 R24, tmem[UR4] ;  /* 0x00000004001879ee */ /* 0x000f3400082c0000 */
[----:B----4-:R-:W-:Y:S05]  /*8330*/  @!P0 BRA `(.L_x_109) ;  /* 0x0000000000408947 */ /* 0x010fea0003800000 */
        /* <DEDUP_REMOVED lines=16> */
.L_x_109:
[----:B------:R-:W-:Y:S05]  /*8440*/  WARPSYNC.ALL ;  /* 0x0000000000007948 */ /* 0x000fea0003800000 */
[----:B------:R-:W-:Y:S11]  /*8450*/  R2UR UR4, R201 ;  /* 0x00000000c90472ca */ /* 0x000ff600000e0000 */
[----:B------:R-:W-:Y:S02]  /*8460*/  @!UPT UIADD3 URZ, UPT, UPT, URZ, URZ, URZ ;  /* 0x000000fffffff290 */ /* 0x000fe4000fffe0ff */
[----:B------:R-:W4:Y:S02]  /*8470*/  LDTM.x32 R56, tmem[UR4+0x80] ;  /* 0x00008004003879ee */ /* 0x000f2400082c0000 */
[----:B----4-:R-:W-:Y:S01]  /*8480*/  NOP ;  /* 0x0000000000007918 */ /* 0x010fe20000000000 */
.L_x_107:
[----:B-1----:R-:W-:Y:S01]  /*8490*/  SHF.L.U32 R132, R168, 0x10, RZ ;  /* 0x00000010a8847819 */ /* 0x002fe200000006ff */
[----:B---3--:R-:W-:Y:S01]  /*84a0*/  FMUL R0, R130, R24 ;  /* 0x0000001882007220 */ /* 0x008fe20000400000 */
[----:B------:R-:W-:Y:S01]  /*84b0*/  LOP3.LUT R134, R168, 0xffff0000, RZ, 0xc0, !PT ;  /* 0xffff0000a8867812 */ /* 0x000fe200078ec0ff */
[C---:B------:R-:W-:Y:S01]  /*84c0*/  FMUL R3, R130.reuse, R25 ;  /* 0x0000001982037220 */ /* 0x040fe20000400000 */
[----:B------:R-:W-:Y:S01]  /*84d0*/  SHF.L.U32 R135, R169, 0x10, RZ ;  /* 0x00000010a9877819 */ /* 0x000fe200000006ff */
[----:B------:R-:W-:Y:S01]  /*84e0*/  FMUL R4, R130, R26 ;  /* 0x0000001a82047220 */ /* 0x000fe20000400000 */
[----:B------:R-:W-:Y:S01]  /*84f0*/  LOP3.LUT R136, R165, 0xffff0000, RZ, 0xc0, !PT ;  /* 0xffff0000a5887812 */ /* 0x000fe200078ec0ff */
[----:B------:R-:W-:Y:S01]  /*8500*/  FFMA R0, R133, R132, R0 ;  /* 0x0000008485007223 */ /* 0x000fe20000000000 */
[----:B------:R-:W-:Y:S01]  /*8510*/  LOP3.LUT R132, R169, 0xffff0000, RZ, 0xc0, !PT ;  /* 0xffff0000a9847812 */ /* 0x000fe200078ec0ff */
[C---:B------:R-:W-:Y:S01]  /*8520*/  FFMA R3, R133.reuse, R134, R3 ;  /* 0x0000008685037223 */ /* 0x040fe20000000003 */
[C---:B------:R-:W-:Y:S01]  /*8530*/  LOP3.LUT R134, R170.reuse, 0xffff0000, RZ, 0xc0, !PT ;  /* 0xffff0000aa867812 */ /* 0x040fe200078ec0ff */
[----:B------:R-:W-:Y:S01]  /*8540*/  FFMA R4, R133, R135, R4 ;  /* 0x0000008785047223 */ /* 0x000fe20000000004 */
[----:B------:R-:W-:Y:S01]  /*8550*/  SHF.L.U32 R135, R170, 0x10, RZ ;  /* 0x00000010aa877819 */ /* 0x000fe200000006ff */
[----:B------:R-:W-:Y:S01]  /*8560*/  FMUL R5, R130, R27 ;  /* 0x0000001b82057220 */ /* 0x000fe20000400000 */
[----:B------:R-:W-:Y:S01]  /*8570*/  ISETP.NE.AND P0, PT, R192, R203, PT ;  /* 0x000000cbc000720c */ /* 0x000fe20003f05270 */
[C---:B------:R-:W-:Y:S01]  /*8580*/  FMUL R6, R130.reuse, R28 ;  /* 0x0000001c82067220 */ /* 0x040fe20000400000 */
[----:B------:R-:W-:Y:S01]  /*8590*/  F2FP.BF16.F32.PACK_AB R204, R3, R0 ;  /* 0x0000000003cc723e */ /* 0x000fe200000010ff */
[----:B------:R-:W-:Y:S01]  /*85a0*/  FMUL R7, R130, R29 ;  /* 0x0000001d82077220 */ /* 0x000fe20000400000 */
[----:B------:R-:W-:Y:S01]  /*85b0*/  ISETP.NE.AND P1, PT, R192, RZ, PT ;  /* 0x000000ffc000720c */ /* 0x000fe20003f25270 */
[----:B------:R-:W-:Y:S01]  /*85c0*/  FFMA R5, R133, R132, R5 ;  /* 0x0000008485057223 */ /* 0x000fe20000000005 */
[----:B------:R-:W-:Y:S01]  /*85d0*/  SHF.L.U32 R132, R171, 0x10, RZ ;  /* 0x00000010ab847819 */ /* 0x000fe200000006ff */
[----:B------:R-:W-:Y:S01]  /*85e0*/  FFMA R6, R133, R135, R6 ;  /* 0x0000008785067223 */ /* 0x000fe20000000006 */
[----:B------:R-:W-:Y:S01]  /*85f0*/  SHF.L.U32 R135, R165, 0x10, RZ ;  /* 0x00000010a5877819 */ /* 0x000fe200000006ff */
[----:B------:R-:W-:Y:S01]  /*8600*/  FFMA R7, R133, R134, R7 ;  /* 0x0000008685077223 */ /* 0x000fe20000000007 */
[----:B------:R-:W-:Y:S01]  /*8610*/  LOP3.LUT R134, R171, 0xffff0000, RZ, 0xc0, !PT ;  /* 0xffff0000ab867812 */ /* 0x000fe200078ec0ff */
[C---:B------:R-:W-:Y:S01]  /*8620*/  FMUL R8, R130.reuse, R30 ;  /* 0x0000001e82087220 */ /* 0x040fe20000400000 */
[----:B------:R-:W-:Y:S01]  /*8630*/  F2FP.BF16.F32.PACK_AB R205, R5, R4 ;  /* 0x0000000405cd723e */ /* 0x000fe200000010ff */
[----:B------:R-:W-:Y:S01]  /*8640*/  FMUL R9, R130, R31 ;  /* 0x0000001f82097220 */ /* 0x000fe20000400000 */
[----:B------:R-:W-:Y:S01]  /*8650*/  F2FP.BF16.F32.PACK_AB R206, R7, R6 ;  /* 0x0000000607ce723e */ /* 0x000fe200000010ff */
[C---:B------:R-:W-:Y:S01]  /*8660*/  FFMA R8, R133.reuse, R132, R8 ;  /* 0x0000008485087223 */ /* 0x040fe20000000008 */
[C---:B------:R-:W-:Y:S01]  /*8670*/  SHF.L.U32 R132, R164.reuse, 0x10, RZ ;  /* 0x00000010a4847819 */ /* 0x040fe200000006ff */
[----:B------:R-:W-:Y:S01]  /*8680*/  FFMA R9, R133, R134, R9 ;  /* 0x0000008685097223 */ /* 0x000fe20000000009 */
[----:B------:R-:W-:Y:S01]  /*8690*/  LOP3.LUT R134, R164, 0xffff0000, RZ, 0xc0, !PT ;  /* 0xffff0000a4867812 */ /* 0x000fe200078ec0ff */
[C---:B------:R-:W-:Y:S01]  /*86a0*/  FMUL R10, R130.reuse, R32 ;  /* 0x00000020820a7220 */ /* 0x040fe20000400000 */
[C---:B------:R-:W-:Y:S01]  /*86b0*/  FMUL R11, R130.reuse, R33 ;  /* 0x00000021820b7220 */ /* 0x040fe20000400000 */
        /* <DEDUP_REMOVED lines=10> */
[----:B------:R-:W-:Y:S01]  /*8760*/  FFMA R12, R133, R135, R12 ;  /* 0x00000087850c7223 */ /* 0x000fe2000000000c */
[----:B------:R-:W-:Y:S01]  /*8770*/  SHF.L.U32 R135, R167, 0x10, RZ ;  /* 0x00000010a7877819 */ /* 0x000fe200000006ff */
[----:B------:R-:W-:Y:S01]  /*8780*/  FFMA R13, R133, R136, R13 ;  /* 0x00000088850d7223 */ /* 0x000fe2000000000d */
[----:B------:R-:W-:Y:S01]  /*8790*/  LOP3.LUT R136, R167, 0xffff0000, RZ, 0xc0, !PT ;  /* 0xffff0000a7887812 */ /* 0x000fe200078ec0ff */
[----:B------:R-:W-:Y:S01]  /*87a0*/  FFMA R14, R133, R132, R14 ;  /* 0x00000084850e7223 */ /* 0x000fe2000000000e */
[----:B------:R-:W-:Y:S01]  /*87b0*/  SHF.L.U32 R132, R160, 0x10, RZ ;  /* 0x00000010a0847819 */ /* 0x000fe200000006ff */
[----:B------:R-:W-:Y:S01]  /*87c0*/  FMUL R16, R130, R38 ;  /* 0x0000002682107220 */ /* 0x000fe20000400000 */
[----:B------:R-:W-:Y:S01]  /*87d0*/  F2FP.BF16.F32.PACK_AB R209, R13, R12 ;  /* 0x0000000c0dd1723e */ /* 0x000fe200000010ff */
[----:B------:R-:W-:Y:S01]  /*87e0*/  FFMA R15, R133, R134, R15 ;  /* 0x00000086850f7223 */ /* 0x000fe2000000000f */
[----:B------:R-:W-:Y:S01]  /*87f0*/  LOP3.LUT R134, R160, 0xffff0000, RZ, 0xc0, !PT ;  /* 0xffff0000a0867812 */ /* 0x000fe200078ec0ff */
[C---:B------:R-:W-:Y:S01]  /*8800*/  FMUL R17, R130.reuse, R39 ;  /* 0x0000002782117220 */ /* 0x040fe20000400000 */
[C---:B------:R-:W-:Y:S01]  /*8810*/  FMUL R18, R130.reuse, R40 ;  /* 0x0000002882127220 */ /* 0x040fe20000400000 */
[----:B------:R-:W-:Y:S01]  /*8820*/  FMUL R19, R130, R41 ;  /* 0x0000002982137220 */ /* 0x000fe20000400000 */
[----:B------:R-:W-:Y:S01]  /*8830*/  F2FP.BF16.F32.PACK_AB R210, R15, R14 ;  /* 0x0000000e0fd2723e */ /* 0x000fe200000010ff */
[C---:B------:R-:W-:Y:S01]  /*8840*/  FFMA R16, R133.reuse, R135, R16 ;  /* 0x0000008785107223 */ /* 0x040fe20000000010 */
[----:B------:R-:W-:Y:S01]  /*8850*/  SHF.L.U32 R135, R162, 0x10, RZ ;  /* 0x00000010a2877819 */ /* 0x000fe200000006ff */
[----:B------:R-:W-:Y:S01]  /*8860*/  FFMA R17, R133, R136, R17 ;  /* 0x0000008885117223 */ /* 0x000fe20000000011 */
[----:B------:R-:W-:Y:S01]  /*8870*/  LOP3.LUT R136, R159, 0xffff0000, RZ, 0xc0, !PT ;  /* 0xffff00009f887812 */ /* 0x000fe200078ec0ff */
[----:B------:R-:W-:Y:S01]  /*8880*/  FFMA R18, R133, R132, R18 ;  /* 0x0000008485127223 */ /* 0x000fe20000000012 */
[----:B------:R-:W-:Y:S01]  /*8890*/  SHF.L.U32 R132, R161, 0x10, RZ ;  /* 0x00000010a1847819 */ /* 0x000fe200000006ff */
[----:B------:R-:W-:Y:S01]  /*88a0*/  FFMA R19, R133, R134, R19 ;  /* 0x0000008685137223 */ /* 0x000fe20000000013 */
[----:B------:R-:W-:Y:S01]  /*88b0*/  LOP3.LUT R134, R161, 0xffff0000, RZ, 0xc0, !PT ;  /* 0xffff0000a1867812 */ /* 0x000fe200078ec0ff */
[C---:B------:R-:W-:Y:S01]  /*88c0*/  FMUL R20, R130.reuse, R42 ;  /* 0x0000002a82147220 */ /* 0x040fe20000400000 */
[----:B------:R-:W-:Y:S01]  /*88d0*/  F2FP.BF16.F32.PACK_AB R211, R17, R16 ;  /* 0x0000001011d3723e */ /* 0x000fe200000010ff */
[C---:B------:R-:W-:Y:S01]  /*88e0*/  FMUL R21, R130.reuse, R43 ;  /* 0x0000002b82157220 */ /* 0x040fe20000400000 */
[----:B------:R-:W-:Y:S01]  /*88f0*/  FMUL R22, R130, R44 ;  /* 0x0000002c82167220 */ /* 0x000fe20000400000 */
[C---:B------:R-:W-:Y:S01]  /*8900*/  FFMA R20, R133.reuse, R132, R20 ;  /* 0x0000008485147223 */ /* 0x040fe20000000014 */
[----:B------:R-:W-:Y:S01]  /*8910*/  LOP3.LUT R132, R162, 0xffff0000, RZ, 0xc0, !PT ;  /* 0xffff0000a2847812 */ /* 0x000fe200078ec0ff */
[----:B------:R-:W-:Y:S01]  /*8920*/  FFMA R21, R133, R134, R21 ;  /* 0x0000008685157223 */ /* 0x000fe20000000015 */
[----:B------:R-:W-:Y:S01]  /*8930*/  LOP3.LUT R134, R163, 0xffff0000, RZ, 0xc0, !PT ;  /* 0xffff0000a3867812 */ /* 0x000fe200078ec0ff */
[----:B------:R-:W-:Y:S01]  /*8940*/  FFMA R22, R133, R135, R22 ;  /* 0x0000008785167223 */ /* 0x000fe20000000016 */
[----:B------:R-:W-:Y:S01]  /*8950*/  SHF.L.U32 R135, R163, 0x10, RZ ;  /* 0x00000010a3877819 */ /* 0x000fe200000006ff */
[C---:B------:R-:W-:Y:S01]  /*8960*/  FMUL R23, R130.reuse, R45 ;  /* 0x0000002d82177220 */ /* 0x040fe20000400000 */
[C---:B------:R-:W-:Y:S01]  /*8970*/  FMUL R88, R130.reuse, R46 ;  /* 0x0000002e82587220 */ /* 0x040fe20000400000 */
[C---:B------:R-:W-:Y:S01]  /*8980*/  FMUL R89, R130.reuse, R47 ;  /* 0x0000002f82597220 */ /* 0x040fe20000400000 */
[----:B------:R-:W-:Y:S01]  /*8990*/  FMUL R90, R130, R48 ;  /* 0x00000030825a7220 */ /* 0x000fe20000400000 */
[C---:B------:R-:W-:Y:S01]  /*89a0*/  FFMA R23, R133.reuse, R132, R23 ;  /* 0x0000008485177223 */ /* 0x040fe20000000017 */
[C---:B------:R-:W-:Y:S01]  /*89b0*/  SHF.L.U32 R132, R156.reuse, 0x10, RZ ;  /* 0x000000109c847819 */ /* 0x040fe200000006ff */
[----:B------:R-:W-:Y:S01]  /*89c0*/  FFMA R88, R133, R135, R88 ;  /* 0x0000008785587223 */ /* 0x000fe20000000058 */
[----:B------:R-:W-:Y:S01]  /*89d0*/  SHF.L.U32 R135, R159, 0x10, RZ ;  /* 0x000000109f877819 */ /* 0x000fe200000006ff */
[C---:B------:R-:W-:Y:S01]  /*89e0*/  FFMA R89, R133.reuse, R134, R89 ;  /* 0x0000008685597223 */ /* 0x040fe20000000059 */
[----:B------:R-:W-:Y:S01]  /*89f0*/  LOP3.LUT R134, R156, 0xffff0000, RZ, 0xc0, !PT ;  /* 0xffff00009c867812 */ /* 0x000fe200078ec0ff */
[C---:B------:R-:W-:Y:S01]  /*8a00*/  FMUL R91, R130.reuse, R49 ;  /* 0x00000031825b7220 */ /* 0x040fe20000400000 */
[----:B------:R-:W-:Y:S01]  /*8a10*/  FFMA R90, R133, R132, R90 ;  /* 0x00000084855a7223 */ /* 0x000fe2000000005a */
[----:B------:R-:W-:Y:S01]  /*8a20*/  SHF.L.U32 R132, R157, 0x10, RZ ;  /* 0x000000109d847819 */ /* 0x000fe200000006ff */
[C---:B------:R-:W-:Y:S01]  /*8a30*/  FMUL R92, R130.reuse, R50 ;  /* 0x00000032825c7220 */ /* 0x040fe20000400000 */
[----:B------:R-:W-:Y:S01]  /*8a40*/  FFMA R91, R133, R134, R91 ;  /* 0x00000086855b7223 */ /* 0x000fe2000000005b */
[----:B------:R-:W-:Y:S01]  /*8a50*/  LOP3.LUT R134, R157, 0xffff0000, RZ, 0xc0, !PT ;  /* 0xffff00009d867812 */ /* 0x000fe200078ec0ff */
[----:B------:R-:W-:Y:S01]  /*8a60*/  FMUL R93, R130, R51 ;  /* 0x00000033825d7220 */ /* 0x000fe20000400000 */
[----:B------:R1:W-:Y:S01]  /*8a70*/  @!P0 STS.128 [R191], R204 ;  /* 0x000000ccbf008388 */ /* 0x0003e20000000c00 */
[C---:B------:R-:W-:Y:S01]  /*8a80*/  FFMA R92, R133.reuse, R132, R92 ;  /* 0x00000084855c7223 */ /* 0x040fe2000000005c */
[----:B------:R-:W-:Y:S01]  /*8a90*/  SHF.L.U32 R132, R158, 0x10, RZ ;  /* 0x000000109e847819 */ /* 0x000fe200000006ff */
[----:B------:R-:W-:Y:S01]  /*8aa0*/  FMUL R94, R130, R52 ;  /* 0x00000034825e7220 */ /* 0x000fe20000400000 */
[C---:B------:R-:W-:Y:S01]  /*8ab0*/  FFMA R93, R133.reuse, R134, R93 ;  /* 0x00000086855d7223 */ /* 0x040fe2000000005d */
[----:B------:R-:W-:Y:S01]  /*8ac0*/  LOP3.LUT R134, R158, 0xffff0000, RZ, 0xc0, !PT ;  /* 0xffff00009e867812 */ /* 0x000fe200078ec0ff */
[----:B------:R-:W-:Y:S01]  /*8ad0*/  FMUL R95, R130, R53 ;  /* 0x00000035825f7220 */ /* 0x000fe20000400000 */
[C---:B------:R-:W-:Y:S01]  /*8ae0*/  FFMA R94, R133.reuse, R132, R94 ;  /* 0x00000084855e7223 */ /* 0x040fe2000000005e */
[----:B------:R-:W-:Y:S01]  /*8af0*/  SHF.L.U32 R132, R152, 0x10, RZ ;  /* 0x0000001098847819 */ /* 0x000fe200000006ff */
[C---:B------:R-:W-:Y:S01]  /*8b00*/  FMUL R96, R130.reuse, R54 ;  /* 0x0000003682607220 */ /* 0x040fe20000400000 */
[C---:B------:R-:W-:Y:S01]  /*8b10*/  FMUL R97, R130.reuse, R55 ;  /* 0x0000003782617220 */ /* 0x040fe20000400000 */
[----:B------:R3:W-:Y:S01]  /*8b20*/  @!P0 STS.128 [R199+0x10], R208 ;  /* 0x000010d0c7008388 */ /* 0x0007e20000000c00 */
[----:B------:R-:W-:Y:S01]  /*8b30*/  FMUL R98, R130, R56 ;  /* 0x0000003882627220 */ /* 0x000fe20000400000 */
[C---:B------:R-:W-:Y:S01]  /*8b40*/  FFMA R95, R133.reuse, R134, R95 ;  /* 0x00000086855f7223 */ /* 0x040fe2000000005f */
[----:B------:R-:W-:Y:S01]  /*8b50*/  LOP3.LUT R134, R154, 0xffff0000, RZ, 0xc0, !PT ;  /* 0xffff00009a867812 */ /* 0x000fe200078ec0ff */
[----:B------:R-:W-:Y:S01]  /*8b60*/  FFMA R96, R133, R135, R96 ;  /* 0x0000008785607223 */ /* 0x000fe20000000060 */
[----:B------:R-:W-:Y:S01]  /*8b70*/  SHF.L.U32 R135, R153, 0x10, RZ ;  /* 0x0000001099877819 */ /* 0x000fe200000006ff */
[----:B------:R-:W-:Y:S01]  /*8b80*/  FFMA R97, R133, R136, R97 ;  /* 0x0000008885617223 */ /* 0x000fe20000000061 */
[----:B------:R-:W-:Y:S01]  /*8b90*/  LOP3.LUT R136, R145, 0xffff0000, RZ, 0xc0, !PT ;  /* 0xffff000091887812 */ /* 0x000fe200078ec0ff */
[C---:B------:R-:W-:Y:S01]  /*8ba0*/  FFMA R98, R133.reuse, R132, R98 ;  /* 0x0000008485627223 */ /* 0x040fe20000000062 */
[----:B------:R-:W-:Y:S01]  /*8bb0*/  LOP3.LUT R132, R152, 0xffff0000, RZ, 0xc0, !PT ;  /* 0xffff000098847812 */ /* 0x000fe200078ec0ff */
[C---:B------:R-:W-:Y:S01]  /*8bc0*/  FMUL R99, R130.reuse, R57 ;  /* 0x0000003982637220 */ /* 0x040fe20000400000 */
[C---:B------:R-:W-:Y:S01]  /*8bd0*/  FMUL R100, R130.reuse, R58 ;  /* 0x0000003a82647220 */ /* 0x040fe20000400000 */
[C---:B------:R-:W-:Y:S01]  /*8be0*/  FMUL R101, R130.reuse, R59 ;  /* 0x0000003b82657220 */ /* 0x040fe20000400000 */
[----:B------:R-:W-:Y:S01]  /*8bf0*/  FMUL R102, R130, R60 ;  /* 0x0000003c82667220 */ /* 0x000fe20000400000 */
[----:B------:R-:W-:Y:S01]  /*8c00*/  FFMA R99, R133, R132, R99 ;  /* 0x0000008485637223 */ /* 0x000fe20000000063 */
[----:B------:R-:W-:Y:S01]  /*8c10*/  LOP3.LUT R132, R153, 0xffff0000, RZ, 0xc0, !PT ;  /* 0xffff000099847812 */ /* 0x000fe200078ec0ff */
[----:B------:R-:W-:Y:S01]  /*8c20*/  FFMA R100, R133, R135, R100 ;  /* 0x0000008785647223 */ /* 0x000fe20000000064 */
[----:B------:R-:W-:Y:S01]  /*8c30*/  SHF.L.U32 R135, R154, 0x10, RZ ;  /* 0x000000109a877819 */ /* 0x000fe200000006ff */
[C---:B------:R-:W-:Y:S01]  /*8c40*/  FMUL R103, R130.reuse, R61 ;  /* 0x0000003d82677220 */ /* 0x040fe20000400000 */
[C---:B------:R-:W-:Y:S01]  /*8c50*/  FMUL R104, R130.reuse, R62 ;  /* 0x0000003e82687220 */ /* 0x040fe20000400000 */
[----:B-1----:R-:W-:Y:S01]  /*8c60*/  F2FP.BF16.F32.PACK_AB R204, R19, R18 ;  /* 0x0000001213cc723e */ /* 0x002fe200000010ff */
[----:B------:R-:W-:Y:S01]  /*8c70*/  FFMA R101, R133, R132, R101 ;  /* 0x0000008485657223 */ /* 0x000fe20000000065 */
[----:B------:R-:W-:Y:S01]  /*8c80*/  SHF.L.U32 R132, R155, 0x10, RZ ;  /* 0x000000109b847819 */ /* 0x000fe200000006ff */
[----:B------:R-:W-:Y:S01]  /*8c90*/  FFMA R102, R133, R135, R102 ;  /* 0x0000008785667223 */ /* 0x000fe20000000066 */
[----:B------:R-:W-:Y:S01]  /*8ca0*/  F2FP.BF16.F32.PACK_AB R205, R21, R20 ;  /* 0x0000001415cd723e */ /* 0x000fe200000010ff */
[----:B------:R-:W-:Y:S01]  /*8cb0*/  FFMA R103, R133, R134, R103 ;  /* 0x0000008685677223 */ /* 0x000fe20000000067 */
[----:B------:R-:W-:Y:S01]  /*8cc0*/  LOP3.LUT R134, R155, 0xffff0000, RZ, 0xc0, !PT ;  /* 0xffff00009b867812 */ /* 0x000fe200078ec0ff */
[----:B------:R-:W-:Y:S01]  /*8cd0*/  FMUL R105, R130, R63 ;  /* 0x0000003f82697220 */ /* 0x000fe20000400000 */
[----:B------:R-:W-:Y:S01]  /*8ce0*/  F2FP.BF16.F32.PACK_AB R206, R23, R22 ;  /* 0x0000001617ce723e */ /* 0x000fe200000010ff */
[----:B------:R-:W-:Y:S01]  /*8cf0*/  FFMA R104, R133, R132, R104 ;  /* 0x0000008485687223 */ /* 0x000fe20000000068 */
[----:B------:R-:W-:Y:S01]  /*8d00*/  F2FP.BF16.F32.PACK_AB R207, R89, R88 ;  /* 0x0000005859cf723e */ /* 0x000fe200000010ff */
[----:B------:R-:W-:Y:S01]  /*8d10*/  FFMA R105, R133, R134, R105 ;  /* 0x0000008685697223 */ /* 0x000fe20000000069 */
[----:B------:R-:W-:Y:S01]  /*8d20*/  SHF.L.U32 R132, R148, 0x10, RZ ;  /* 0x0000001094847819 */ /* 0x000fe200000006ff */
[----:B------:R-:W-:Y:S01]  /*8d30*/  FMUL R106, R130, R64 ;  /* 0x00000040826a7220 */ /* 0x000fe20000400000 */
[----:B------:R-:W-:Y:S01]  /*8d40*/  LOP3.LUT R134, R148, 0xffff0000, RZ, 0xc0, !PT ;  /* 0xffff000094867812 */ /* 0x000fe200078ec0ff */
[----:B------:R1:W-:Y:S01]  /*8d50*/  @!P0 STS.128 [R197+0x20], R204 ;  /* 0x000020ccc5008388 */ /* 0x0003e20000000c00 */
[----:B------:R-:W-:Y:S01]  /*8d60*/  SHF.L.U32 R135, R149, 0x10, RZ ;  /* 0x0000001095877819 */ /* 0x000fe200000006ff */
[C---:B------:R-:W-:Y:S01]  /*8d70*/  FMUL R107, R130.reuse, R65 ;  /* 0x00000041826b7220 */ /* 0x040fe20000400000 */
[----:B---3--:R-:W-:Y:S01]  /*8d80*/  F2FP.BF16.F32.PACK_AB R208, R91, R90 ;  /* 0x0000005a5bd0723e */ /* 0x008fe200000010ff */
[C---:B------:R-:W-:Y:S01]  /*8d90*/  FMUL R108, R130.reuse, R66 ;  /* 0x00000042826c7220 */ /* 0x040fe20000400000 */
[----:B------:R-:W-:Y:S01]  /*8da0*/  F2FP.BF16.F32.PACK_AB R209, R93, R92 ;  /* 0x0000005c5dd1723e */ /* 0x000fe200000010ff */
[----:B------:R-:W-:Y:S01]  /*8db0*/  FFMA R106, R133, R132, R106 ;  /* 0x00000084856a7223 */ /* 0x000fe2000000006a */
[----:B------:R-:W-:Y:S01]  /*8dc0*/  F2FP.BF16.F32.PACK_AB R210, R95, R94 ;  /* 0x0000005e5fd2723e */ /* 0x000fe200000010ff */
[----:B------:R-:W-:Y:S01]  /*8dd0*/  FFMA R107, R133, R134, R107 ;  /* 0x00000086856b7223 */ /* 0x000fe2000000006b */
[----:B------:R-:W-:Y:S01]  /*8de0*/  F2FP.BF16.F32.PACK_AB R211, R97, R96 ;  /* 0x0000006061d3723e */ /* 0x000fe200000010ff */
[----:B------:R-:W-:Y:S01]  /*8df0*/  FFMA R108, R133, R135, R108 ;  /* 0x00000087856c7223 */ /* 0x000fe2000000006c */
[----:B------:R-:W-:Y:S01]  /*8e00*/  LOP3.LUT R132, R149, 0xffff0000, RZ, 0xc0, !PT ;  /* 0xffff000095847812 */ /* 0x000fe200078ec0ff */
[----:B------:R-:W-:Y:S01]  /*8e10*/  FMUL R109, R130, R67 ;  /* 0x00000043826d7220 */ /* 0x000fe20000400000 */
[C---:B------:R-:W-:Y:S01]  /*8e20*/  SHF.L.U32 R135, R150.reuse, 0x10, RZ ;  /* 0x0000001096877819 */ /* 0x040fe200000006ff */
[----:B------:R3:W-:Y:S01]  /*8e30*/  @!P0 STS.128 [R196+0x10], R208 ;  /* 0x000010d0c4008388 */ /* 0x0007e20000000c00 */
[----:B------:R-:W-:Y:S01]  /*8e40*/  LOP3.LUT R134, R150, 0xffff0000, RZ, 0xc0, !PT ;  /* 0xffff000096867812 */ /* 0x000fe200078ec0ff */
[C---:B------:R-:W-:Y:S01]  /*8e50*/  FMUL R110, R130.reuse, R68 ;  /* 0x00000044826e7220 */ /* 0x040fe20000400000 */
[C---:B------:R-:W-:Y:S01]  /*8e60*/  FMUL R111, R130.reuse, R69 ;  /* 0x00000045826f7220 */ /* 0x040fe20000400000 */
[----:B------:R-:W-:Y:S01]  /*8e70*/  FFMA R109, R133, R132, R109 ;  /* 0x00000084856d7223 */ /* 0x000fe2000000006d */
[----:B------:R-:W-:Y:S01]  /*8e80*/  SHF.L.U32 R132, R151, 0x10, RZ ;  /* 0x0000001097847819 */ /* 0x000fe200000006ff */
[----:B------:R-:W-:Y:S01]  /*8e90*/  FFMA R110, R133, R135, R110 ;  /* 0x00000087856e7223 */ /* 0x000fe2000000006e */
[----:B------:R-:W-:Y:S01]  /*8ea0*/  SHF.L.U32 R135, R141, 0x10, RZ ;  /* 0x000000108d877819 */ /* 0x000fe200000006ff */
[----:B------:R-:W-:Y:S01]  /*8eb0*/  FFMA R111, R133, R134, R111 ;  /* 0x00000086856f7223 */ /* 0x000fe2000000006f */
[----:B------:R-:W-:Y:S01]  /*8ec0*/  LOP3.LUT R134, R151, 0xffff0000, RZ, 0xc0, !PT ;  /* 0xffff000097867812 */ /* 0x000fe200078ec0ff */
[C---:B------:R-:W-:Y:S01]  /*8ed0*/  FMUL R112, R130.reuse, R70 ;  /* 0x0000004682707220 */ /* 0x040fe20000400000 */
[C---:B------:R-:W-:Y:S01]  /*8ee0*/  FMUL R113, R130.reuse, R71 ;  /* 0x0000004782717220 */ /* 0x040fe20000400000 */
[C---:B------:R-:W-:Y:S01]  /*8ef0*/  FMUL R114, R130.reuse, R72 ;  /* 0x0000004882727220 */ /* 0x040fe20000400000 */
[----:B------:R-:W-:Y:S01]  /*8f00*/  FMUL R115, R130, R73 ;  /* 0x0000004982737220 */ /* 0x000fe20000400000 */
[C---:B------:R-:W-:Y:S01]  /*8f10*/  FFMA R112, R133.reuse, R132, R112 ;  /* 0x0000008485707223 */ /* 0x040fe20000000070 */
[C---:B------:R-:W-:Y:S01]  /*8f20*/  SHF.L.U32 R132, R140.reuse, 0x10, RZ ;  /* 0x000000108c847819 */ /* 0x040fe200000006ff */
[----:B------:R-:W-:Y:S01]  /*8f30*/  FFMA R113, R133, R134, R113 ;  /* 0x0000008685717223 */ /* 0x000fe20000000071 */
[----:B------:R-:W-:Y:S01]  /*8f40*/  LOP3.LUT R134, R140, 0xffff0000, RZ, 0xc0, !PT ;  /* 0xffff00008c867812 */ /* 0x000fe200078ec0ff */
[----:B------:R-:W-:Y:S01]  /*8f50*/  FMUL R116, R130, R74 ;  /* 0x0000004a82747220 */ /* 0x000fe20000400000 */
[----:B-1----:R-:W-:Y:S01]  /*8f60*/  F2FP.BF16.F32.PACK_AB R204, R99, R98 ;  /* 0x0000006263cc723e */ /* 0x002fe200000010ff */
[----:B------:R-:W-:Y:S01]  /*8f70*/  FFMA R114, R133, R132, R114 ;  /* 0x0000008485727223 */ /* 0x000fe20000000072 */
[----:B------:R-:W-:Y:S01]  /*8f80*/  LOP3.LUT R132, R141, 0xffff0000, RZ, 0xc0, !PT ;  /* 0xffff00008d847812 */ /* 0x000fe200078ec0ff */
[C---:B------:R-:W-:Y:S01]  /*8f90*/  FFMA R115, R133.reuse, R134, R115 ;  /* 0x0000008685737223 */ /* 0x040fe20000000073 */
[C---:B------:R-:W-:Y:S01]  /*8fa0*/  LOP3.LUT R134, R142.reuse, 0xffff0000, RZ, 0xc0, !PT ;  /* 0xffff00008e867812 */ /* 0x040fe200078ec0ff */
[----:B------:R-:W-:Y:S01]  /*8fb0*/  FFMA R116, R133, R135, R116 ;  /* 0x0000008785747223 */ /* 0x000fe20000000074 */
[----:B------:R-:W-:Y:S01]  /*8fc0*/  SHF.L.U32 R135, R142, 0x10, RZ ;  /* 0x000000108e877819 */ /* 0x000fe200000006ff */
[C---:B------:R-:W-:Y:S01]  /*8fd0*/  FMUL R117, R130.reuse, R75 ;  /* 0x0000004b82757220 */ /* 0x040fe20000400000 */
[----:B------:R-:W-:Y:S01]  /*8fe0*/  F2FP.BF16.F32.PACK_AB R205, R101, R100 ;  /* 0x0000006465cd723e */ /* 0x000fe200000010ff */
[C---:B------:R-:W-:Y:S01]  /*8ff0*/  FMUL R118, R130.reuse, R76 ;  /* 0x0000004c82767220 */ /* 0x040fe20000400000 */
[----:B------:R-:W-:Y:S01]  /*9000*/  F2FP.BF16.F32.PACK_AB R206, R103, R102 ;  /* 0x0000006667ce723e */ /* 0x000fe200000010ff */
[C---:B------:R-:W-:Y:S01]  /*9010*/  FMUL R119, R130.reuse, R77 ;  /* 0x0000004d82777220 */ /* 0x040fe20000400000 */
[C---:B------:R-:W-:Y:S01]  /*9020*/  FFMA R117, R133.reuse, R132, R117 ;  /* 0x0000008485757223 */ /* 0x040fe20000000075 */
[----:B------:R-:W-:Y:S01]  /*9030*/  FFMA R118, R133, R135, R118 ;  /* 0x0000008785767223 */ /* 0x000fe20000000076 */
[----:B------:R-:W-:Y:S01]  /*9040*/  SHF.L.U32 R132, R143, 0x10, RZ ;  /* 0x000000108f847819 */ /* 0x000fe200000006ff */
[----:B------:R-:W-:Y:S01]  /*9050*/  FFMA R119, R133, R134, R119 ;  /* 0x0000008685777223 */ /* 0x000fe20000000077 */
[----:B------:R-:W-:Y:S01]  /*9060*/  F2FP.BF16.F32.PACK_AB R207, R105, R104 ;  /* 0x0000006869cf723e */ /* 0x000fe200000010ff */
[C---:B------:R-:W-:Y:S01]  /*9070*/  FMUL R120, R130.reuse, R78 ;  /* 0x0000004e82787220 */ /* 0x040fe20000400000 */
[----:B------:R-:W-:Y:S01]  /*9080*/  LOP3.LUT R134, R143, 0xffff0000, RZ, 0xc0, !PT ;  /* 0xffff00008f867812 */ /* 0x000fe200078ec0ff */
[----:B------:R-:W-:Y:S01]  /*9090*/  FMUL R121, R130, R79 ;  /* 0x0000004f82797220 */ /* 0x000fe20000400000 */
[----:B---3--:R-:W-:Y:S01]  /*90a0*/  F2FP.BF16.F32.PACK_AB R208, R107, R106 ;  /* 0x0000006a6bd0723e */ /* 0x008fe200000010ff */
[----:B------:R1:W-:Y:S01]  /*90b0*/  @!P0 STS.128 [R191+0x1000], R204 ;  /* 0x001000ccbf008388 */ /* 0x0003e20000000c00 */
[C---:B------:R-:W-:Y:S01]  /*90c0*/  FFMA R120, R133.reuse, R132, R120 ;  /* 0x0000008485787223 */ /* 0x040fe20000000078 */
[----:B------:R-:W-:Y:S01]  /*90d0*/  FFMA R121, R133, R134, R121 ;  /* 0x0000008685797223 */ /* 0x000fe20000000079 */
[----:B------:R-:W-:Y:S01]  /*90e0*/  SHF.L.U32 R132, R144, 0x10, RZ ;  /* 0x0000001090847819 */ /* 0x000fe200000006ff */
[----:B------:R-:W-:Y:S01]  /*90f0*/  FMUL R122, R130, R80 ;  /* 0x00000050827a7220 */ /* 0x000fe20000400000 */
[----:B------:R-:W-:Y:S01]  /*9100*/  LOP3.LUT R134, R144, 0xffff0000, RZ, 0xc0, !PT ;  /* 0xffff000090867812 */ /* 0x000fe200078ec0ff */
[C---:B------:R-:W-:Y:S01]  /*9110*/  FMUL R123, R130.reuse, R81 ;  /* 0x00000051827b7220 */ /* 0x040fe20000400000 */
[----:B------:R-:W-:Y:S01]  /*9120*/  SHF.L.U32 R135, R145, 0x10, RZ ;  /* 0x0000001091877819 */ /* 0x000fe200000006ff */
[C---:B------:R-:W-:Y:S01]  /*9130*/  FMUL R124, R130.reuse, R82 ;  /* 0x00000052827c7220 */ /* 0x040fe20000400000 */
[----:B------:R-:W-:Y:S01]  /*9140*/  F2FP.BF16.F32.PACK_AB R209, R109, R108 ;  /* 0x0000006c6dd1723e */ /* 0x000fe200000010ff */
[----:B------:R-:W-:Y:S01]  /*9150*/  FMUL R125, R130, R83 ;  /* 0x00000053827d7220 */ /* 0x000fe20000400000 */
[----:B------:R-:W-:Y:S01]  /*9160*/  F2FP.BF16.F32.PACK_AB R210, R111, R110 ;  /* 0x0000006e6fd2723e */ /* 0x000fe200000010ff */
[----:B------:R-:W-:Y:S01]  /*9170*/  FFMA R122, R133, R132, R122 ;  /* 0x00000084857a7223 */ /* 0x000fe2000000007a */
[----:B------:R-:W-:Y:S01]  /*9180*/  F2FP.BF16.F32.PACK_AB R211, R113, R112 ;  /* 0x0000007071d3723e */ /* 0x000fe200000010ff */
[C---:B------:R-:W-:Y:S01]  /*9190*/  FFMA R123, R133.reuse, R134, R123 ;  /* 0x00000086857b7223 */ /* 0x040fe2000000007b */
[----:B------:R-:W-:Y:S01]  /*91a0*/  SHF.L.U32 R132, R146, 0x10, RZ ;  /* 0x0000001092847819 */ /* 0x000fe200000006ff */
[C---:B------:R-:W-:Y:S01]  /*91b0*/  FFMA R124, R133.reuse, R135, R124 ;  /* 0x00000087857c7223 */ /* 0x040fe2000000007c */
[----:B------:R-:W-:Y:S01]  /*91c0*/  FMUL R126, R130, R84 ;  /* 0x00000054827e7220 */ /* 0x000fe20000400000 */
[----:B------:R1:W-:Y:S01]  /*91d0*/  @!P0 STS.128 [R199+0x1010], R208 ;  /* 0x001010d0c7008388 */ /* 0x0003e20000000c00 */
[----:B------:R-:W-:Y:S01]  /*91e0*/  LOP3.LUT R134, R146, 0xffff0000, RZ, 0xc0, !PT ;  /* 0xffff000092867812 */ /* 0x000fe200078ec0ff */
[----:B------:R-:W-:Y:S01]  /*91f0*/  FFMA R125, R133, R136, R125 ;  /* 0x00000088857d7223 */ /* 0x000fe2000000007d */
[C---:B------:R-:W-:Y:S01]  /*9200*/  FMUL R127, R130.reuse, R85 ;  /* 0x00000055827f7220 */ /* 0x040fe20000400000 */
[C---:B------:R-:W-:Y:S01]  /*9210*/  SHF.L.U32 R135, R147.reuse, 0x10, RZ ;  /* 0x0000001093877819 */ /* 0x040fe200000006ff */
[C---:B------:R-:W-:Y:S01]  /*9220*/  FMUL R128, R130.reuse, R86 ;  /* 0x0000005682807220 */ /* 0x040fe20000400000 */
[----:B------:R-:W-:Y:S01]  /*9230*/  LOP3.LUT R136, R147, 0xffff0000, RZ, 0xc0, !PT ;  /* 0xffff000093887812 */ /* 0x000fe200078ec0ff */
[----:B------:R-:W-:Y:S01]  /*9240*/  FMUL R129, R130, R87 ;  /* 0x0000005782817220 */ /* 0x000fe20000400000 */
[----:B------:R-:W-:Y:S01]  /*9250*/  F2FP.BF16.F32.PACK_AB R212, R115, R114 ;  /* 0x0000007273d4723e */ /* 0x000fe200000010ff */
[----:B------:R-:W-:Y:S01]  /*9260*/  FFMA R126, R133, R132, R126 ;  /* 0x00000084857e7223 */ /* 0x000fe2000000007e */
[----:B------:R-:W-:Y:S01]  /*9270*/  F2FP.BF16.F32.PACK_AB R213, R117, R116 ;  /* 0x0000007475d5723e */ /* 0x000fe200000010ff */
[----:B------:R-:W-:Y:S01]  /*9280*/  FFMA R127, R133, R134, R127 ;  /* 0x00000086857f7223 */ /* 0x000fe2000000007f */
[----:B------:R-:W-:Y:S01]  /*9290*/  F2FP.BF16.F32.PACK_AB R214, R119, R118 ;  /* 0x0000007677d6723e */ /* 0x000fe200000010ff */
[----:B------:R-:W-:Y:S01]  /*92a0*/  FFMA R128, R133, R135, R128 ;  /* 0x0000008785807223 */ /* 0x000fe20000000080 */
[----:B------:R-:W-:Y:S01]  /*92b0*/  F2FP.BF16.F32.PACK_AB R215, R121, R120 ;  /* 0x0000007879d7723e */ /* 0x000fe200000010ff */
[----:B------:R-:W-:Y:S01]  /*92c0*/  FFMA R129, R133, R136, R129 ;  /* 0x0000008885817223 */ /* 0x000fe20000000081 */
[----:B------:R-:W-:Y:S02]  /*92d0*/  F2FP.BF16.F32.PACK_AB R216, R123, R122 ;  /* 0x0000007a7bd8723e */ /* 0x000fe400000010ff */
[----:B------:R-:W-:Y:S01]  /*92e0*/  F2FP.BF16.F32.PACK_AB R217, R125, R124 ;  /* 0x0000007c7dd9723e */ /* 0x000fe200000010ff */
[----:B------:R1:W-:Y:S01]  /*92f0*/  @!P0 STS.128 [R197+0x1020], R212 ;  /* 0x001020d4c5008388 */ /* 0x0003e20000000c00 */
[----:B------:R-:W-:Y:S02]  /*9300*/  F2FP.BF16.F32.PACK_AB R218, R127, R126 ;  /* 0x0000007e7fda723e */ /* 0x000fe400000010ff */
[----:B------:R-:W-:Y:S05]  /*9310*/  F2FP.BF16.F32.PACK_AB R219, R129, R128 ;  /* 0x0000008081db723e */ /* 0x000fea00000010ff */
[----:B------:R1:W-:Y:S01]  /*9320*/  @!P0 STS.128 [R196+0x1010], R216 ;  /* 0x001010d8c4008388 */ /* 0x0003e20000000c00 */
[----:B------:R-:W-:Y:S01]  /*9330*/  @!PT LDS RZ, [RZ] ;  /* 0x00000000fffff984 */ /* 0x000fe20000000800 */
[----:B------:R-:W-:Y:S01]  /*9340*/  @!PT LDS RZ, [RZ] ;  /* 0x00000000fffff984 */ /* 0x000fe20000000800 */
[----:B------:R-:W-:Y:S01]  /*9350*/  @!PT LDS RZ, [RZ] ;  /* 0x00000000fffff984 */ /* 0x000fe20000000800 */
[----:B------:R-:W-:Y:S01]  /*9360*/  @!PT LDS RZ, [RZ] ;  /* 0x00000000fffff984 */ /* 0x000fe20000000800 */
[----:B------:R3:W-:Y:S07]  /*9370*/  MEMBAR.ALL.CTA ;  /* 0x0000000000007992 */ /* 0x0007ee0000008000 */
[----:B---3--:R-:W3:Y:S01]  /*9380*/  FENCE.VIEW.ASYNC.S ;  /* 0x00000000000073c6 */ /* 0x008ee20000000000 */
[----:B------:R-:W-:Y:S05]  /*9390*/  WARPSYNC.ALL ;  /* 0x0000000000007948 */ /* 0x000fea0003800000 */
[----:B------:R-:W-:Y:S01]  /*93a0*/  BSSY.RECONVERGENT B0, `(.L_x_110) ;  /* 0x0000012000007945 */ /* 0x000fe20003800200 */
[----:B---3--:R-:W-:Y:S06]  /*93b0*/  BAR.SYNC.DEFER_BLOCKING 0x1, 0x80 ;  /* 0x0042000000007b1d */ /* 0x008fec0000010000 */
[----:B------:R-:W-:Y:S05]  /*93c0*/  @P1 BRA `(.L_x_111) ;  /* 0x00000000003c1947 */ /* 0x000fea0003800000 */
[----:B------:R-:W-:Y:S01]  /*93d0*/  UIADD3 UR4, UPT, UPT, UR44, 0x200, URZ ;  /* 0x000002002c047890 */ /* 0x000fe2000fffe0ff */
[----:B------:R-:W-:Y:S01]  /*93e0*/  R2UR UR49, R202 ;  /* 0x00000000ca3172ca */ /* 0x000fe200000e0000 */
[----:B------:R-:W-:Y:S01]  /*93f0*/  UMOV UR51, UR60 ;  /* 0x0000003c00337c82 */ /* 0x000fe20008000000 */
[----:B------:R-:W-:Y:S01]  /*9400*/  UIADD3 UR8, UPT, UPT, UR44, 0x1200, URZ ;  /* 0x000012002c087890 */ /* 0x000fe2000fffe0ff */
[----:B------:R-:W-:Y:S02]  /*9410*/  UMOV UR10, UR50 ;  /* 0x00000032000a7c82 */ /* 0x000fe40008000000 */
[----:B------:R-:W-:Y:S01]  /*9420*/  IMAD.U32 R184, RZ, RZ, UR4 ;  /* 0x00000004ffb87e24 */ /* 0x000fe2000f8e00ff */
[----:B------:R-:W-:Y:S01]  /*9430*/  UIADD3 UR4, UP0, UPT, UR54, 0xa80, URZ ;  /* 0x00000a8036047890 */ /* 0x000fe2000ff1e0ff */
[----:B------:R-:W-:Y:S03]  /*9440*/  UMOV UR11, UR60 ;  /* 0x0000003c000b7c82 */ /* 0x000fe60008000000 */
[----:B------:R-:W-:Y:S01]  /*9450*/  R2UR UR48, R184 ;  /* 0x00000000b83072ca */ /* 0x000fe200000e0000 */
[----:B------:R-:W-:Y:S02]  /*9460*/  UIADD3.X UR5, UPT, UPT, URZ, UR55, URZ, UP0, !UPT ;  /* 0x00000037ff057290 */ /* 0x000fe400087fe4ff */
[----:B------:R-:W-:Y:S10]  /*9470*/  UIADD3 UR9, UPT, UPT, UR49, 0x80, URZ ;  /* 0x0000008031097890 */ /* 0x000ff4000fffe0ff */
[----:B------:R3:W-:Y:S01]  /*9480*/  UTMASTG.3D [UR48], [UR4] ;  /* 0x00000030040073b5 */ /* 0x0007e20008010000 */
[----:B------:R3:W-:Y:S01]  /*9490*/  UTMASTG.3D [UR8], [UR4] ;  /* 0x00000008040073b5 */ /* 0x0007e20008010000 */
[----:B------:R0:W-:Y:S01]  /*94a0*/  UTMACMDFLUSH ;  /* 0x00000000000079b7 */ /* 0x0001e20000000000 */
[----:B---3--:R-:W-:Y:S04]  /*94b0*/  DEPBAR.LE SB0, 0x1 ;  /* 0x000080400000791a */ /* 0x008fe80000000000 */
.L_x_111:
[----:B------:R-:W-:Y:S05]  /*94c0*/  BSYNC.RECONVERGENT B0 ;  /* 0x0000000000007941 */ /* 0x000fea0003800200 */
.L_x_110:
[----:B------:R-:W-:Y:S01]  /*94d0*/  BAR.SYNC.DEFER_BLOCKING 0x1, 0x80 ;  /* 0x0042000000007b1d */ /* 0x000fe20000010000 */
[----:B------:R-:W-:Y:S01]  /*94e0*/  ISETP.NE.AND P1, PT, R195, RZ, PT ;  /* 0x000000ffc300720c */ /* 0x000fe20003f25270 */
[----:B------:R-:W-:Y:S01]  /*94f0*/  UISETP.NE.AND UP0, UPT, UR52, URZ, UPT ;  /* 0x000000ff3400728c */ /* 0x000fe2000bf05270 */
[----:B------:R-:W-:Y:S11]  /*9500*/  LEA R3, R138, UR44, 0x3 ;  /* 0x0000002c8a037c11 */ /* 0x000ff6000f8e18ff */
[----:B------:R-:W-:Y:S01]  /*9510*/  @P1 SHF.L.U32 R6, RZ, 0x1f, RZ ;  /* 0x0000001fff061819 */ /* 0x000fe200000006ff */
[----:B------:R-:W-:Y:S06]  /*9520*/  BRA.U !UP0, `(.L_x_112) ;  /* 0x0000000108247547 */ /* 0x000fec000b800000 */
[----:B------:R-:W3:Y:S01]  /*9530*/  S2R R0, SR_CgaCtaId ;  /* 0x0000000000007919 */ /* 0x000ee20000008800 */
[----:B------:R-:W-:Y:S01]  /*9540*/  IMAD.U32 R4, RZ, RZ, UR46 ;  /* 0x0000002eff047e24 */ /* 0x000fe2000f8e00ff */
[----:B------:R-:W-:Y:S04]  /*9550*/  UIADD3 UR4, UPT, UPT, UR46, 0x1, URZ ;  /* 0x000000012e047890 */ /* 0x000fe8000fffe0ff */
[----:B------:R-:W-:Y:S01]  /*9560*/  @P1 LEA R4, R4, UR44, 0x3 ;  /* 0x0000002c04041c11 */ /* 0x000fe2000f8e18ff */
[----:B------:R-:W-:Y:S04]  /*9570*/  UISETP.NE.AND UP0, UPT, UR4, 0x4, UPT ;  /* 0x000000040400788c */ /* 0x000fe8000bf05270 */
[----:B------:R-:W-:Y:S01]  /*9580*/  @P1 VIADD R5, R4, 0x30 ;  /* 0x0000003004051836 */ /* 0x000fe20000000000 */
[----:B------:R-:W-:Y:S04]  /*9590*/  USEL UR46, UR4, URZ, UP0 ;  /* 0x000000ff042e7287 */ /* 0x000fe80008000000 */
[----:B---3--:R-:W-:Y:S04]  /*95a0*/  @P1 PRMT R0, R0, 0x654, R5 ;  /* 0x0000065400001816 */ /* 0x008fe80000000005 */
[----:B------:R3:W-:Y:S04]  /*95b0*/  @P1 SYNCS.ARRIVE.TRANS64.RED.A1T0 RZ, [R0+URZ], RZ ;  /* 0x000000ff00ff19a7 */ /* 0x0007e800081004ff */
.L_x_112:
[----:B------:R-:W4:Y:S01]  /*95c0*/  @P1 SYNCS.PHASECHK.TRANS64.TRYWAIT P0, [R3+URZ+0x10], R6 ;  /* 0x00001006030015a7 */ /* 0x000f2200080011ff */
[----:B------:R-:W-:Y:S01]  /*95d0*/  BSSY B1, `(.L_x_113) ;  /* 0x0000019000017945 */ /* 0x000fe20003800000 */
[----:B----4-:R-:W-:Y:S03]  /*95e0*/  @P1 SEL R137, RZ, 0x1, !P0 ;  /* 0x00000001ff891807 */ /* 0x010fe60004000000 */
[----:B------:R-:W-:Y:S05]  /*95f0*/  @!P1 BRA `(.L_x_114) ;  /* 0x0000000000589947 */ /* 0x000fea0003800000 */
[----:B------:R-:W-:Y:S01]  /*9600*/  ISETP.NE.AND P1, PT, R139, RZ, PT ;  /* 0x000000ff8b00720c */ /* 0x000fe20003f25270 */
[----:B------:R-:W-:Y:S01]  /*9610*/  BSSY B0, `(.L_x_115) ;  /* 0x000000a000007945 */ /* 0x000fe20003800000 */
[----:B------:R-:W-:Y:S11]  /*9620*/  ISETP.NE.AND P0, PT, R137, RZ, PT ;  /* 0x000000ff8900720c */ /* 0x000ff60003f05270 */
[----:B------:R-:W-:Y:S04]  /*9630*/  @P1 IMAD R9, R138, 0x2000, R191 ;  /* 0x000020008a091824 */ /* 0x000fe800078e02bf */
[----:B------:R-:W-:Y:S01]  /*9640*/  @P1 IMAD.IADD R7, R200, 0x1, R9 ;  /* 0x00000001c8071824 */ /* 0x000fe200078e0209 */
[----:B------:R-:W-:Y:S03]  /*9650*/  @P1 IADD3 R5, PT, PT, R198, R9, RZ ;  /* 0x00000009c6051210 */ /* 0x000fe60007ffe0ff */
[----:B------:R-:W-:Y:S01]  /*9660*/  @P1 IMAD.IADD R4, R190, 0x1, R7 ;  /* 0x00000001be041824 */ /* 0x000fe200078e0207 */
[----:B------:R-:W-:Y:S06]  /*9670*/  @P0 BRA `(.L_x_116) ;  /* 0x00000000000c0947 */ /* 0x000fec0003800000 */
[----:B---3--:R-:W-:Y:S04]  /*9680*/  SHF.L.U32 R0, RZ, 0x1f, RZ ;  /* 0x0000001fff007819 */ /* 0x008fe800000006ff */
[----:B------:R-:W3:Y:S02]  /*9690*/  SYNCS.PHASECHK.TRANS64.TRYWAIT P0, [R3+URZ+0x10], R0 ;  /* 0x00001000030075a7 */ /* 0x000ee400080011ff */
[----:B---3--:R-:W-:Y:S05]  /*96a0*/  @!P0 BRA `(.L_x_117) ;  /* 0x000000a400f88947 */ /* 0x008fea0003800000 */
.L_x_116:
[----:B------:R-:W-:Y:S05]  /*96b0*/  BSYNC B0 ;  /* 0x0000000000007941 */ /* 0x000fea0003800000 */
.L_x_115:
[----:B------:R-:W-:Y:S02]  /*96c0*/  ISETP.NE.AND P0, PT, R139, RZ, PT ;  /* 0x000000ff8b00720c */ /* 0x000fe40003f05270 */
[----:B------:R-:W-:Y:S11]  /*96d0*/  IADD3 R138, PT, PT, R138, 0x1, RZ ;  /* 0x000000018a8a7810 */ /* 0x000ff60007ffe0ff */
[----:B------:R4:W1:Y:S04]  /*96e0*/  @P0 LDS.128 R160, [R5+0x20] ;  /* 0x0000200005a00984 */ /* 0x0008680000000c00 */
[----:B------:R4:W1:Y:S04]  /*96f0*/  @P0 LDS.128 R140, [R5+0x1020] ;  /* 0x00102000058c0984 */ /* 0x0008680000000c00 */
[----:B------:R4:W1:Y:S04]  /*9700*/  @P0 LDS.128 R168, [R9] ;  /* 0x0000000009a80984 */ /* 0x0008680000000c00 */
[----:B------:R4:W1:Y:S04]  /*9710*/  @P0 LDS.128 R152, [R9+0x1000] ;  /* 0x0010000009980984 */ /* 0x0008680000000c00 */
[----:B------:R4:W1:Y:S04]  /*9720*/  @P0 LDS.128 R164, [R7+0x10] ;  /* 0x0000100007a40984 */ /* 0x0008680000000c00 */
[----:B------:R4:W1:Y:S04]  /*9730*/  @P0 LDS.128 R148, [R7+0x1010] ;  /* 0x0010100007940984 */ /* 0x0008680000000c00 */
[----:B------:R4:W1:Y:S04]  /*9740*/  @P0 LDS.128 R156, [R4+0x10] ;  /* 0x00001000049c0984 */ /* 0x0008680000000c00 */
[----:B------:R4:W1:Y:S02]  /*9750*/  @P0 LDS.128 R144, [R4+0x1010] ;  /* 0x0010100004900984 */ /* 0x0008640000000c00 */
.L_x_114:
[----:B------:R-:W-:Y:S05]  /*9760*/  BSYNC B1 ;  /* 0x0000000000017941 */ /* 0x000fea0003800000 */
.L_x_113:
[----:B------:R-:W-:Y:S05]  /*9770*/  VIADD R201, R201, 0x400000 ;  /* 0x00400000c9c97836 */ /* 0x000fea0000000000 */
[----:B---3--:R-:W-:Y:S04]  /*9780*/  SHF.R.U32.HI R0, RZ, 0x15, R201 ;  /* 0x00000015ff007819 */ /* 0x008fe800000116c9 */
[----:B------:R-:W-:Y:S04]  /*9790*/  LOP3.LUT R17, R0, 0x3, RZ, 0xc0, !PT ;  /* 0x0000000300117812 */ /* 0x000fe800078ec0ff */
[----:B------:R-:W-:Y:S11]  /*97a0*/  ISETP.NE.AND P0, PT, R192, R17, PT ;  /* 0x00000011c000720c */ /* 0x000ff60003f05270 */
[----:B------:R-:W-:Y:S02]  /*97b0*/  @!UPT UIADD3 URZ, UPT, UPT, URZ, URZ, URZ ;  /* 0x000000fffffff290 */ /* 0x000fe4000fffe0ff */
[----:B------:R-:W-:Y:S05]  /*97c0*/  @P0 BRA `(.L_x_118) ;  /* 0x0000000000bc0947 */ /* 0x000fea0003800000 */
        /* <DEDUP_REMOVED lines=8> */
[----:B------:R-:W3:Y:S01]  /*9850*/  LDCU.64 UR6, c[0x4][0x78] ;  /* 0x01000f00ff0677ac */ /* 0x000ee20008000a00 */
[----:B------:R-:W1:Y:S01]  /*9860*/  LDC.64 R14, c[0x4][R15] ;  /* 0x010000000f0e7b82 */ /* 0x000e620000000a00 */
[----:B------:R-:W5:Y:S01]  /*9870*/  LDCU.64 UR4, c[0x4][0x10] ;  /* 0x01000200ff0477ac */ /* 0x000f620008000a00 */
[----:B----4-:R-:W-:Y:S01]  /*9880*/  MOV R5, UR9 ;  /* 0x0000000900057c02 */ /* 0x010fe20008000f00 */
[----:B------:R-:W-:Y:S01]  /*9890*/  IMAD.U32 R4, RZ, RZ, UR8 ;  /* 0x00000008ff047e24 */ /* 0x000fe2000f8e00ff */
[----:B---3--:R-:W-:Y:S01]  /*98a0*/  MOV R7, UR7 ;  /* 0x0000000700077c02 */ /* 0x008fe20008000f00 */
[----:B------:R-:W-:Y:S01]  /*98b0*/  IMAD.U32 R6, RZ, RZ, UR6 ;  /* 0x00000006ff067e24 */ /* 0x000fe2000f8e00ff */
[----:B-----5:R-:W-:Y:S01]  /*98c0*/  MOV R11, UR5 ;  /* 0x00000005000b7c02 */ /* 0x020fe20008000f00 */
[----:B------:R-:W-:Y:S02]  /*98d0*/  IMAD.U32 R10, RZ, RZ, UR4 ;  /* 0x00000004ff0a7e24 */ /* 0x000fe4000f8e00ff */
[----:B------:R-:W-:Y:S07]  /*98e0*/  LEPC R20, `(.L_x_119) ;  /* 0x000000001014794e */ /* 0x000fee0000000000 */
[----:B-12---:R-:W-:Y:S05]  /*98f0*/  CALL.ABS.NOINC R14 ;  /* 0x000000000e007343 */ /* 0x006fea0003c00000 */
.L_x_119:
[----:B------:R-:W-:Y:S05]  /*9900*/  WARPSYNC.ALL ;  /* 0x0000000000007948 */ /* 0x000fea0003800000 */
[C---:B------:R-:W-:Y:S01]  /*9910*/  R2UR UR4, R201.reuse ;  /* 0x00000000c90472ca */ /* 0x040fe200000e0000 */
[----:B------:R-:W-:Y:S05]  /*9920*/  VIADD R0, R201, 0x80 ;  /* 0x00000080c9007836 */ /* 0x000fea0000000000 */
[----:B------:R-:W-:Y:S04]  /*9930*/  SHF.R.U32.HI R0, RZ, 0x15, R0 ;  /* 0x00000015ff007819 */ /* 0x000fe80000011600 */
[----:B------:R-:W-:Y:S03]  /*9940*/  LOP3.LUT P0, RZ, R0, 0x3, R181, 0x48, !PT ;  /* 0x0000000300ff7812 */ /* 0x000fe600078048b5 */
[----:B------:R-:W3:Y:S10]  /*9950*/  LDTM.x32 R24, tmem[UR4] ;  /* 0x00000004001879ee */ /* 0x000ef400082c0000 */
[----:B---3--:R-:W-:Y:S05]  /*9960*/  @!P0 BRA `(.L_x_120) ;  /* 0x0000000000408947 */ /* 0x008fea0003800000 */
        /* <DEDUP_REMOVED lines=16> */
.L_x_120:
[----:B------:R-:W-:Y:S05]  /*9a70*/  WARPSYNC.ALL ;  /* 0x0000000000007948 */ /* 0x000fea0003800000 */
[----:B------:R-:W-:Y:S11]  /*9a80*/  R2UR UR4, R201 ;  /* 0x00000000c90472ca */ /* 0x000ff600000e0000 */
[----:B------:R-:W-:Y:S02]  /*9a90*/  @!UPT UIADD3 URZ, UPT, UPT, URZ, URZ, URZ ;  /* 0x000000fffffff290 */ /* 0x000fe4000fffe0ff */
[----:B------:R-:W3:Y:S02]  /*9aa0*/  LDTM.x32 R56, tmem[UR4+0x80] ;  /* 0x00008004003879ee */ /* 0x000ee400082c0000 */
[----:B---3--:R-:W-:Y:S01]  /*9ab0*/  NOP ;  /* 0x0000000000007918 */ /* 0x008fe20000000000 */
.L_x_118:
[----:B-1----:R-:W-:Y:S01]  /*9ac0*/  SHF.L.U32 R18, R168, 0x10, RZ ;  /* 0x00000010a8127819 */ /* 0x002fe200000006ff */
[----:B------:R-:W-:Y:S01]  /*9ad0*/  FMUL R0, R130, R24 ;  /* 0x0000001882007220 */ /* 0x000fe20000400000 */
[C---:B------:R-:W-:Y:S01]  /*9ae0*/  SHF.L.U32 R19, R169.reuse, 0x10, RZ ;  /* 0x00000010a9137819 */ /* 0x040fe200000006ff */
[----:B------:R-:W-:Y:S05]  /*9af0*/  WARPSYNC.ALL ;  /* 0x0000000000007948 */ /* 0x000fea0003800000 */
[----:B------:R-:W-:Y:S01]  /*9b00*/  LOP3.LUT R20, R169, 0xffff0000, RZ, 0xc0, !PT ;  /* 0xffff0000a9147812 */ /* 0x000fe200078ec0ff */
[----:B------:R-:W1:Y:S01]  /*9b10*/  S2UR UR5, SR_CgaCtaId ;  /* 0x00000000000579c3 */ /* 0x000e620000008800 */
[----:B------:R-:W-:Y:S01]  /*9b20*/  ISETP.NE.AND P1, PT, R192, R17, PT ;  /* 0x00000011c000720c */ /* 0x000fe20003f25270 */
[----:B------:R-:W-:Y:S01]  /*9b30*/  FFMA R0, R133, R18, R0 ;  /* 0x0000001285007223 */ /* 0x000fe20000000000 */
[----:B------:R-:W-:Y:S01]  /*9b40*/  LOP3.LUT R18, R168, 0xffff0000, RZ, 0xc0, !PT ;  /* 0xffff0000a8127812 */ /* 0x000fe200078ec0ff */
[----:B------:R-:W-:Y:S01]  /*9b50*/  FMUL R3, R130, R25 ;  /* 0x0000001982037220 */ /* 0x000fe20000400000 */
[----:B------:R-:W-:Y:S01]  /*9b60*/  LOP3.LUT R16, R164, 0xffff0000, RZ, 0xc0, !PT ;  /* 0xffff0000a4107812 */ /* 0x000fe200078ec0ff */
[C---:B----4-:R-:W-:Y:S01]  /*9b70*/  FMUL R4, R130.reuse, R26 ;  /* 0x0000001a82047220 */ /* 0x050fe20000400000 */
[----:B------:R-:W-:Y:S01]  /*9b80*/  SHF.L.U32 R15, R165, 0x10, RZ ;  /* 0x00000010a50f7819 */ /* 0x000fe200000006ff */
[----:B------:R-:W-:Y:S01]  /*9b90*/  FMUL R5, R130, R27 ;  /* 0x0000001b82057220 */ /* 0x000fe20000400000 */
[----:B------:R-:W-:Y:S01]  /*9ba0*/  SHF.L.U32 R17, R166, 0x10, RZ ;  /* 0x00000010a6117819 */ /* 0x000fe200000006ff */
[C---:B------:R-:W-:Y:S01]  /*9bb0*/  FFMA R3, R133.reuse, R18, R3 ;  /* 0x0000001285037223 */ /* 0x040fe20000000003 */
[----:B------:R-:W-:Y:S01]  /*9bc0*/  SHF.L.U32 R18, R170, 0x10, RZ ;  /* 0x00000010aa127819 */ /* 0x000fe200000006ff */
[C---:B------:R-:W-:Y:S01]  /*9bd0*/  FFMA R4, R133.reuse, R19, R4 ;  /* 0x0000001385047223 */ /* 0x040fe20000000004 */
[----:B------:R-:W-:Y:S01]  /*9be0*/  SHF.L.U32 R19, R164, 0x10, RZ ;  /* 0x00000010a4137819 */ /* 0x000fe200000006ff */
[----:B------:R-:W-:Y:S01]  /*9bf0*/  FFMA R5, R133, R20, R5 ;  /* 0x0000001485057223 */ /* 0x000fe20000000005 */
[----:B------:R-:W-:Y:S01]  /*9c00*/  LOP3.LUT R20, R170, 0xffff0000, RZ, 0xc0, !PT ;  /* 0xffff0000aa147812 */ /* 0x000fe200078ec0ff */
[C---:B------:R-:W-:Y:S01]  /*9c10*/  FMUL R6, R130.reuse, R28 ;  /* 0x0000001c82067220 */ /* 0x040fe20000400000 */
[----:B------:R-:W-:Y:S01]  /*9c20*/  F2FP.BF16.F32.PACK_AB R88, R3, R0 ;  /* 0x000000000358723e */ /* 0x000fe200000010ff */
[C---:B------:R-:W-:Y:S01]  /*9c30*/  FMUL R7, R130.reuse, R29 ;  /* 0x0000001d82077220 */ /* 0x040fe20000400000 */
[----:B------:R-:W-:Y:S01]  /*9c40*/  F2FP.BF16.F32.PACK_AB R89, R5, R4 ;  /* 0x000000040559723e */ /* 0x000fe200000010ff */
[----:B------:R-:W-:Y:S01]  /*9c50*/  FFMA R6, R133, R18, R6 ;  /* 0x0000001285067223 */ /* 0x000fe20000000006 */
[----:B------:R-:W-:Y:S01]  /*9c60*/  SHF.L.U32 R18, R171, 0x10, RZ ;  /* 0x00000010ab127819 */ /* 0x000fe200000006ff */
[----:B------:R-:W-:Y:S01]  /*9c70*/  FFMA R7, R133, R20, R7 ;  /* 0x0000001485077223 */ /* 0x000fe20000000007 */
[----:B------:R-:W-:Y:S01]  /*9c80*/  LOP3.LUT R20, R171, 0xffff0000, RZ, 0xc0, !PT ;  /* 0xffff0000ab147812 */ /* 0x000fe200078ec0ff */
[C---:B------:R-:W-:Y:S01]  /*9c90*/  FMUL R8, R130.reuse, R30 ;  /* 0x0000001e82087220 */ /* 0x040fe20000400000 */
[----:B------:R-:W-:Y:S01]  /*9ca0*/  ISETP.NE.AND P2, PT, R195, RZ, PT ;  /* 0x000000ffc300720c */ /* 0x000fe20003f45270 */
[----:B------:R-:W-:Y:S01]  /*9cb0*/  FMUL R9, R130, R31 ;  /* 0x0000001f82097220 */ /* 0x000fe20000400000 */
[----:B------:R-:W-:Y:S01]  /*9cc0*/  F2FP.BF16.F32.PACK_AB R90, R7, R6 ;  /* 0x00000006075a723e */ /* 0x000fe200000010ff */
[----:B------:R-:W-:Y:S01]  /*9cd0*/  UIADD3 UR4, UPT, UPT, UR44, 0x88, URZ ;  /* 0x000000882c047890 */ /* 0x000fe2000fffe0ff */
[----:B------:R-:W-:Y:S01]  /*9ce0*/  ISETP.NE.AND P0, PT, R192, RZ, PT ;  /* 0x000000ffc000720c */ /* 0x000fe20003f05270 */
[----:B------:R-:W-:Y:S01]  /*9cf0*/  FFMA R8, R133, R18, R8 ;  /* 0x0000001285087223 */ /* 0x000fe20000000008 */
[----:B------:R-:W-:Y:S01]  /*9d00*/  LOP3.LUT R18, R165, 0xffff0000, RZ, 0xc0, !PT ;  /* 0xffff0000a5127812 */ /* 0x000fe200078ec0ff */
[----:B------:R-:W-:Y:S01]  /*9d10*/  FFMA R9, R133, R20, R9 ;  /* 0x0000001485097223 */ /* 0x000fe20000000009 */
[----:B------:R-:W-:Y:S01]  /*9d20*/  LOP3.LUT R20, R167, 0xffff0000, RZ, 0xc0, !PT ;  /* 0xffff0000a7147812 */ /* 0x000fe200078ec0ff */
[----:B-1----:R-:W-:Y:S01]  /*9d30*/  UPRMT UR4, UR5, 0x654, UR4 ;  /* 0x0000065405047896 */ /* 0x002fe20008000004 */
[----:B------:R-:W-:Y:S01]  /*9d40*/  NOP ;  /* 0x0000000000007918 */ /* 0x000fe20000000000 */
[C---:B------:R-:W-:Y:S01]  /*9d50*/  FMUL R10, R130.reuse, R32 ;  /* 0x00000020820a7220 */ /* 0x040fe20000400000 */
[----:B------:R-:W-:Y:S01]  /*9d60*/  F2FP.BF16.F32.PACK_AB R91, R9, R8 ;  /* 0x00000008095b723e */ /* 0x000fe200000010ff */
[C---:B------:R-:W-:Y:S01]  /*9d70*/  FMUL R11, R130.reuse, R33 ;  /* 0x00000021820b7220 */ /* 0x040fe20000400000 */
[C---:B------:R-:W-:Y:S01]  /*9d80*/  FMUL R12, R130.reuse, R34 ;  /* 0x00000022820c7220 */ /* 0x040fe20000400000 */
[----:B------:R-:W-:Y:S01]  /*9d90*/  FMUL R13, R130, R35 ;  /* 0x00000023820d7220 */ /* 0x000fe20000400000 */
[----:B------:R-:W-:Y:S01]  /*9da0*/  FFMA R10, R133, R19, R10 ;  /* 0x00000013850a7223 */ /* 0x000fe2000000000a */
[----:B------:R-:W-:Y:S01]  /*9db0*/  SHF.L.U32 R19, R167, 0x10, RZ ;  /* 0x00000010a7137819 */ /* 0x000fe200000006ff */
[----:B------:R-:W-:Y:S01]  /*9dc0*/  SYNCS.ARRIVE.TRANS64.RED.A1T0 RZ, [UR4], RZ ;  /* 0x000000ffffff79a7 */ /* 0x000fe20008100404 */
[----:B------:R1:W-:Y:S01]  /*9dd0*/  @!P1 STS.128 [R191+0x2000], R88 ;  /* 0x00200058bf009388 */ /* 0x0003e20000000c00 */
[C---:B------:R-:W-:Y:S01]  /*9de0*/  FFMA R11, R133.reuse, R16, R11 ;  /* 0x00000010850b7223 */ /* 0x040fe2000000000b */
[C---:B------:R-:W-:Y:S01]  /*9df0*/  FFMA R12, R133.reuse, R15, R12 ;  /* 0x0000000f850c7223 */ /* 0x040fe2000000000c */
[----:B------:R-:W-:Y:S01]  /*9e00*/  FFMA R13, R133, R18, R13 ;  /* 0x00000012850d7223 */ /* 0x000fe2000000000d */
[----:B------:R-:W-:Y:S01]  /*9e10*/  LOP3.LUT R18, R166, 0xffff0000, RZ, 0xc0, !PT ;  /* 0xffff0000a6127812 */ /* 0x000fe200078ec0ff */
[C---:B------:R-:W-:Y:S01]  /*9e20*/  FMUL R14, R130.reuse, R36 ;  /* 0x00000024820e7220 */ /* 0x040fe20000400000 */
[----:B------:R-:W-:Y:S01]  /*9e30*/  F2FP.BF16.F32.PACK_AB R92, R11, R10 ;  /* 0x0000000a0b5c723e */ /* 0x000fe200000010ff */
[----:B------:R-:W-:Y:S01]  /*9e40*/  FMUL R15, R130, R37 ;  /* 0x00000025820f7220 */ /* 0x000fe20000400000 */
[----:B------:R-:W-:Y:S01]  /*9e50*/  SHF.L.U32 R11, R160, 0x10, RZ ;  /* 0x00000010a00b7819 */ /* 0x000fe200000006ff */
[----:B------:R-:W-:Y:S01]  /*9e60*/  FFMA R14, R133, R17, R14 ;  /* 0x00000011850e7223 */ /* 0x000fe2000000000e */
[----:B------:R-:W-:Y:S01]  /*9e70*/  F2FP.BF16.F32.PACK_AB R93, R13, R12 ;  /* 0x0000000c0d5d723e */ /* 0x000fe200000010ff */
[----:B------:R-:W-:Y:S01]  /*9e80*/  FMUL R16, R130, R38 ;  /* 0x0000002682107220 */ /* 0x000fe20000400000 */
[----:B------:R-:W-:Y:S01]  /*9e90*/  LOP3.LUT R12, R160, 0xffff0000, RZ, 0xc0, !PT ;  /* 0xffff0000a00c7812 */ /* 0x000fe200078ec0ff */
[----:B------:R-:W-:Y:S01]  /*9ea0*/  FMUL R17, R130, R39 ;  /* 0x0000002782117220 */ /* 0x000fe20000400000 */
[----:B------:R-:W-:Y:S01]  /*9eb0*/  SHF.L.U32 R13, R161, 0x10, RZ ;  /* 0x00000010a10d7819 */ /* 0x000fe200000006ff */
[C---:B------:R-:W-:Y:S01]  /*9ec0*/  FFMA R15, R133.reuse, R18, R15 ;  /* 0x00000012850f7223 */ /* 0x040fe2000000000f */
[----:B------:R-:W-:Y:S01]  /*9ed0*/  LOP3.LUT R18, R158, 0xffff0000, RZ, 0xc0, !PT ;  /* 0xffff00009e127812 */ /* 0x000fe200078ec0ff */
[C---:B------:R-:W-:Y:S01]  /*9ee0*/  FFMA R16, R133.reuse, R19, R16 ;  /* 0x0000001385107223 */ /* 0x040fe20000000010 */
[C---:B------:R-:W-:Y:S01]  /*9ef0*/  FMUL R8, R130.reuse, R40 ;  /* 0x0000002882087220 */ /* 0x040fe20000400000 */
[----:B------:R-:W-:Y:S01]  /*9f00*/  FFMA R17, R133, R20, R17 ;  /* 0x0000001485117223 */ /* 0x000fe20000000011 */
[----:B------:R-:W-:Y:S01]  /*9f10*/  F2FP.BF16.F32.PACK_AB R94, R15, R14 ;  /* 0x0000000e0f5e723e */ /* 0x000fe200000010ff */
[C---:B------:R-:W-:Y:S01]  /*9f20*/  FMUL R9, R130.reuse, R41 ;  /* 0x0000002982097220 */ /* 0x040fe20000400000 */
[----:B------:R-:W-:Y:S01]  /*9f30*/  LOP3.LUT R14, R161, 0xffff0000, RZ, 0xc0, !PT ;  /* 0xffff0000a10e7812 */ /* 0x000fe200078ec0ff */
[----:B------:R-:W-:Y:S01]  /*9f40*/  FFMA R8, R133, R11, R8 ;  /* 0x0000000b85087223 */ /* 0x000fe20000000008 */
[----:B------:R-:W-:Y:S01]  /*9f50*/  F2FP.BF16.F32.PACK_AB R95, R17, R16 ;  /* 0x00000010115f723e */ /* 0x000fe200000010ff */
[----:B------:R-:W-:Y:S01]  /*9f60*/  FMUL R10, R130, R42 ;  /* 0x0000002a820a7220 */ /* 0x000fe20000400000 */
[----:B------:R-:W-:Y:S01]  /*9f70*/  SHF.L.U32 R15, R162, 0x10, RZ ;  /* 0x00000010a20f7819 */ /* 0x000fe200000006ff */
[----:B------:R-:W-:Y:S01]  /*9f80*/  FMUL R11, R130, R43 ;  /* 0x0000002b820b7220 */ /* 0x000fe20000400000 */
[----:B------:R-:W-:Y:S01]  /*9f90*/  LOP3.LUT R16, R157, 0xffff0000, RZ, 0xc0, !PT ;  /* 0xffff00009d107812 */ /* 0x000fe200078ec0ff */
[----:B------:R-:W-:Y:S01]  /*9fa0*/  FFMA R9, R133, R12, R9 ;  /* 0x0000000c85097223 */ /* 0x000fe20000000009 */
[----:B------:R-:W-:Y:S01]  /*9fb0*/  SHF.L.U32 R17, R159, 0x10, RZ ;  /* 0x000000109f117819 */ /* 0x000fe200000006ff */
[----:B------:R-:W-:Y:S01]  /*9fc0*/  FFMA R10, R133, R13, R10 ;  /* 0x0000000d850a7223 */ /* 0x000fe2000000000a */
[----:B------:R-:W-:Y:S01]  /*9fd0*/  LOP3.LUT R20, R159, 0xffff0000, RZ, 0xc0, !PT ;  /* 0xffff00009f147812 */ /* 0x000fe200078ec0ff */
[----:B------:R-:W-:Y:S01]  /*9fe0*/  FFMA R11, R133, R14, R11 ;  /* 0x0000000e850b7223 */ /* 0x000fe2000000000b */
[----:B------:R-:W-:Y:S01]  /*9ff0*/  LOP3.LUT R14, R162, 0xffff0000, RZ, 0xc0, !PT ;  /* 0xffff0000a20e7812 */ /* 0x000fe200078ec0ff */
[C---:B------:R-:W-:Y:S01]  /*a000*/  FMUL R12, R130.reuse, R44 ;  /* 0x0000002c820c7220 */ /* 0x040fe20000400000 */
[----:B-1----:R-:W-:Y:S01]  /*a010*/  F2FP.BF16.F32.PACK_AB R88, R9, R8 ;  /* 0x000000080958723e */ /* 0x002fe200000010ff */
[----:B------:R1:W-:Y:S01]  /*a020*/  @!P1 STS.128 [R199+0x2010], R92 ;  /* 0x0020105cc7009388 */ /* 0x0003e20000000c00 */
[----:B------:R-:W-:Y:S01]  /*a030*/  F2FP.BF16.F32.PACK_AB R89, R11, R10 ;  /* 0x0000000a0b59723e */ /* 0x000fe200000010ff */
[----:B------:R-:W-:Y:S01]  /*a040*/  FMUL R13, R130, R45 ;  /* 0x0000002d820d7220 */ /* 0x000fe20000400000 */
[----:B------:R-:W-:Y:S01]  /*a050*/  SHF.L.U32 R11, R163, 0x10, RZ ;  /* 0x00000010a30b7819 */ /* 0x000fe200000006ff */
[C---:B------:R-:W-:Y:S01]  /*a060*/  FFMA R12, R133.reuse, R15, R12 ;  /* 0x0000000f850c7223 */ /* 0x040fe2000000000c */
[----:B------:R-:W-:Y:S01]  /*a070*/  SHF.L.U32 R15, R156, 0x10, RZ ;  /* 0x000000109c0f7819 */ /* 0x000fe200000006ff */
[----:B------:R-:W-:Y:S01]  /*a080*/  FFMA R13, R133, R14, R13 ;  /* 0x0000000e850d7223 */ /* 0x000fe2000000000d */
[----:B------:R-:W-:Y:S01]  /*a090*/  LOP3.LUT R14, R163, 0xffff0000, RZ, 0xc0, !PT ;  /* 0xffff0000a30e7812 */ /* 0x000fe200078ec0ff */
[C---:B------:R-:W-:Y:S01]  /*a0a0*/  FMUL R8, R130.reuse, R46 ;  /* 0x0000002e82087220 */ /* 0x040fe20000400000 */
[C---:B------:R-:W-:Y:S01]  /*a0b0*/  FMUL R9, R130.reuse, R47 ;  /* 0x0000002f82097220 */ /* 0x040fe20000400000 */
[----:B------:R-:W-:Y:S01]  /*a0c0*/  FMUL R10, R130, R48 ;  /* 0x00000030820a7220 */ /* 0x000fe20000400000 */
[----:B------:R-:W-:Y:S01]  /*a0d0*/  F2FP.BF16.F32.PACK_AB R90, R13, R12 ;  /* 0x0000000c0d5a723e */ /* 0x000fe200000010ff */
[C---:B------:R-:W-:Y:S01]  /*a0e0*/  FFMA R8, R133.reuse, R11, R8 ;  /* 0x0000000b85087223 */ /* 0x040fe20000000008 */
[C---:B------:R-:W-:Y:S01]  /*a0f0*/  FFMA R9, R133.reuse, R14, R9 ;  /* 0x0000000e85097223 */ /* 0x040fe20000000009 */
[----:B------:R-:W-:Y:S01]  /*a100*/  LOP3.LUT R14, R156, 0xffff0000, RZ, 0xc0, !PT ;  /* 0xffff00009c0e7812 */ /* 0x000fe200078ec0ff */
[----:B------:R-:W-:Y:S01]  /*a110*/  FFMA R10, R133, R15, R10 ;  /* 0x0000000f850a7223 */ /* 0x000fe2000000000a */
[----:B------:R-:W-:Y:S01]  /*a120*/  SHF.L.U32 R15, R157, 0x10, RZ ;  /* 0x000000109d0f7819 */ /* 0x000fe200000006ff */
[C---:B------:R-:W-:Y:S01]  /*a130*/  FMUL R11, R130.reuse, R49 ;  /* 0x00000031820b7220 */ /* 0x040fe20000400000 */
[----:B------:R-:W-:Y:S01]  /*a140*/  F2FP.BF16.F32.PACK_AB R91, R9, R8 ;  /* 0x00000008095b723e */ /* 0x000fe200000010ff */
[C---:B------:R-:W-:Y:S01]  /*a150*/  FMUL R12, R130.reuse, R50 ;  /* 0x00000032820c7220 */ /* 0x040fe20000400000 */
[C---:B------:R-:W-:Y:S01]  /*a160*/  FMUL R13, R130.reuse, R51 ;  /* 0x00000033820d7220 */ /* 0x040fe20000400000 */
[C---:B------:R-:W-:Y:S01]  /*a170*/  FFMA R11, R133.reuse, R14, R11 ;  /* 0x0000000e850b7223 */ /* 0x040fe2000000000b */
[----:B------:R-:W-:Y:S01]  /*a180*/  FMUL R8, R130, R52 ;  /* 0x0000003482087220 */ /* 0x000fe20000400000 */
[C---:B------:R-:W-:Y:S01]  /*a190*/  FFMA R12, R133.reuse, R15, R12 ;  /* 0x0000000f850c7223 */ /* 0x040fe2000000000c */
[C---:B------:R-:W-:Y:S01]  /*a1a0*/  FFMA R13, R133.reuse, R16, R13 ;  /* 0x00000010850d7223 */ /* 0x040fe2000000000d */
[----:B------:R-:W-:Y:S01]  /*a1b0*/  SHF.L.U32 R16, R158, 0x10, RZ ;  /* 0x000000109e107819 */ /* 0x000fe200000006ff */
[C---:B------:R-:W-:Y:S01]  /*a1c0*/  FMUL R9, R130.reuse, R53 ;  /* 0x0000003582097220 */ /* 0x040fe20000400000 */
[C---:B------:R-:W-:Y:S01]  /*a1d0*/  FMUL R14, R130.reuse, R54 ;  /* 0x00000036820e7220 */ /* 0x040fe20000400000 */
[----:B------:R-:W-:Y:S01]  /*a1e0*/  FMUL R15, R130, R55 ;  /* 0x00000037820f7220 */ /* 0x000fe20000400000 */
[----:B------:R3:W-:Y:S01]  /*a1f0*/  @!P1 STS.128 [R197+0x2020], R88 ;  /* 0x00202058c5009388 */ /* 0x0007e20000000c00 */
[----:B------:R-:W-:Y:S01]  /*a200*/  FFMA R8, R133, R16, R8 ;  /* 0x0000001085087223 */ /* 0x000fe20000000008 */
[----:B-1----:R-:W-:Y:S01]  /*a210*/  F2FP.BF16.F32.PACK_AB R93, R13, R12 ;  /* 0x0000000c0d5d723e */ /* 0x002fe200000010ff */
[C---:B------:R-:W-:Y:S01]  /*a220*/  FFMA R9, R133.reuse, R18, R9 ;  /* 0x0000001285097223 */ /* 0x040fe20000000009 */
[C---:B------:R-:W-:Y:S01]  /*a230*/  LOP3.LUT R12, R152.reuse, 0xffff0000, RZ, 0xc0, !PT ;  /* 0xffff0000980c7812 */ /* 0x040fe200078ec0ff */
[C---:B------:R-:W-:Y:S01]  /*a240*/  FFMA R14, R133.reuse, R17, R14 ;  /* 0x00000011850e7223 */ /* 0x040fe2000000000e */
[----:B------:R-:W-:Y:S01]  /*a250*/  SHF.L.U32 R17, R152, 0x10, RZ ;  /* 0x0000001098117819 */ /* 0x000fe200000006ff */
[----:B------:R-:W-:Y:S01]  /*a260*/  FFMA R15, R133, R20, R15 ;  /* 0x00000014850f7223 */ /* 0x000fe2000000000f */
[----:B------:R-:W-:Y:S01]  /*a270*/  F2FP.BF16.F32.PACK_AB R94, R9, R8 ;  /* 0x00000008095e723e */ /* 0x000fe200000010ff */
        /* <DEDUP_REMOVED lines=8> */
[----:B------:R-:W-:Y:S01]  /*a300*/  FMUL R9, R130, R58 ;  /* 0x0000003a82097220 */ /* 0x000fe20000400000 */
[----:B------:R-:W-:Y:S01]  /*a310*/  SHF.L.U32 R18, R154, 0x10, RZ ;  /* 0x000000109a127819 */ /* 0x000fe200000006ff */
[----:B------:R-:W-:Y:S01]  /*a320*/  FMUL R10, R130, R59 ;  /* 0x0000003b820a7220 */ /* 0x000fe20000400000 */
[----:B------:R-:W-:Y:S01]  /*a330*/  LOP3.LUT R15, R154, 0xffff0000, RZ, 0xc0, !PT ;  /* 0xffff00009a0f7812 */ /* 0x000fe200078ec0ff */
[----:B------:R-:W-:Y:S01]  /*a340*/  FMUL R11, R130, R60 ;  /* 0x0000003c820b7220 */ /* 0x000fe20000400000 */
[----:B------:R-:W-:Y:S01]  /*a350*/  LOP3.LUT R17, R155, 0xffff0000, RZ, 0xc0, !PT ;  /* 0xffff00009b117812 */ /* 0x000fe200078ec0ff */
[C---:B------:R-:W-:Y:S01]  /*a360*/  FFMA R9, R133.reuse, R14, R9 ;  /* 0x0000000e85097223 */ /* 0x040fe20000000009 */
[----:B------:R-:W-:Y:S01]  /*a370*/  F2FP.BF16.F32.PACK_AB R96, R8, R16 ;  /* 0x000000100860723e */ /* 0x000fe200000010ff */
[----:B------:R-:W-:Y:S01]  /*a380*/  FFMA R10, R133, R13, R10 ;  /* 0x0000000d850a7223 */ /* 0x000fe2000000000a */
[----:B------:R-:W-:Y:S01]  /*a390*/  LOP3.LUT R16, R141, 0xffff0000, RZ, 0xc0, !PT ;  /* 0xffff00008d107812 */ /* 0x000fe200078ec0ff */
[C---:B------:R-:W-:Y:S01]  /*a3a0*/  FMUL R12, R130.reuse, R61 ;  /* 0x0000003d820c7220 */ /* 0x040fe20000400000 */
[----:B------:R-:W-:Y:S01]  /*a3b0*/  LOP3.LUT R20, R147, 0xffff0000, RZ, 0xc0, !PT ;  /* 0xffff000093147812 */ /* 0x000fe200078ec0ff */
[----:B------:R-:W-:Y:S01]  /*a3c0*/  FFMA R11, R133, R18, R11 ;  /* 0x00000012850b7223 */ /* 0x000fe2000000000b */
[----:B------:R-:W-:Y:S01]  /*a3d0*/  SHF.L.U32 R18, R155, 0x10, RZ ;  /* 0x000000109b127819 */ /* 0x000fe200000006ff */
[----:B------:R-:W-:Y:S01]  /*a3e0*/  FMUL R13, R130, R62 ;  /* 0x0000003e820d7220 */ /* 0x000fe20000400000 */
[----:B------:R-:W-:Y:S01]  /*a3f0*/  F2FP.BF16.F32.PACK_AB R97, R10, R9 ;  /* 0x000000090a61723e */ /* 0x000fe200000010ff */
[C---:B------:R-:W-:Y:S01]  /*a400*/  FFMA R12, R133.reuse, R15, R12 ;  /* 0x0000000f850c7223 */ /* 0x040fe2000000000c */
[----:B------:R-:W-:Y:S01]  /*a410*/  SHF.L.U32 R15, R150, 0x10, RZ ;  /* 0x00000010960f7819 */ /* 0x000fe200000006ff */
[----:B------:R-:W-:Y:S01]  /*a420*/  FMUL R14, R130, R63 ;  /* 0x0000003f820e7220 */ /* 0x000fe20000400000 */
[----:B------:R-:W-:Y:S01]  /*a430*/  FFMA R13, R133, R18, R13 ;  /* 0x00000012850d7223 */ /* 0x000fe2000000000d */
[----:B------:R-:W-:Y:S01]  /*a440*/  LOP3.LUT R18, R145, 0xffff0000, RZ, 0xc0, !PT ;  /* 0xffff000091127812 */ /* 0x000fe200078ec0ff */
[----:B------:R1:W-:Y:S01]  /*a450*/  @!P1 STS.128 [R196+0x2010], R92 ;  /* 0x0020105cc4009388 */ /* 0x0003e20000000c00 */
[----:B------:R-:W-:Y:S01]  /*a460*/  F2FP.BF16.F32.PACK_AB R98, R12, R11 ;  /* 0x0000000b0c62723e */ /* 0x000fe200000010ff */
[C---:B------:R-:W-:Y:S01]  /*a470*/  FFMA R14, R133.reuse, R17, R14 ;  /* 0x00000011850e7223 */ /* 0x040fe2000000000e */
[----:B------:R-:W-:Y:S01]  /*a480*/  SHF.L.U32 R11, R148, 0x10, RZ ;  /* 0x00000010940b7819 */ /* 0x000fe200000006ff */
[----:B------:R-:W-:Y:S01]  /*a490*/  FMUL R8, R130, R64 ;  /* 0x0000004082087220 */ /* 0x000fe20000400000 */
[----:B------:R-:W-:Y:S01]  /*a4a0*/  LOP3.LUT R12, R148, 0xffff0000, RZ, 0xc0, !PT ;  /* 0xffff0000940c7812 */ /* 0x000fe200078ec0ff */
[----:B------:R-:W-:Y:S01]  /*a4b0*/  FMUL R9, R130, R65 ;  /* 0x0000004182097220 */ /* 0x000fe20000400000 */
[----:B------:R-:W-:Y:S01]  /*a4c0*/  F2FP.BF16.F32.PACK_AB R99, R14, R13 ;  /* 0x0000000d0e63723e */ /* 0x000fe200000010ff */
[----:B------:R-:W-:Y:S01]  /*a4d0*/  FFMA R8, R133, R11, R8 ;  /* 0x0000000b85087223 */ /* 0x000fe20000000008 */
[----:B------:R-:W-:Y:S01]  /*a4e0*/  SHF.L.U32 R13, R149, 0x10, RZ ;  /* 0x00000010950d7819 */ /* 0x000fe200000006ff */
[----:B------:R-:W-:Y:S01]  /*a4f0*/  FFMA R9, R133, R12, R9 ;  /* 0x0000000c85097223 */ /* 0x000fe20000000009 */
[----:B------:R-:W-:Y:S01]  /*a500*/  LOP3.LUT R14, R149, 0xffff0000, RZ, 0xc0, !PT ;  /* 0xffff0000950e7812 */ /* 0x000fe200078ec0ff */
[C---:B------:R-:W-:Y:S01]  /*a510*/  FMUL R10, R130.reuse, R66 ;  /* 0x00000042820a7220 */ /* 0x040fe20000400000 */
[----:B------:R-:W-:Y:S01]  /*a520*/  SHF.L.U32 R17, R147, 0x10, RZ ;  /* 0x0000001093117819 */ /* 0x000fe200000006ff */
[C---:B------:R-:W-:Y:S01]  /*a530*/  FMUL R11, R130.reuse, R67 ;  /* 0x00000043820b7220 */ /* 0x040fe20000400000 */
[----:B---3--:R-:W-:Y:S01]  /*a540*/  F2FP.BF16.F32.PACK_AB R88, R9, R8 ;  /* 0x000000080958723e */ /* 0x008fe200000010ff */
[C---:B------:R-:W-:Y:S01]  /*a550*/  FFMA R10, R133.reuse, R13, R10 ;  /* 0x0000000d850a7223 */ /* 0x040fe2000000000a */
[----:B------:R-:W-:Y:S01]  /*a560*/  FMUL R12, R130, R68 ;  /* 0x00000044820c7220 */ /* 0x000fe20000400000 */
[C---:B------:R-:W-:Y:S01]  /*a570*/  FFMA R11, R133.reuse, R14, R11 ;  /* 0x0000000e850b7223 */ /* 0x040fe2000000000b */
[----:B------:R-:W-:Y:S01]  /*a580*/  LOP3.LUT R14, R150, 0xffff0000, RZ, 0xc0, !PT ;  /* 0xffff0000960e7812 */ /* 0x000fe200078ec0ff */
[C---:B------:R-:W-:Y:S01]  /*a590*/  FMUL R13, R130.reuse, R69 ;  /* 0x00000045820d7220 */ /* 0x040fe20000400000 */
[----:B------:R3:W-:Y:S01]  /*a5a0*/  @!P1 STS.128 [R191+0x3000], R96 ;  /* 0x00300060bf009388 */ /* 0x0007e20000000c00 */
[----:B------:R-:W-:Y:S01]  /*a5b0*/  FFMA R12, R133, R15, R12 ;  /* 0x0000000f850c7223 */ /* 0x000fe2000000000c */
[----:B------:R-:W-:Y:S01]  /*a5c0*/  F2FP.BF16.F32.PACK_AB R89, R11, R10 ;  /* 0x0000000a0b59723e */ /* 0x000fe200000010ff */
[----:B------:R-:W-:Y:S01]  /*a5d0*/  FFMA R13, R133, R14, R13 ;  /* 0x0000000e850d7223 */ /* 0x000fe2000000000d */
[C---:B------:R-:W-:Y:S01]  /*a5e0*/  SHF.L.U32 R11, R151.reuse, 0x10, RZ ;  /* 0x00000010970b7819 */ /* 0x040fe200000006ff */
[C---:B------:R-:W-:Y:S01]  /*a5f0*/  FMUL R8, R130.reuse, R70 ;  /* 0x0000004682087220 */ /* 0x040fe20000400000 */
[----:B------:R-:W-:Y:S01]  /*a600*/  LOP3.LUT R14, R151, 0xffff0000, RZ, 0xc0, !PT ;  /* 0xffff0000970e7812 */ /* 0x000fe200078ec0ff */
[----:B------:R-:W-:Y:S01]  /*a610*/  FMUL R9, R130, R71 ;  /* 0x0000004782097220 */ /* 0x000fe20000400000 */
[----:B------:R-:W-:Y:S01]  /*a620*/  SHF.L.U32 R15, R140, 0x10, RZ ;  /* 0x000000108c0f7819 */ /* 0x000fe200000006ff */
        /* <DEDUP_REMOVED lines=10> */
[----:B------:R-:W-:Y:S01]  /*a6d0*/  FMUL R13, R130, R75 ;  /* 0x0000004b820d7220 */ /* 0x000fe20000400000 */
[C---:B------:R-:W-:Y:S01]  /*a6e0*/  FFMA R11, R133.reuse, R14, R11 ;  /* 0x0000000e850b7223 */ /* 0x040fe2000000000b */
[----:B------:R-:W-:Y:S01]  /*a6f0*/  SHF.L.U32 R14, R142, 0x10, RZ ;  /* 0x000000108e0e7819 */ /* 0x000fe200000006ff */
[C---:B------:R-:W-:Y:S01]  /*a700*/  FFMA R12, R133.reuse, R15, R12 ;  /* 0x0000000f850c7223 */ /* 0x040fe2000000000c */
[----:B------:R-:W-:Y:S01]  /*a710*/  SHF.L.U32 R15, R144, 0x10, RZ ;  /* 0x00000010900f7819 */ /* 0x000fe200000006ff */
[----:B------:R-:W-:Y:S01]  /*a720*/  FFMA R13, R133, R16, R13 ;  /* 0x00000010850d7223 */ /* 0x000fe2000000000d */
[----:B------:R-:W-:Y:S01]  /*a730*/  LOP3.LUT R16, R142, 0xffff0000, RZ, 0xc0, !PT ;  /* 0xffff00008e107812 */ /* 0x000fe200078ec0ff */
[----:B------:R4:W-:Y:S01]  /*a740*/  @!P1 STS.128 [R199+0x3010], R88 ;  /* 0x00301058c7009388 */ /* 0x0009e20000000c00 */
[----:B-1----:R-:W-:Y:S01]  /*a750*/  F2FP.BF16.F32.PACK_AB R92, R11, R10 ;  /* 0x0000000a0b5c723e */ /* 0x002fe200000010ff */
[C---:B------:R-:W-:Y:S01]  /*a760*/  FMUL R8, R130.reuse, R76 ;  /* 0x0000004c82087220 */ /* 0x040fe20000400000 */
[----:B------:R-:W-:Y:S01]  /*a770*/  F2FP.BF16.F32.PACK_AB R93, R13, R12 ;  /* 0x0000000c0d5d723e */ /* 0x000fe200000010ff */
[C---:B------:R-:W-:Y:S01]  /*a780*/  FMUL R9, R130.reuse, R77 ;  /* 0x0000004d82097220 */ /* 0x040fe20000400000 */
[----:B------:R-:W-:Y:S01]  /*a790*/  SHF.L.U32 R13, R143, 0x10, RZ ;  /* 0x000000108f0d7819 */ /* 0x000fe200000006ff */
[----:B------:R-:W-:Y:S01]  /*a7a0*/  FFMA R8, R133, R14, R8 ;  /* 0x0000000e85087223 */ /* 0x000fe20000000008 */
[----:B------:R-:W-:Y:S01]  /*a7b0*/  LOP3.LUT R14, R143, 0xffff0000, RZ, 0xc0, !PT ;  /* 0xffff00008f0e7812 */ /* 0x000fe200078ec0ff */
[----:B------:R-:W1:Y:S01]  /*a7c0*/  S2R R201, SR_CgaCtaId ;  /* 0x0000000000c97919 */ /* 0x000e620000008800 */
[C---:B------:R-:W-:Y:S01]  /*a7d0*/  FMUL R10, R130.reuse, R78 ;  /* 0x0000004e820a7220 */ /* 0x040fe20000400000 */
[----:B------:R-:W-:Y:S01]  /*a7e0*/  FFMA R9, R133, R16, R9 ;  /* 0x0000001085097223 */ /* 0x000fe20000000009 */
[----:B------:R-:W-:Y:S01]  /*a7f0*/  SHF.L.U32 R16, R145, 0x10, RZ ;  /* 0x0000001091107819 */ /* 0x000fe200000006ff */
[C---:B------:R-:W-:Y:S01]  /*a800*/  FMUL R11, R130.reuse, R79 ;  /* 0x0000004f820b7220 */ /* 0x040fe20000400000 */
[----:B------:R-:W-:Y:S01]  /*a810*/  FFMA R10, R133, R13, R10 ;  /* 0x0000000d850a7223 */ /* 0x000fe2000000000a */
[----:B------:R-:W-:Y:S01]  /*a820*/  FMUL R12, R130, R80 ;  /* 0x00000050820c7220 */ /* 0x000fe20000400000 */
[----:B------:R-:W-:Y:S01]  /*a830*/  F2FP.BF16.F32.PACK_AB R94, R9, R8 ;  /* 0x00000008095e723e */ /* 0x000fe200000010ff */
[C---:B------:R-:W-:Y:S01]  /*a840*/  FFMA R11, R133.reuse, R14, R11 ;  /* 0x0000000e850b7223 */ /* 0x040fe2000000000b */
[----:B------:R-:W-:Y:S01]  /*a850*/  LOP3.LUT R14, R144, 0xffff0000, RZ, 0xc0, !PT ;  /* 0xffff0000900e7812 */ /* 0x000fe200078ec0ff */
[C---:B------:R-:W-:Y:S01]  /*a860*/  FMUL R8, R130.reuse, R81 ;  /* 0x0000005182087220 */ /* 0x040fe20000400000 */
[C---:B------:R-:W-:Y:S01]  /*a870*/  FMUL R9, R130.reuse, R82 ;  /* 0x0000005282097220 */ /* 0x040fe20000400000 */
[----:B------:R-:W-:Y:S01]  /*a880*/  FMUL R13, R130, R83 ;  /* 0x00000053820d7220 */ /* 0x000fe20000400000 */
[C---:B------:R-:W-:Y:S01]  /*a890*/  FFMA R12, R133.reuse, R15, R12 ;  /* 0x0000000f850c7223 */ /* 0x040fe2000000000c */
[C---:B------:R-:W-:Y:S01]  /*a8a0*/  FFMA R8, R133.reuse, R14, R8 ;  /* 0x0000000e85087223 */ /* 0x040fe20000000008 */
[----:B------:R-:W-:Y:S01]  /*a8b0*/  FFMA R9, R133, R16, R9 ;  /* 0x0000001085097223 */ /* 0x000fe20000000009 */
[----:B------:R-:W-:Y:S01]  /*a8c0*/  F2FP.BF16.F32.PACK_AB R95, R11, R10 ;  /* 0x0000000a0b5f723e */ /* 0x000fe200000010ff */
[C---:B------:R-:W-:Y:S01]  /*a8d0*/  FFMA R13, R133.reuse, R18, R13 ;  /* 0x00000012850d7223 */ /* 0x040fe2000000000d */
[----:B------:R-:W-:Y:S01]  /*a8e0*/  SHF.L.U32 R16, R146, 0x10, RZ ;  /* 0x0000001092107819 */ /* 0x000fe200000006ff */
[----:B------:R-:W-:Y:S01]  /*a8f0*/  FMUL R10, R130, R84 ;  /* 0x00000054820a7220 */ /* 0x000fe20000400000 */
[----:B------:R-:W-:Y:S01]  /*a900*/  LOP3.LUT R18, R146, 0xffff0000, RZ, 0xc0, !PT ;  /* 0xffff000092127812 */ /* 0x000fe200078ec0ff */
[----:B------:R4:W-:Y:S01]  /*a910*/  @!P1 STS.128 [R197+0x3020], R92 ;  /* 0x0030205cc5009388 */ /* 0x0009e20000000c00 */
[C---:B------:R-:W-:Y:S01]  /*a920*/  FMUL R11, R130.reuse, R85 ;  /* 0x00000055820b7220 */ /* 0x040fe20000400000 */
[C---:B------:R-:W-:Y:S01]  /*a930*/  FMUL R14, R130.reuse, R86 ;  /* 0x00000056820e7220 */ /* 0x040fe20000400000 */
[----:B------:R-:W-:Y:S01]  /*a940*/  FMUL R15, R130, R87 ;  /* 0x00000057820f7220 */ /* 0x000fe20000400000 */
[C---:B------:R-:W-:Y:S01]  /*a950*/  FFMA R10, R133.reuse, R16, R10 ;  /* 0x00000010850a7223 */ /* 0x040fe2000000000a */
[C---:B------:R-:W-:Y:S01]  /*a960*/  FFMA R11, R133.reuse, R18, R11 ;  /* 0x00000012850b7223 */ /* 0x040fe2000000000b */
[C---:B------:R-:W-:Y:S01]  /*a970*/  FFMA R14, R133.reuse, R17, R14 ;  /* 0x00000011850e7223 */ /* 0x040fe2000000000e */
[----:B------:R-:W-:Y:S01]  /*a980*/  FFMA R15, R133, R20, R15 ;  /* 0x00000014850f7223 */ /* 0x000fe2000000000f */
[----:B---3--:R-:W-:Y:S01]  /*a990*/  F2FP.BF16.F32.PACK_AB R96, R8, R12 ;  /* 0x0000000c0860723e */ /* 0x008fe200000010ff */
[----:B------:R-:W-:Y:S01]  /*a9a0*/  BSSY.RECONVERGENT B0, `(.L_x_121) ;  /* 0x0000021000007945 */ /* 0x000fe20003800200 */
[----:B------:R-:W-:Y:S02]  /*a9b0*/  F2FP.BF16.F32.PACK_AB R97, R13, R9 ;  /* 0x000000090d61723e */ /* 0x000fe400000010ff */
[----:B------:R-:W-:Y:S02]  /*a9c0*/  F2FP.BF16.F32.PACK_AB R98, R11, R10 ;  /* 0x0000000a0b62723e */ /* 0x000fe400000010ff */
[----:B------:R-:W-:Y:S02]  /*a9d0*/  F2FP.BF16.F32.PACK_AB R99, R15, R14 ;  /* 0x0000000e0f63723e */ /* 0x000fe400000010ff */
[----:B------:R-:W-:Y:S02]  /*a9e0*/  MOV R12, UR46 ;  /* 0x0000002e000c7c02 */ /* 0x000fe40008000f00 */
[----:B------:R-:W-:Y:S01]  /*a9f0*/  LEA R11, R138, UR44, 0x3 ;  /* 0x0000002c8a0b7c11 */ /* 0x000fe2000f8e18ff */
[----:B------:R4:W-:Y:S01]  /*aa00*/  @!P1 STS.128 [R196+0x3010], R96 ;  /* 0x00301060c4009388 */ /* 0x0009e20000000c00 */
[----:B------:R-:W-:Y:S02]  /*aa10*/  @P2 LEA R12, R12, UR44, 0x3 ;  /* 0x0000002c0c0c2c11 */ /* 0x000fe4000f8e18ff */
[----:B------:R-:W-:Y:S02]  /*aa20*/  @P2 SHF.L.U32 R14, RZ, 0x1f, RZ ;  /* 0x0000001fff0e2819 */ /* 0x000fe400000006ff */
[----:B------:R-:W-:Y:S01]  /*aa30*/  @P2 IADD3 R12, PT, PT, R12, 0x30, RZ ;  /* 0x000000300c0c2810 */ /* 0x000fe20007ffe0ff */
[----:B------:R-:W-:Y:S01]  /*aa40*/  @!PT LDS RZ, [RZ] ;  /* 0x00000000fffff984 */ /* 0x000fe20000000800 */
[----:B------:R-:W-:Y:S01]  /*aa50*/  @!PT LDS RZ, [RZ] ;  /* 0x00000000fffff984 */ /* 0x000fe20000000800 */
[----:B------:R-:W-:Y:S01]  /*aa60*/  @!PT LDS RZ, [RZ] ;  /* 0x00000000fffff984 */ /* 0x000fe20000000800 */
[----:B------:R-:W-:Y:S01]  /*aa70*/  @!PT LDS RZ, [RZ] ;  /* 0x00000000fffff984 */ /* 0x000fe20000000800 */
[----:B------:R3:W-:Y:S06]  /*aa80*/  MEMBAR.ALL.CTA ;  /* 0x0000000000007992 */ /* 0x0007ec0000008000 */
[----:B---3--:R-:W3:Y:S01]  /*aa90*/  FENCE.VIEW.ASYNC.S ;  /* 0x00000000000073c6 */ /* 0x008ee20000000000 */
[----:B-1----:R-:W-:Y:S01]  /*aaa0*/  @P2 PRMT R12, R201, 0x654, R12 ;  /* 0x00000654c90c2816 */ /* 0x002fe2000000000c */
[----:B---3--:R-:W-:Y:S06]  /*aab0*/  BAR.SYNC.DEFER_BLOCKING 0x1, 0x80 ;  /* 0x0042000000007b1d */ /* 0x008fec0000010000 */
[----:B------:R-:W-:Y:S05]  /*aac0*/  @P0 BRA `(.L_x_122) ;  /* 0x0000000000380947 */ /* 0x000fea0003800000 */
[----:B------:R-:W-:Y:S01]  /*aad0*/  R2UR UR9, R202 ;  /* 0x00000000ca0972ca */ /* 0x000fe200000e0000 */
[----:B------:R-:W-:Y:S02]  /*aae0*/  UIADD3 UR4, UP0, UPT, UR54, 0xa80, URZ ;  /* 0x00000a8036047890 */ /* 0x000fe4000ff1e0ff */
[----:B------:R-:W-:Y:S02]  /*aaf0*/  UIADD3 UR10, UPT, UPT, UR50, 0x40, URZ ;  /* 0x00000040320a7890 */ /* 0x000fe4000fffe0ff */
[----:B------:R-:W-:Y:S02]  /*ab00*/  UIADD3 UR8, UPT, UPT, UR44, 0x2200, URZ ;  /* 0x000022002c087890 */ /* 0x000fe4000fffe0ff */
[----:B------:R-:W-:Y:S01]  /*ab10*/  UIADD3.X UR5, UPT, UPT, URZ, UR55, URZ, UP0, !UPT ;  /* 0x00000037ff057290 */ /* 0x000fe200087fe4ff */
[----:B------:R-:W-:Y:S01]  /*ab20*/  UMOV UR11, UR60 ;  /* 0x0000003c000b7c82 */ /* 0x000fe20008000000 */
[----:B------:R-:W-:Y:S01]  /*ab30*/  UIADD3 UR12, UPT, UPT, UR44, 0x3200, URZ ;  /* 0x000032002c0c7890 */ /* 0x000fe2000fffe0ff */
[----:B------:R-:W-:Y:S03]  /*ab40*/  UMOV UR15, UR60 ;  /* 0x0000003c000f7c82 */ /* 0x000fe60008000000 */
[----:B------:R-:W-:Y:S01]  /*ab50*/  UIADD3 UR13, UPT, UPT, UR9, 0x80, URZ ;  /* 0x00000080090d7890 */ /* 0x000fe2000fffe0ff */
[----:B------:R-:W-:Y:S02]  /*ab60*/  UMOV UR14, UR10 ;  /* 0x0000000a000e7c82 */ /* 0x000fe40008000000 */
[----:B------:R1:W-:Y:S06]  /*ab70*/  UTMASTG.3D [UR8], [UR4] ;  /* 0x00000008040073b5 */ /* 0x0003ec0008010000 */
[----:B------:R1:W-:Y:S01]  /*ab80*/  UTMASTG.3D [UR12], [UR4] ;  /* 0x0000000c040073b5 */ /* 0x0003e20008010000 */
[----:B------:R0:W-:Y:S01]  /*ab90*/  UTMACMDFLUSH ;  /* 0x00000000000079b7 */ /* 0x0001e20000000000 */
[----:B-1----:R-:W-:Y:S04]  /*aba0*/  DEPBAR.LE SB0, 0x1 ;  /* 0x000080400000791a */ /* 0x002fe80000000000 */
.L_x_122:
[----:B------:R-:W-:Y:S05]  /*abb0*/  BSYNC.RECONVERGENT B0 ;  /* 0x0000000000007941 */ /* 0x000fea0003800200 */
.L_x_121:
[----:B------:R-:W-:Y:S01]  /*abc0*/  BAR.SYNC.DEFER_BLOCKING 0x1, 0x80 ;  /* 0x0042000000007b1d */ /* 0x000fe20000010000 */
[----:B------:R-:W-:Y:S02]  /*abd0*/  UISETP.NE.AND UP0, UPT, UR43, URZ, UPT ;  /* 0x000000ff2b00728c */ /* 0x000fe4000bf05270 */
[----:B------:R-:W-:Y:S03]  /*abe0*/  UIADD3 UR5, UPT, UPT, UR46, 0x1, URZ ;  /* 0x000000012e057890 */ /* 0x000fe6000fffe0ff */
[----:B------:R1:W-:Y:S01]  /*abf0*/  @P2 SYNCS.ARRIVE.TRANS64.RED.A1T0 RZ, [R12+URZ], RZ ;  /* 0x000000ff0cff29a7 */ /* 0x0003e200081004ff */
[----:B------:R-:W-:Y:S01]  /*ac00*/  UMOV UR4, 0x40 ;  /* 0x0000004000047882 */ /* 0x000fe20000000000 */
[----:B------:R-:W-:Y:S01]  /*ac10*/  BSSY B1, `(.L_x_123) ;  /* 0x0000021000017945 */ /* 0x000fe20003800000 */
[----:B------:R-:W-:Y:S02]  /*ac20*/  USEL UR4, UR4, 0x20, !UP0 ;  /* 0x0000002004047887 */ /* 0x000fe4000c000000 */
[----:B------:R-:W-:Y:S02]  /*ac30*/  UISETP.NE.AND UP0, UPT, UR5, 0x4, UPT ;  /* 0x000000040500788c */ /* 0x000fe4000bf05270 */
[----:B------:R-:W-:Y:S01]  /*ac40*/  UIADD3 UR49, UPT, UPT, UR47, UR4, URZ ;  /* 0x000000042f317290 */ /* 0x000fe2000fffe0ff */
[----:B------:R-:W3:Y:S01]  /*ac50*/  @P2 SYNCS.PHASECHK.TRANS64.TRYWAIT P0, [R11+URZ+0x10], R14 ;  /* 0x0000100e0b0025a7 */ /* 0x000ee200080011ff */
[----:B----4-:R-:W-:Y:S01]  /*ac60*/  VIADD R92, R131, UR4 ;  /* 0x00000004835c7c36 */ /* 0x010fe20008000000 */
[----:B------:R-:W-:Y:S04]  /*ac70*/  USEL UR36, UR5, URZ, UP0 ;  /* 0x000000ff05247287 */ /* 0x000fe80008000000 */
[----:B------:R-:W-:Y:S04]  /*ac80*/  SHF.R.U32.HI R6, RZ, 0x15, R92 ;  /* 0x00000015ff067819 */ /* 0x000fe8000001165c */
[----:B------:R-:W-:Y:S02]  /*ac90*/  LOP3.LUT R17, R6, 0x3, RZ, 0xc0, !PT ;  /* 0x0000000306117812 */ /* 0x000fe400078ec0ff */
[----:B---3--:R-:W-:Y:S01]  /*aca0*/  @P2 SEL R137, RZ, 0x1, !P0 ;  /* 0x00000001ff892807 */ /* 0x008fe20004000000 */
[----:B-1----:R-:W-:Y:S06]  /*acb0*/  @!P2 BRA `(.L_x_124) ;  /* 0x000000000058a947 */ /* 0x002fec0003800000 */
        /* <DEDUP_REMOVED lines=8> */
[----:B------:R-:W-:Y:S04]  /*ad40*/  SHF.L.U32 R4, RZ, 0x1f, RZ ;  /* 0x0000001fff047819 */ /* 0x000fe800000006ff */
[----:B------:R-:W1:Y:S02]  /*ad50*/  SYNCS.PHASECHK.TRANS64.TRYWAIT P0, [R11+URZ+0x10], R4 ;  /* 0x000010040b0075a7 */ /* 0x000e6400080011ff */
[----:B-1----:R-:W-:Y:S05]  /*ad60*/  @!P0 BRA `(.L_x_127) ;  /* 0x00000090005c8947 */ /* 0x002fea0003800000 */
.L_x_126:
[----:B------:R-:W-:Y:S05]  /*ad70*/  BSYNC B0 ;  /* 0x0000000000007941 */ /* 0x000fea0003800000 */
.L_x_125:
[----:B------:R-:W-:Y:S02]  /*ad80*/  ISETP.NE.AND P0, PT, R139, RZ, PT ;  /* 0x000000ff8b00720c */ /* 0x000fe40003f05270 */
[----:B------:R-:W-:Y:S11]  /*ad90*/  IADD3 R138, PT, PT, R138, 0x1, RZ ;  /* 0x000000018a8a7810 */ /* 0x000ff60007ffe0ff */
[----:B------:R3:W4:Y:S04]  /*ada0*/  @P0 LDS.128 R160, [R3+0x20] ;  /* 0x0000200003a00984 */ /* 0x0007280000000c00 */
[----:B------:R3:W1:Y:S04]  /*adb0*/  @P0 LDS.128 R140, [R3+0x1020] ;  /* 0x00102000038c0984 */ /* 0x0006680000000c00 */
[----:B------:R3:W1:Y:S04]  /*adc0*/  @P0 LDS.128 R168, [R7] ;  /* 0x0000000007a80984 */ /* 0x0006680000000c00 */
[----:B------:R3:W1:Y:S04]  /*add0*/  @P0 LDS.128 R152, [R7+0x1000] ;  /* 0x0010000007980984 */ /* 0x0006680000000c00 */
[----:B------:R3:W1:Y:S04]  /*ade0*/  @P0 LDS.128 R164, [R5+0x10] ;  /* 0x0000100005a40984 */ /* 0x0006680000000c00 */
[----:B------:R3:W1:Y:S04]  /*adf0*/  @P0 LDS.128 R148, [R5+0x1010] ;  /* 0x0010100005940984 */ /* 0x0006680000000c00 */
[----:B------:R3:W1:Y:S04]  /*ae00*/  @P0 LDS.128 R156, [R0+0x10] ;  /* 0x00001000009c0984 */ /* 0x0006680000000c00 */
[----:B------:R3:W1:Y:S02]  /*ae10*/  @P0 LDS.128 R144, [R0+0x1010] ;  /* 0x0010100000900984 */ /* 0x0006640000000c00 */
.L_x_124:
[----:B------:R-:W-:Y:S05]  /*ae20*/  BSYNC B1 ;  /* 0x0000000000017941 */ /* 0x000fea0003800000 */
.L_x_123:
[----:B------:R-:W-:Y:S11]  /*ae30*/  ISETP.NE.AND P0, PT, R192, R17, PT ;  /* 0x00000011c000720c */ /* 0x000ff60003f05270 */
[----:B------:R-:W-:Y:S02]  /*ae40*/  @!UPT UIADD3 URZ, UPT, UPT, URZ, URZ, URZ ;  /* 0x000000fffffff290 */ /* 0x000fe4000fffe0ff */
[----:B------:R-:W-:Y:S05]  /*ae50*/  @P0 BRA `(.L_x_128) ;  /* 0x0000000000bc0947 */ /* 0x000fea0003800000 */
[----:B------:R-:W-:Y:S11]  /*ae60*/  LOP3.LUT P0, RZ, R6, 0x3, R181, 0x48, !PT ;  /* 0x0000000306ff7812 */ /* 0x000ff600078048b5 */
[----:B------:R-:W-:Y:S02]  /*ae70*/  @!UPT UIADD3 URZ, UPT, UPT, URZ, URZ, URZ ;  /* 0x000000fffffff290 */ /* 0x000fe4000fffe0ff */
[----:B------:R-:W-:Y:S05]  /*ae80*/  @!P0 BRA `(.L_x_129) ;  /* 0x0000000000408947 */ /* 0x000fea0003800000 */
[----:B------:R-:W3:Y:S01]  /*ae90*/  LDCU.64 UR8, c[0x4][0x70] ;  /* 0x01000e00ff0877ac */ /* 0x000ee20008000a00 */
[----:B------:R-:W-:Y:S01]  /*aea0*/  MOV R15, 0x0 ;  /* 0x00000000000f7802 */ /* 0x000fe20000000f00 */
[----:B------:R-:W-:Y:S02]  /*aeb0*/  HFMA2 R12, -RZ, RZ, 0, 5.9604644775390625e-08 ;  /* 0x00000001ff0c7431 */ /* 0x000fe400000001ff */
[----:B------:R-:W-:Y:S02]  /*aec0*/  IMAD.MOV.U32 R8, RZ, RZ, 0x192 ;  /* 0x00000192ff087424 */ /* 0x000fe400078e00ff */
[----:B------:R-:W-:Y:S01]  /*aed0*/  IMAD.MOV.U32 R13, RZ, RZ, RZ ;  /* 0x000000ffff0d7224 */ /* 0x000fe200078e00ff */
[----:B------:R-:W5:Y:S01]  /*aee0*/  LDCU.64 UR6, c[0x4][0x78] ;  /* 0x01000f00ff0677ac */ /* 0x000f620008000a00 */
[----:B------:R-:W2:Y:S01]  /*aef0*/  LDC.64 R14, c[0x4][R15] ;  /* 0x010000000f0e7b82 */ /* 0x000ea20000000a00 */
[----:B------:R-:W4:Y:S01]  /*af00*/  LDCU.64 UR4, c[0x4][0x10] ;  /* 0x01000200ff0477ac */ /* 0x000f220008000a00 */
[----:B---3--:R-:W-:Y:S01]  /*af10*/  MOV R5, UR9 ;  /* 0x0000000900057c02 */ /* 0x008fe20008000f00 */
[----:B-1----:R-:W-:Y:S01]  /*af20*/  IMAD.U32 R4, RZ, RZ, UR8 ;  /* 0x00000008ff047e24 */ /* 0x002fe2000f8e00ff */
[----:B-----5:R-:W-:Y:S01]  /*af30*/  MOV R7, UR7 ;  /* 0x0000000700077c02 */ /* 0x020fe20008000f00 */
[----:B------:R-:W-:Y:S01]  /*af40*/  IMAD.U32 R6, RZ, RZ, UR6 ;  /* 0x00000006ff067e24 */ /* 0x000fe2000f8e00ff */
[----:B----4-:R-:W-:Y:S01]  /*af50*/  MOV R11, UR5 ;  /* 0x00000005000b7c02 */ /* 0x010fe20008000f00 */
[----:B------:R-:W-:Y:S02]  /*af60*/  IMAD.U32 R10, RZ, RZ, UR4 ;  /* 0x00000004ff0a7e24 */ /* 0x000fe4000f8e00ff */
[----:B------:R-:W-:Y:S07]  /*af70*/  LEPC R20, `(.L_x_129) ;  /* 0x000000001014794e */ /* 0x000fee0000000000 */
[----:B--2---:R-:W-:Y:S05]  /*af80*/  CALL.ABS.NOINC R14 ;  /* 0x000000000e007343 */ /* 0x004fea0003c00000 */
.L_x_129:
[----:B------:R-:W-:Y:S05]  /*af90*/  WARPSYNC.ALL ;  /* 0x0000000000007948 */ /* 0x000fea0003800000 */
[C---:B------:R-:W-:Y:S01]  /*afa0*/  R2UR UR4, R92.reuse ;  /* 0x000000005c0472ca */ /* 0x040fe200000e0000 */
[----:B---3--:R-:W-:Y:S05]  /*afb0*/  VIADD R0, R92, 0x80 ;  /* 0x000000805c007836 */ /* 0x008fea0000000000 */
[----:B------:R-:W-:Y:S04]  /*afc0*/  SHF.R.U32.HI R0, RZ, 0x15, R0 ;  /* 0x00000015ff007819 */ /* 0x000fe80000011600 */
[----:B------:R-:W-:Y:S03]  /*afd0*/  LOP3.LUT P0, RZ, R0, 0x3, R181, 0x48, !PT ;  /* 0x0000000300ff7812 */ /* 0x000fe600078048b5 */
[----:B------:R-:W3:Y:S10]  /*afe0*/  LDTM.x32 R24, tmem[UR4] ;  /* 0x00000004001879ee */ /* 0x000ef400082c0000 */
[----:B---3--:R-:W-:Y:S05]  /*aff0*/  @!P0 BRA `(.L_x_130) ;  /* 0x0000000000408947 */ /* 0x008fea0003800000 */
        /* <DEDUP_REMOVED lines=16> */
.L_x_130:
[----:B------:R-:W-:Y:S05]  /*b100*/  WARPSYNC.ALL ;  /* 0x0000000000007948 */ /* 0x000fea0003800000 */
[----:B------:R-:W-:Y:S11]  /*b110*/  R2UR UR4, R92 ;  /* 0x000000005c0472ca */ /* 0x000ff600000e0000 */
[----:B------:R-:W-:Y:S02]  /*b120*/  @!UPT UIADD3 URZ, UPT, UPT, URZ, URZ, URZ ;  /* 0x000000fffffff290 */ /* 0x000fe4000fffe0ff */
[----:B------:R-:W3:Y:S02]  /*b130*/  LDTM.x32 R56, tmem[UR4+0x80] ;  /* 0x00008004003879ee */ /* 0x000ee400082c0000 */
[----:B---3--:R-:W-:Y:S01]  /*b140*/  NOP ;  /* 0x0000000000007918 */ /* 0x008fe20000000000 */
.L_x_128:
[----:B-1----:R-:W-:Y:S01]  /*b150*/  SHF.L.U32 R4, R168, 0x10, RZ ;  /* 0x00000010a8047819 */ /* 0x002fe200000006ff */
[----:B---3--:R-:W-:Y:S01]  /*b160*/  FMUL R0, R130, R24 ;  /* 0x0000001882007220 */ /* 0x008fe20000400000 */
[----:B------:R-:W-:Y:S01]  /*b170*/  LOP3.LUT R6, R168, 0xffff0000, RZ, 0xc0, !PT ;  /* 0xffff0000a8067812 */ /* 0x000fe200078ec0ff */
[C---:B------:R-:W-:Y:S01]  /*b180*/  FMUL R3, R130.reuse, R25 ;  /* 0x0000001982037220 */ /* 0x040fe20000400000 */
[----:B------:R-:W-:Y:S01]  /*b190*/  SHF.L.U32 R7, R169, 0x10, RZ ;  /* 0x00000010a9077819 */ /* 0x000fe200000006ff */
[----:B------:R-:W-:Y:S01]  /*b1a0*/  FFMA R0, R133, R4, R0 ;  /* 0x0000000485007223 */ /* 0x000fe20000000000 */
[----:B------:R-:W-:Y:S01]  /*b1b0*/  LOP3.LUT R8, R169, 0xffff0000, RZ, 0xc0, !PT ;  /* 0xffff0000a9087812 */ /* 0x000fe200078ec0ff */
[----:B------:R-:W-:Y:S01]  /*b1c0*/  FMUL R4, R130, R26 ;  /* 0x0000001a82047220 */ /* 0x000fe20000400000 */
[C---:B------:R-:W-:Y:S01]  /*b1d0*/  SHF.L.U32 R9, R170.reuse, 0x10, RZ ;  /* 0x00000010aa097819 */ /* 0x040fe200000006ff */
[----:B------:R-:W-:Y:S01]  /*b1e0*/  FFMA R3, R133, R6, R3 ;  /* 0x0000000685037223 */ /* 0x000fe20000000003 */
[----:B------:R-:W-:Y:S01]  /*b1f0*/  LOP3.LUT R10, R170, 0xffff0000, RZ, 0xc0, !PT ;  /* 0xffff0000aa0a7812 */ /* 0x000fe200078ec0ff */
[C---:B------:R-:W-:Y:S01]  /*b200*/  FMUL R5, R130.reuse, R27 ;  /* 0x0000001b82057220 */ /* 0x040fe20000400000 */
[C---:B------:R-:W-:Y:S01]  /*b210*/  SHF.L.U32 R11, R171.reuse, 0x10, RZ ;  /* 0x00000010ab0b7819 */ /* 0x040fe200000006ff */
[----:B------:R-:W-:Y:S01]  /*b220*/  FMUL R6, R130, R28 ;  /* 0x0000001c82067220 */ /* 0x000fe20000400000 */
[----:B------:R-:W-:Y:S01]  /*b230*/  LOP3.LUT R12, R171, 0xffff0000, RZ, 0xc0, !PT ;  /* 0xffff0000ab0c7812 */ /* 0x000fe200078ec0ff */
[C---:B------:R-:W-:Y:S01]  /*b240*/  FFMA R4, R133.reuse, R7, R4 ;  /* 0x0000000785047223 */ /* 0x040fe20000000004 */
[----:B------:R-:W-:Y:S01]  /*b250*/  ISETP.NE.AND P1, PT, R192, R17, PT ;  /* 0x00000011c000720c */ /* 0x000fe20003f25270 */
[----:B------:R-:W-:Y:S01]  /*b260*/  FFMA R5, R133, R8, R5 ;  /* 0x0000000885057223 */ /* 0x000fe20000000005 */
[----:B------:R-:W-:Y:S01]  /*b270*/  F2FP.BF16.F32.PACK_AB R16, R3, R0 ;  /* 0x000000000310723e */ /* 0x000fe200000010ff */
[C---:B------:R-:W-:Y:S01]  /*b280*/  FMUL R7, R130.reuse, R29 ;  /* 0x0000001d82077220 */ /* 0x040fe20000400000 */
[----:B------:R-:W-:Y:S01]  /*b290*/  LOP3.LUT R14, R159, 0xffff0000, RZ, 0xc0, !PT ;  /* 0xffff00009f0e7812 */ /* 0x000fe200078ec0ff */
[----:B------:R-:W-:Y:S01]  /*b2a0*/  FFMA R6, R133, R9, R6 ;  /* 0x0000000985067223 */ /* 0x000fe20000000006 */
[----:B------:R-:W-:Y:S01]  /*b2b0*/  F2FP.BF16.F32.PACK_AB R17, R5, R4 ;  /* 0x000000040511723e */ /* 0x000fe200000010ff */
[C---:B------:R-:W-:Y:S01]  /*b2c0*/  FMUL R8, R130.reuse, R30 ;  /* 0x0000001e82087220 */ /* 0x040fe20000400000 */
[----:B------:R-:W-:Y:S01]  /*b2d0*/  ISETP.NE.AND P2, PT, R195, RZ, PT ;  /* 0x000000ffc300720c */ /* 0x000fe20003f45270 */
[----:B------:R-:W-:Y:S01]  /*b2e0*/  FMUL R9, R130, R31 ;  /* 0x0000001f82097220 */ /* 0x000fe20000400000 */
[----:B------:R-:W-:Y:S01]  /*b2f0*/  ISETP.NE.AND P0, PT, R192, RZ, PT ;  /* 0x000000ffc000720c */ /* 0x000fe20003f05270 */
[C---:B------:R-:W-:Y:S01]  /*b300*/  FFMA R7, R133.reuse, R10, R7 ;  /* 0x0000000a85077223 */ /* 0x040fe20000000007 */
[C---:B------:R-:W-:Y:S01]  /*b310*/  FFMA R8, R133.reuse, R11, R8 ;  /* 0x0000000b85087223 */ /* 0x040fe20000000008 */
[----:B------:R-:W-:Y:S01]  /*b320*/  SHF.L.U32 R11, R164, 0x10, RZ ;  /* 0x00000010a40b7819 */ /* 0x000fe200000006ff */
[----:B------:R-:W-:Y:S01]  /*b330*/  FFMA R9, R133, R12, R9 ;  /* 0x0000000c85097223 */ /* 0x000fe20000000009 */
[----:B------:R-:W-:Y:S01]  /*b340*/  SHF.L.U32 R12, R166, 0x10, RZ ;  /* 0x00000010a60c7819 */ /* 0x000fe200000006ff */
[C---:B------:R-:W-:Y:S01]  /*b350*/  FMUL R10, R130.reuse, R32 ;  /* 0x00000020820a7220 */ /* 0x040fe20000400000 */
[----:B------:R-:W-:Y:S01]  /*b360*/  F2FP.BF16.F32.PACK_AB R18, R7, R6 ;  /* 0x000000060712723e */ /* 0x000fe200000010ff */
[----:B------:R-:W-:Y:S01]  /*b370*/  FMUL R0, R130, R33 ;  /* 0x0000002182007220 */ /* 0x000fe20000400000 */
[----:B------:R-:W-:Y:S01]  /*b380*/  F2FP.BF16.F32.PACK_AB R19, R9, R8 ;  /* 0x000000080913723e */ /* 0x000fe200000010ff */
[----:B------:R-:W-:Y:S01]  /*b390*/  FFMA R10, R133, R11, R10 ;  /* 0x0000000b850a7223 */ /* 0x000fe2000000000a */
[----:B------:R-:W-:Y:S01]  /*b3a0*/  LOP3.LUT R6, R164, 0xffff0000, RZ, 0xc0, !PT ;  /* 0xffff0000a4067812 */ /* 0x000fe200078ec0ff */
[C---:B------:R-:W-:Y:S01]  /*b3b0*/  FMUL R3, R130.reuse, R34 ;  /* 0x0000002282037220 */ /* 0x040fe20000400000 */
[C---:B------:R-:W-:Y:S01]  /*b3c0*/  SHF.L.U32 R8, R165.reuse, 0x10, RZ ;  /* 0x00000010a5087819 */ /* 0x040fe200000006ff */
[----:B------:R1:W-:Y:S01]  /*b3d0*/  @!P1 STS.128 [R191+0x4000], R16 ;  /* 0x00400010bf009388 */ /* 0x0003e20000000c00 */
[----:B------:R-:W-:Y:S01]  /*b3e0*/  LOP3.LUT R7, R165, 0xffff0000, RZ, 0xc0, !PT ;  /* 0xffff0000a5077812 */ /* 0x000fe200078ec0ff */
[----:B------:R-:W-:Y:S01]  /*b3f0*/  FMUL R4, R130, R35 ;  /* 0x0000002382047220 */ /* 0x000fe20000400000 */
[----:B------:R-:W-:Y:S01]  /*b400*/  LOP3.LUT R9, R166, 0xffff0000, RZ, 0xc0, !PT ;  /* 0xffff0000a6097812 */ /* 0x000fe200078ec0ff */
[C---:B------:R-:W-:Y:S01]  /*b410*/  FMUL R5, R130.reuse, R36 ;  /* 0x0000002482057220 */ /* 0x040fe20000400000 */
[----:B------:R-:W-:Y:S01]  /*b420*/  LOP3.LUT R11, R167, 0xffff0000, RZ, 0xc0, !PT ;  /* 0xffff0000a70b7812 */ /* 0x000fe200078ec0ff */
[C---:B------:R-:W-:Y:S01]  /*b430*/  FFMA R0, R133.reuse, R6, R0 ;  /* 0x0000000685007223 */ /* 0x040fe20000000000 */
[C---:B------:R-:W-:Y:S01]  /*b440*/  FFMA R3, R133.reuse, R8, R3 ;  /* 0x0000000885037223 */ /* 0x040fe20000000003 */
[C---:B------:R-:W-:Y:S01]  /*b450*/  FFMA R4, R133.reuse, R7, R4 ;  /* 0x0000000785047223 */ /* 0x040fe20000000004 */
[----:B------:R-:W-:Y:S01]  /*b460*/  FFMA R5, R133, R12, R5 ;  /* 0x0000000c85057223 */ /* 0x000fe20000000005 */
[----:B------:R-:W-:Y:S01]  /*b470*/  SHF.L.U32 R12, R167, 0x10, RZ ;  /* 0x00000010a70c7819 */ /* 0x000fe200000006ff */
[----:B------:R-:W-:Y:S01]  /*b480*/  FMUL R6, R130, R37 ;  /* 0x0000002582067220 */ /* 0x000fe20000400000 */
[----:B------:R-:W-:Y:S01]  /*b490*/  F2FP.BF16.F32.PACK_AB R20, R0, R10 ;  /* 0x0000000a0014723e */ /* 0x000fe200000010ff */
[----:B------:R-:W-:Y:S01]  /*b4a0*/  FMUL R7, R130, R38 ;  /* 0x0000002682077220 */ /* 0x000fe20000400000 */
[----:B------:R-:W-:Y:S01]  /*b4b0*/  F2FP.BF16.F32.PACK_AB R21, R4, R3 ;  /* 0x000000030415723e */ /* 0x000fe200000010ff */
[----:B------:R-:W-:Y:S01]  /*b4c0*/  FMUL R8, R130, R39 ;  /* 0x0000002782087220 */ /* 0x000fe20000400000 */
[----:B----4-:R-:W-:Y:S01]  /*b4d0*/  SHF.L.U32 R3, R160, 0x10, RZ ;  /* 0x00000010a0037819 */ /* 0x010fe200000006ff */
[C---:B------:R-:W-:Y:S01]  /*b4e0*/  FFMA R6, R133.reuse, R9, R6 ;  /* 0x0000000985067223 */ /* 0x040fe20000000006 */
[----:B------:R-:W-:Y:S01]  /*b4f0*/  SHF.L.U32 R9, R162, 0x10, RZ ;  /* 0x00000010a2097819 */ /* 0x000fe200000006ff */
[----:B------:R-:W-:Y:S01]  /*b500*/  FFMA R7, R133, R12, R7 ;  /* 0x0000000c85077223 */ /* 0x000fe20000000007 */
[----:B------:R-:W-:Y:S01]  /*b510*/  LOP3.LUT R10, R157, 0xffff0000, RZ, 0xc0, !PT ;  /* 0xffff00009d0a7812 */ /* 0x000fe200078ec0ff */
[C---:B------:R-:W-:Y:S01]  /*b520*/  FFMA R8, R133.reuse, R11, R8 ;  /* 0x0000000b85087223 */ /* 0x040fe20000000008 */
[----:B------:R-:W-:Y:S01]  /*b530*/  F2FP.BF16.F32.PACK_AB R22, R6, R5 ;  /* 0x000000050616723e */ /* 0x000fe200000010ff */
[----:B------:R-:W-:Y:S01]  /*b540*/  FMUL R0, R130, R40 ;  /* 0x0000002882007220 */ /* 0x000fe20000400000 */
[----:B------:R-:W-:Y:S01]  /*b550*/  LOP3.LUT R6, R160, 0xffff0000, RZ, 0xc0, !PT ;  /* 0xffff0000a0067812 */ /* 0x000fe200078ec0ff */
[----:B------:R-:W-:Y:S01]  /*b560*/  FMUL R4, R130, R42 ;  /* 0x0000002a82047220 */ /* 0x000fe20000400000 */
[----:B------:R-:W-:Y:S01]  /*b570*/  F2FP.BF16.F32.PACK_AB R23, R8, R7 ;  /* 0x000000070817723e */ /* 0x000fe200000010ff */
[----:B------:R-:W-:Y:S01]  /*b580*/  FFMA R0, R133, R3, R0 ;  /* 0x0000000385007223 */ /* 0x000fe20000000000 */
[C---:B------:R-:W-:Y:S01]  /*b590*/  SHF.L.U32 R7, R161.reuse, 0x10, RZ ;  /* 0x00000010a1077819 */ /* 0x040fe200000006ff */
[C---:B------:R-:W-:Y:S01]  /*b5a0*/  FMUL R3, R130.reuse, R41 ;  /* 0x0000002982037220 */ /* 0x040fe20000400000 */
[----:B------:R-:W-:Y:S01]  /*b5b0*/  LOP3.LUT R8, R161, 0xffff0000, RZ, 0xc0, !PT ;  /* 0xffff0000a1087812 */ /* 0x000fe200078ec0ff */
[----:B------:R-:W-:Y:S01]  /*b5c0*/  FMUL R5, R130, R43 ;  /* 0x0000002b82057220 */ /* 0x000fe20000400000 */
[----:B------:R-:W-:Y:S01]  /*b5d0*/  LOP3.LUT R12, R158, 0xffff0000, RZ, 0xc0, !PT ;  /* 0xffff00009e0c7812 */ /* 0x000fe200078ec0ff */
[----:B------:R-:W-:Y:S01]  /*b5e0*/  FFMA R3, R133, R6, R3 ;  /* 0x0000000685037223 */ /* 0x000fe20000000003 */
[----:B------:R-:W-:Y:S01]  /*b5f0*/  SHF.L.U32 R11, R159, 0x10, RZ ;  /* 0x000000109f0b7819 */ /* 0x000fe200000006ff */
[C---:B------:R-:W-:Y:S01]  /*b600*/  FFMA R4, R133.reuse, R7, R4 ;  /* 0x0000000785047223 */ /* 0x040fe20000000004 */
        /* <DEDUP_REMOVED lines=60> */
[----:B------:R-:W-:Y:S01]  /*b9d0*/  FFMA R5, R133, R12, R5 ;  /* 0x0000000c85057223 */ /* 0x000fe20000000005 */
[----:B------:R-:W-:Y:S01]  /*b9e0*/  SHF.L.U32 R12, R155, 0x10, RZ ;  /* 0x000000109b0c7819 */ /* 0x000fe200000006ff */
[----:B------:R-:W-:Y:S01]  /*b9f0*/  FMUL R6, R130, R61 ;  /* 0x0000003d82067220 */ /* 0x000fe20000400000 */
[----:B------:R-:W-:Y:S01]  /*ba00*/  F2FP.BF16.F32.PACK_AB R89, R4, R3 ;  /* 0x000000030459723e */ /* 0x000fe200000010ff */
[----:B------:R-:W-:Y:S01]  /*ba10*/  FMUL R7, R130, R62 ;  /* 0x0000003e82077220 */ /* 0x000fe20000400000 */
[----:B------:R-:W-:Y:S01]  /*ba20*/  SHF.L.U32 R3, R148, 0x10, RZ ;  /* 0x0000001094037819 */ /* 0x000fe200000006ff */
[----:B------:R-:W-:Y:S01]  /*ba30*/  FMUL R8, R130, R63 ;  /* 0x0000003f82087220 */ /* 0x000fe20000400000 */
[----:B------:R-:W-:Y:S01]  /*ba40*/  LOP3.LUT R14, R147, 0xffff0000, RZ, 0xc0, !PT ;  /* 0xffff0000930e7812 */ /* 0x000fe200078ec0ff */
        /* <DEDUP_REMOVED lines=8> */
[----:B------:R1:W-:Y:S01]  /*bad0*/  @!P1 STS.128 [R196+0x4010], R20 ;  /* 0x00401014c4009388 */ /* 0x0003e20000000c00 */
[----:B------:R-:W-:Y:S01]  /*bae0*/  F2FP.BF16.F32.PACK_AB R91, R8, R7 ;  /* 0x00000007085b723e */ /* 0x000fe200000010ff */
[----:B------:R-:W-:Y:S01]  /*baf0*/  FFMA R0, R133, R3, R0 ;  /* 0x0000000385007223 */ /* 0x000fe20000000000 */
[C---:B------:R-:W-:Y:S01]  /*bb00*/  SHF.L.U32 R7, R149.reuse, 0x10, RZ ;  /* 0x0000001095077819 */ /* 0x040fe200000006ff */
[C---:B------:R-:W-:Y:S01]  /*bb10*/  FMUL R3, R130.reuse, R65 ;  /* 0x0000004182037220 */ /* 0x040fe20000400000 */
[----:B------:R-:W-:Y:S01]  /*bb20*/  LOP3.LUT R8, R149, 0xffff0000, RZ, 0xc0, !PT ;  /* 0xffff000095087812 */ /* 0x000fe200078ec0ff */
[C---:B------:R-:W-:Y:S01]  /*bb30*/  FMUL R4, R130.reuse, R66 ;  /* 0x0000004282047220 */ /* 0x040fe20000400000 */
[----:B------:R-:W-:Y:S01]  /*bb40*/  SHF.L.U32 R11, R147, 0x10, RZ ;  /* 0x00000010930b7819 */ /* 0x000fe200000006ff */
[C---:B------:R-:W-:Y:S01]  /*bb50*/  FMUL R5, R130.reuse, R67 ;  /* 0x0000004382057220 */ /* 0x040fe20000400000 */
[C---:B------:R-:W-:Y:S01]  /*bb60*/  FFMA R3, R133.reuse, R6, R3 ;  /* 0x0000000685037223 */ /* 0x040fe20000000003 */
[C---:B------:R-:W-:Y:S01]  /*bb70*/  FFMA R4, R133.reuse, R7, R4 ;  /* 0x0000000785047223 */ /* 0x040fe20000000004 */
[----:B------:R-:W-:Y:S01]  /*bb80*/  FMUL R6, R130, R68 ;  /* 0x0000004482067220 */ /* 0x000fe20000400000 */
[----:B------:R-:W-:Y:S01]  /*bb90*/  FFMA R5, R133, R8, R5 ;  /* 0x0000000885057223 */ /* 0x000fe20000000005 */
[----:B------:R-:W-:Y:S01]  /*bba0*/  LOP3.LUT R8, R150, 0xffff0000, RZ, 0xc0, !PT ;  /* 0xffff000096087812 */ /* 0x000fe200078ec0ff */
[C---:B------:R-:W-:Y:S01]  /*bbb0*/  FMUL R7, R130.reuse, R69 ;  /* 0x0000004582077220 */ /* 0x040fe20000400000 */
[----:B---3--:R-:W-:Y:S01]  /*bbc0*/  F2FP.BF16.F32.PACK_AB R16, R3, R0 ;  /* 0x000000000310723e */ /* 0x008fe200000010ff */
[----:B------:R3:W-:Y:S01]  /*bbd0*/  @!P1 STS.128 [R191+0x5000], R88 ;  /* 0x00500058bf009388 */ /* 0x0007e20000000c00 */
[----:B------:R-:W-:Y:S01]  /*bbe0*/  F2FP.BF16.F32.PACK_AB R17, R5, R4 ;  /* 0x000000040511723e */ /* 0x000fe200000010ff */
[----:B------:R-:W-:Y:S01]  /*bbf0*/  FFMA R6, R133, R9, R6 ;  /* 0x0000000985067223 */ /* 0x000fe20000000006 */
[----:B------:R-:W-:Y:S01]  /*bc00*/  SHF.L.U32 R5, R151, 0x10, RZ ;  /* 0x0000001097057819 */ /* 0x000fe200000006ff */
[----:B------:R-:W-:Y:S01]  /*bc10*/  FFMA R7, R133, R8, R7 ;  /* 0x0000000885077223 */ /* 0x000fe20000000007 */
[----:B------:R-:W-:Y:S01]  /*bc20*/  LOP3.LUT R8, R151, 0xffff0000, RZ, 0xc0, !PT ;  /* 0xffff000097087812 */ /* 0x000fe200078ec0ff */
[----:B------:R-:W-:Y:S01]  /*bc30*/  FMUL R0, R130, R70 ;  /* 0x0000004682007220 */ /* 0x000fe20000400000 */
[----:B------:R-:W-:Y:S01]  /*bc40*/  SHF.L.U32 R9, R140, 0x10, RZ ;  /* 0x000000108c097819 */ /* 0x000fe200000006ff */
[C---:B------:R-:W-:Y:S01]  /*bc50*/  FMUL R3, R130.reuse, R71 ;  /* 0x0000004782037220 */ /* 0x040fe20000400000 */
[----:B------:R-:W-:Y:S01]  /*bc60*/  F2FP.BF16.F32.PACK_AB R18, R7, R6 ;  /* 0x000000060712723e */ /* 0x000fe200000010ff */
[----:B------:R-:W-:Y:S01]  /*bc70*/  FMUL R4, R130, R72 ;  /* 0x0000004882047220 */ /* 0x000fe20000400000 */
        /* <DEDUP_REMOVED lines=15> */
[C---:B------:R-:W-:Y:S01]  /*bd70*/  FMUL R0, R130.reuse, R76 ;  /* 0x0000004c82007220 */ /* 0x040fe20000400000 */
[----:B-1----:R-:W-:Y:S01]  /*bd80*/  F2FP.BF16.F32.PACK_AB R20, R5, R4 ;  /* 0x000000040514723e */ /* 0x002fe200000010ff */
[C---:B------:R-:W-:Y:S01]  /*bd90*/  FMUL R3, R130.reuse, R77 ;  /* 0x0000004d82037220 */ /* 0x040fe20000400000 */
[----:B------:R-:W-:Y:S01]  /*bda0*/  F2FP.BF16.F32.PACK_AB R21, R7, R6 ;  /* 0x000000060715723e */ /* 0x000fe200000010ff */
[----:B------:R3:W-:Y:S01]  /*bdb0*/  @!P1 STS.128 [R199+0x5010], R16 ;  /* 0x00501010c7009388 */ /* 0x0007e20000000c00 */
[----:B------:R-:W-:Y:S01]  /*bdc0*/  SHF.L.U32 R7, R143, 0x10, RZ ;  /* 0x000000108f077819 */ /* 0x000fe200000006ff */
[----:B------:R-:W-:Y:S01]  /*bdd0*/  FFMA R0, R133, R8, R0 ;  /* 0x0000000885007223 */ /* 0x000fe20000000000 */
[----:B------:R-:W-:Y:S01]  /*bde0*/  LOP3.LUT R8, R143, 0xffff0000, RZ, 0xc0, !PT ;  /* 0xffff00008f087812 */ /* 0x000fe200078ec0ff */
        /* <DEDUP_REMOVED lines=28> */
[----:B------:R-:W-:Y:S02]  /*bfb0*/  F2FP.BF16.F32.PACK_AB R12, R0, R6 ;  /* 0x00000006000c723e */ /* 0x000fe400000010ff */
[----:B------:R-:W-:Y:S02]  /*bfc0*/  F2FP.BF16.F32.PACK_AB R13, R7, R3 ;  /* 0x00000003070d723e */ /* 0x000fe400000010ff */
[----:B------:R-:W-:Y:S02]  /*bfd0*/  F2FP.BF16.F32.PACK_AB R14, R5, R4 ;  /* 0x00000004050e723e */ /* 0x000fe400000010ff */
[----:B------:R-:W-:Y:S02]  /*bfe0*/  F2FP.BF16.F32.PACK_AB R15, R9, R8 ;  /* 0x00000008090f723e */ /* 0x000fe400000010ff */
[----:B------:R-:W-:Y:S02]  /*bff0*/  MOV R0, UR36 ;  /* 0x0000002400007c02 */ /* 0x000fe40008000f00 */
[----:B------:R-:W-:Y:S01]  /*c000*/  @P2 SHF.L.U32 R3, RZ, 0x1f, RZ ;  /* 0x0000001fff032819 */ /* 0x000fe200000006ff */
[----:B------:R3:W-:Y:S01]  /*c010*/  @!P1 STS.128 [R196+0x5010], R12 ;  /* 0x0050100cc4009388 */ /* 0x0007e20000000c00 */
[----:B------:R-:W-:Y:S04]  /*c020*/  @P2 LEA R0, R0, UR44, 0x3 ;  /* 0x0000002c00002c11 */ /* 0x000fe8000f8e18ff */
[----:B------:R-:W-:Y:S02]  /*c030*/  @P2 IADD3 R4, PT, PT, R0, 0x30, RZ ;  /* 0x0000003000042810 */ /* 0x000fe40007ffe0ff */
[----:B------:R-:W-:Y:S01]  /*c040*/  LEA R0, R138, UR44, 0x3 ;  /* 0x0000002c8a007c11 */ /* 0x000fe2000f8e18ff */
[----:B------:R-:W-:Y:S01]  /*c050*/  @!PT LDS RZ, [RZ] ;  /* 0x00000000fffff984 */ /* 0x000fe20000000800 */
[----:B------:R-:W-:Y:S01]  /*c060*/  @!PT LDS RZ, [RZ] ;  /* 0x00000000fffff984 */ /* 0x000fe20000000800 */
[----:B------:R-:W-:Y:S01]  /*c070*/  @!PT LDS RZ, [RZ] ;  /* 0x00000000fffff984 */ /* 0x000fe20000000800 */
[----:B------:R-:W-:Y:S01]  /*c080*/  @!PT LDS RZ, [RZ] ;  /* 0x00000000fffff984 */ /* 0x000fe20000000800 */
[----:B------:R1:W-:Y:S06]  /*c090*/  MEMBAR.ALL.CTA ;  /* 0x0000000000007992 */ /* 0x0003ec0000008000 */
[----:B-1----:R-:W1:Y:S02]  /*c0a0*/  FENCE.VIEW.ASYNC.S ;  /* 0x00000000000073c6 */ /* 0x002e640000000000 */
[----:B------:R-:W-:Y:S05]  /*c0b0*/  WARPSYNC.ALL ;  /* 0x0000000000007948 */ /* 0x000fea0003800000 */
[----:B------:R-:W-:Y:S01]  /*c0c0*/  BSSY.RECONVERGENT B0, `(.L_x_131) ;  /* 0x0000010000007945 */ /* 0x000fe20003800200 */
[----:B------:R-:W-:Y:S01]  /*c0d0*/  @P2 PRMT R4, R201, 0x654, R4 ;  /* 0x00000654c9042816 */ /* 0x000fe20000000004 */
[----:B-1----:R-:W-:Y:S06]  /*c0e0*/  BAR.SYNC.DEFER_BLOCKING 0x1, 0x80 ;  /* 0x0042000000007b1d */ /* 0x002fec0000010000 */
[----:B------:R-:W-:Y:S05]  /*c0f0*/  @P0 BRA `(.L_x_132) ;  /* 0x0000000000300947 */ /* 0x000fea0003800000 */
[----:B------:R-:W-:Y:S02]  /*c100*/  UIADD3 UR4, UP0, UPT, UR54, 0xa80, URZ ;  /* 0x00000a8036047890 */ /* 0x000fe4000ff1e0ff */
[----:B------:R-:W-:Y:S02]  /*c110*/  UIADD3 UR48, UPT, UPT, UR44, 0x4200, URZ ;  /* 0x000042002c307890 */ /* 0x000fe4000fffe0ff */
[----:B------:R-:W-:Y:S01]  /*c120*/  UIADD3.X UR5, UPT, UPT, URZ, UR55, URZ, UP0, !UPT ;  /* 0x00000037ff057290 */ /* 0x000fe200087fe4ff */
[----:B------:R-:W-:Y:S01]  /*c130*/  UMOV UR51, UR60 ;  /* 0x0000003c00337c82 */ /* 0x000fe20008000000 */
[----:B------:R-:W-:Y:S02]  /*c140*/  UIADD3 UR9, UPT, UPT, UR49, 0x80, URZ ;  /* 0x0000008031097890 */ /* 0x000fe4000fffe0ff */
[----:B------:R-:W-:Y:S01]  /*c150*/  UIADD3 UR8, UPT, UPT, UR44, 0x5200, URZ ;  /* 0x000052002c087890 */ /* 0x000fe2000fffe0ff */
[----:B------:R-:W-:Y:S01]  /*c160*/  UMOV UR10, UR50 ;  /* 0x00000032000a7c82 */ /* 0x000fe20008000000 */
[----:B------:R-:W-:Y:S03]  /*c170*/  UMOV UR11, UR60 ;  /* 0x0000003c000b7c82 */ /* 0x000fe60008000000 */
[----:B------:R1:W-:Y:S04]  /*c180*/  UTMASTG.3D [UR48], [UR4] ;  /* 0x00000030040073b5 */ /* 0x0003e80008010000 */
[----:B------:R1:W-:Y:S01]  /*c190*/  UTMASTG.3D [UR8], [UR4] ;  /* 0x00000008040073b5 */ /* 0x0003e20008010000 */
[----:B------:R0:W-:Y:S01]  /*c1a0*/  UTMACMDFLUSH ;  /* 0x00000000000079b7 */ /* 0x0001e20000000000 */
[----:B-1----:R-:W-:Y:S04]  /*c1b0*/  DEPBAR.LE SB0, 0x1 ;  /* 0x000080400000791a */ /* 0x002fe80000000000 */
.L_x_132:
[----:B------:R-:W-:Y:S05]  /*c1c0*/  BSYNC.RECONVERGENT B0 ;  /* 0x0000000000007941 */ /* 0x000fea0003800200 */
.L_x_131:
[----:B------:R-:W-:Y:S01]  /*c1d0*/  BAR.SYNC.DEFER_BLOCKING 0x1, 0x80 ;  /* 0x0042000000007b1d */ /* 0x000fe20000010000 */
[----:B------:R-:W-:Y:S01]  /*c1e0*/  UIADD3 UR4, UPT, UPT, UR36, 0x1, URZ ;  /* 0x0000000124047890 */ /* 0x000fe2000fffe0ff */
[----:B---3--:R-:W-:Y:S03]  /*c1f0*/  HFMA2 R16, -RZ, RZ, 0, 0 ;  /* 0x00000000ff107431 */ /* 0x008fe600000001ff */
[----:B------:R-:W-:Y:S04]  /*c200*/  UISETP.NE.AND UP0, UPT, UR4, 0x4, UPT ;  /* 0x000000040400788c */ /* 0x000fe8000bf05270 */
[----:B------:R-:W-:Y:S01]  /*c210*/  USEL UR46, UR4, URZ, UP0 ;  /* 0x000000ff042e7287 */ /* 0x000fe20008000000 */
[----:B------:R1:W-:Y:S01]  /*c220*/  @P2 SYNCS.ARRIVE.TRANS64.RED.A1T0 RZ, [R4+URZ], RZ ;  /* 0x000000ff04ff29a7 */ /* 0x0003e200081004ff */
[----:B------:R-:W-:Y:S01]  /*c230*/  BSSY B1, `(.L_x_133) ;  /* 0x000001e000017945 */ /* 0x000fe20003800000 */
[----:B------:R-:W3:Y:S02]  /*c240*/  @P2 SYNCS.PHASECHK.TRANS64.TRYWAIT P0, [R0+URZ+0x10], R3 ;  /* 0x00001003000025a7 */ /* 0x000ee400080011ff */
        /* <DEDUP_REMOVED lines=13> */
.L_x_136:
[----:B------:R-:W-:Y:S05]  /*c320*/  BSYNC B0 ;  /* 0x0000000000007941 */ /* 0x000fea0003800000 */
.L_x_135:
[----:B------:R-:W-:Y:S01]  /*c330*/  ISETP.NE.AND P0, PT, R139, RZ, PT ;  /* 0x000000ff8b00720c */ /* 0x000fe20003f05270 */
[----:B------:R-:W-:Y:S11]  /*c340*/  VIADD R138, R138, 0x1 ;  /* 0x000000018a8a7836 */ /* 0x000ff60000000000 */
[----:B------:R-:W-:Y:S01]  /*c350*/  @!UPT UIADD3 URZ, UPT, UPT, URZ, URZ, URZ ;  /* 0x000000fffffff290 */ /* 0x000fe2000fffe0ff */
[----:B------:R3:W4:Y:S04]  /*c360*/  @P0 LDS.128 R160, [R4+0x20] ;  /* 0x0000200004a00984 */ /* 0x0007280000000c00 */
[----:B------:R3:W1:Y:S04]  /*c370*/  @P0 LDS.128 R140, [R4+0x1020] ;  /* 0x00102000048c0984 */ /* 0x0006680000000c00 */
[----:B------:R3:W1:Y:S04]  /*c380*/  @P0 LDS.128 R168, [R7] ;  /* 0x0000000007a80984 */ /* 0x0006680000000c00 */
[----:B------:R3:W1:Y:S04]  /*c390*/  @P0 LDS.128 R152, [R7+0x1000] ;  /* 0x0010000007980984 */ /* 0x0006680000000c00 */
[----:B------:R3:W1:Y:S04]  /*c3a0*/  @P0 LDS.128 R164, [R5+0x10] ;  /* 0x0000100005a40984 */ /* 0x0006680000000c00 */
[----:B------:R3:W1:Y:S04]  /*c3b0*/  @P0 LDS.128 R148, [R5+0x1010] ;  /* 0x0010100005940984 */ /* 0x0006680000000c00 */
[----:B------:R3:W1:Y:S04]  /*c3c0*/  @P0 LDS.128 R156, [R3+0x10] ;  /* 0x00001000039c0984 */ /* 0x0006680000000c00 */
[----:B------:R3:W1:Y:S01]  /*c3d0*/  @P0 LDS.128 R144, [R3+0x1010] ;  /* 0x0010100003900984 */ /* 0x0006620000000c00 */
[C---:B------:R-:W-:Y:S04]  /*c3e0*/  ISETP.NE.AND P0, PT, R138.reuse, 0x4, PT ;  /* 0x000000048a00780c */ /* 0x040fe80003f05270 */
[----:B------:R-:W-:Y:S02]  /*c3f0*/  SEL R138, R138, RZ, P0 ;  /* 0x000000ff8a8a7207 */ /* 0x000fe40000000000 */
[----:B------:R-:W-:Y:S02]  /*c400*/  SEL R16, RZ, 0x1, P0 ;  /* 0x00000001ff107807 */ /* 0x000fe40000000000 */
.L_x_134:
[----:B------:R-:W-:Y:S05]  /*c410*/  BSYNC B1 ;  /* 0x0000000000017941 */ /* 0x000fea0003800000 */
.L_x_133:
[----:B------:R-:W-:Y:S05]  /*c420*/  VIADD R92, R92, 0x400000 ;  /* 0x004000005c5c7836 */ /* 0x000fea0000000000 */
[----:B-1----:R-:W-:Y:S04]  /*c430*/  SHF.R.U32.HI R0, RZ, 0x15, R92 ;  /* 0x00000015ff007819 */ /* 0x002fe8000001165c */
[----:B------:R-:W-:Y:S04]  /*c440*/  LOP3.LUT R17, R0, 0x3, RZ, 0xc0, !PT ;  /* 0x0000000300117812 */ /* 0x000fe800078ec0ff */
        /* <DEDUP_REMOVED lines=11> */
[----:B------:R-:W1:Y:S01]  /*c500*/  LDCU.64 UR6, c[0x4][0x78] ;  /* 0x01000f00ff0677ac */ /* 0x000e620008000a00 */
[----:B------:R-:W2:Y:S01]  /*c510*/  LDC.64 R14, c[0x4][R15] ;  /* 0x010000000f0e7b82 */ /* 0x000ea20000000a00 */
[----:B------:R-:W5:Y:S01]  /*c520*/  LDCU.64 UR4, c[0x4][0x10] ;  /* 0x01000200ff0477ac */ /* 0x000f620008000a00 */
[----:B---3--:R-:W-:Y:S01]  /*c530*/  MOV R5, UR9 ;  /* 0x0000000900057c02 */ /* 0x008fe20008000f00 */
[----:B------:R-:W-:Y:S01]  /*c540*/  IMAD.U32 R4, RZ, RZ, UR8 ;  /* 0x00000008ff047e24 */ /* 0x000fe2000f8e00ff */
[----:B-1----:R-:W-:Y:S01]  /*c550*/  MOV R7, UR7 ;  /* 0x0000000700077c02 */ /* 0x002fe20008000f00 */
[----:B------:R-:W-:Y:S01]  /*c560*/  IMAD.U32 R6, RZ, RZ, UR6 ;  /* 0x00000006ff067e24 */ /* 0x000fe2000f8e00ff */
[----:B-----5:R-:W-:Y:S01]  /*c570*/  MOV R11, UR5 ;  /* 0x00000005000b7c02 */ /* 0x020fe20008000f00 */
[----:B------:R-:W-:Y:S02]  /*c580*/  IMAD.U32 R10, RZ, RZ, UR4 ;  /* 0x00000004ff0a7e24 */ /* 0x000fe4000f8e00ff */
[----:B------:R-:W-:Y:S07]  /*c590*/  LEPC R20, `(.L_x_139) ;  /* 0x000000001014794e */ /* 0x000fee0000000000 */
[----:B--2-4-:R-:W-:Y:S05]  /*c5a0*/  CALL.ABS.NOINC R14 ;  /* 0x000000000e007343 */ /* 0x014fea0003c00000 */
.L_x_139:
[----:B------:R-:W-:Y:S05]  /*c5b0*/  WARPSYNC.ALL ;  /* 0x0000000000007948 */ /* 0x000fea0003800000 */
[C---:B------:R-:W-:Y:S01]  /*c5c0*/  R2UR UR4, R92.reuse ;  /* 0x000000005c0472ca */ /* 0x040fe200000e0000 */
[----:B------:R-:W-:Y:S05]  /*c5d0*/  VIADD R0, R92, 0x80 ;  /* 0x000000805c007836 */ /* 0x000fea0000000000 */
[----:B------:R-:W-:Y:S04]  /*c5e0*/  SHF.R.U32.HI R0, RZ, 0x15, R0 ;  /* 0x00000015ff007819 */ /* 0x000fe80000011600 */
[----:B------:R-:W-:Y:S03]  /*c5f0*/  LOP3.LUT P0, RZ, R0, 0x3, R181, 0x48, !PT ;  /* 0x0000000300ff7812 */ /* 0x000fe600078048b5 */
[----:B------:R-:W1:Y:S10]  /*c600*/  LDTM.x32 R24, tmem[UR4] ;  /* 0x00000004001879ee */ /* 0x000e7400082c0000 */
[----:B-1----:R-:W-:Y:S05]  /*c610*/  @!P0 BRA `(.L_x_140) ;  /* 0x0000000000408947 */ /* 0x002fea0003800000 */
        /* <DEDUP_REMOVED lines=16> */
.L_x_140:
[----:B------:R-:W-:Y:S05]  /*c720*/  WARPSYNC.ALL ;  /* 0x0000000000007948 */ /* 0x000fea0003800000 */
[----:B------:R-:W-:Y:S11]  /*c730*/  R2UR UR4, R92 ;  /* 0x000000005c0472ca */ /* 0x000ff600000e0000 */
[----:B------:R-:W-:Y:S02]  /*c740*/  @!UPT UIADD3 URZ, UPT, UPT, URZ, URZ, URZ ;  /* 0x000000fffffff290 */ /* 0x000fe4000fffe0ff */
[----:B------:R-:W1:Y:S02]  /*c750*/  LDTM.x32 R56, tmem[UR4+0x80] ;  /* 0x00008004003879ee */ /* 0x000e6400082c0000 */
[----:B-1----:R-:W-:Y:S01]  /*c760*/  NOP ;  /* 0x0000000000007918 */ /* 0x002fe20000000000 */
.L_x_138:
[----:B---3--:R-:W-:Y:S01]  /*c770*/  SHF.L.U32 R4, R168, 0x10, RZ ;  /* 0x00000010a8047819 */ /* 0x008fe200000006ff */
[----:B------:R-:W-:Y:S01]  /*c780*/  FMUL R0, R130, R24 ;  /* 0x0000001882007220 */ /* 0x000fe20000400000 */
        /* <DEDUP_REMOVED lines=233> */
[----:B------:R-:W-:Y:S01]  /*d620*/  LEA R9, R138, UR44, 0x3 ;  /* 0x0000002c8a097c11 */ /* 0x000fe2000f8e18ff */
[----:B------:R3:W-:Y:S01]  /*d630*/  @!P1 STS.128 [R196+0x7010], R12 ;  /* 0x0070100cc4009388 */ /* 0x0007e20000000c00 */
[----:B------:R-:W-:Y:S02]  /*d640*/  @P2 LEA R0, R0, UR44, 0x3 ;  /* 0x0000002c00002c11 */ /* 0x000fe4000f8e18ff */
[----:B------:R-:W-:Y:S02]  /*d650*/  @P2 SHF.L.U32 R4, R16, 0x1f, RZ ;  /* 0x0000001f10042819 */ /* 0x000fe400000006ff */
[----:B------:R-:W-:Y:S01]  /*d660*/  @P2 IADD3 R0, PT, PT, R0, 0x30, RZ ;  /* 0x0000003000002810 */ /* 0x000fe20007ffe0ff */
        /* <DEDUP_REMOVED lines=13> */
[----:B------:R-:W-:Y:S02]  /*d740*/  UIADD3 UR8, UPT, UPT, UR44, 0x6200, URZ ;  /* 0x000062002c087890 */ /* 0x000fe4000fffe0ff */
[----:B------:R-:W-:Y:S01]  /*d750*/  UIADD3.X UR5, UPT, UPT, URZ, UR55, URZ, UP0, !UPT ;  /* 0x00000037ff057290 */ /* 0x000fe200087fe4ff */
[----:B------:R-:W-:Y:S01]  /*d760*/  UMOV UR9, UR49 ;  /* 0x0000003100097c82 */ /* 0x000fe20008000000 */
[----:B------:R-:W-:Y:S01]  /*d770*/  UMOV UR11, UR60 ;  /* 0x0000003c000b7c82 */ /* 0x000fe20008000000 */
[----:B------:R-:W-:Y:S02]  /*d780*/  UIADD3 UR13, UPT, UPT, UR49, 0x80, URZ ;  /* 0x00000080310d7890 */ /* 0x000fe4000fffe0ff */
[----:B------:R-:W-:Y:S01]  /*d790*/  UIADD3 UR12, UPT, UPT, UR44, 0x7200, URZ ;  /* 0x000072002c0c7890 */ /* 0x000fe2000fffe0ff */
[----:B------:R-:W-:Y:S03]  /*d7a0*/  UMOV UR15, UR60 ;  /* 0x0000003c000f7c82 */ /* 0x000fe60008000000 */
[----:B------:R1:W-:Y:S01]  /*d7b0*/  UTMASTG.3D [UR8], [UR4] ;  /* 0x00000008040073b5 */ /* 0x0003e20008010000 */
[----:B------:R-:W-:Y:S04]  /*d7c0*/  UMOV UR14, UR10 ;  /* 0x0000000a000e7c82 */ /* 0x000fe80008000000 */
[----:B------:R1:W-:Y:S01]  /*d7d0*/  UTMASTG.3D [UR12], [UR4] ;  /* 0x0000000c040073b5 */ /* 0x0003e20008010000 */
[----:B------:R0:W-:Y:S01]  /*d7e0*/  UTMACMDFLUSH ;  /* 0x00000000000079b7 */ /* 0x0001e20000000000 */
[----:B-1----:R-:W-:Y:S04]  /*d7f0*/  DEPBAR.LE SB0, 0x1 ;  /* 0x000080400000791a */ /* 0x002fe80000000000 */
.L_x_142:
[----:B------:R-:W-:Y:S05]  /*d800*/  BSYNC.RECONVERGENT B0 ;  /* 0x0000000000007941 */ /* 0x000fea0003800200 */
.L_x_141:
        /* <DEDUP_REMOVED lines=9> */
[----:B------:R-:W4:Y:S01]  /*d8a0*/  @P2 SYNCS.PHASECHK.TRANS64.TRYWAIT P0, [R9+URZ+0x10], R4 ;  /* 0x00001004090025a7 */ /* 0x000f2200080011ff */
[----:B------:R-:W-:Y:S01]  /*d8b0*/  VIADD R17, R131, UR4 ;  /* 0x0000000483117c36 */ /* 0x000fe20008000000 */
[----:B------:R-:W-:Y:S04]  /*d8c0*/  USEL UR36, UR5, URZ, UP0 ;  /* 0x000000ff05247287 */ /* 0x000fe80008000000 */
[----:B------:R-:W-:Y:S04]  /*d8d0*/  SHF.R.U32.HI R6, RZ, 0x15, R17 ;  /* 0x00000015ff067819 */ /* 0x000fe80000011611 */
[----:B------:R-:W-:Y:S02]  /*d8e0*/  LOP3.LUT R19, R6, 0x3, RZ, 0xc0, !PT ;  /* 0x0000000306137812 */ /* 0x000fe400078ec0ff */
[----:B----4-:R-:W-:Y:S01]  /*d8f0*/  @P2 SEL R137, RZ, 0x1, !P0 ;  /* 0x00000001ff892807 */ /* 0x010fe20004000000 */
        /* <DEDUP_REMOVED lines=9> */
[----:B------:R-:W-:Y:S04]  /*d990*/  SHF.L.U32 R4, R16, 0x1f, RZ ;  /* 0x0000001f10047819 */ /* 0x000fe800000006ff */
[----:B------:R-:W1:Y:S02]  /*d9a0*/  SYNCS.PHASECHK.TRANS64.TRYWAIT P0, [R9+URZ+0x10], R4 ;  /* 0x00001004090075a7 */ /* 0x000e6400080011ff */
[----:B-1----:R-:W-:Y:S05]  /*d9b0*/  @!P0 BRA `(.L_x_147) ;  /* 0x0000006400708947 */ /* 0x002fea0003800000 */
.L_x_146:
[----:B------:R-:W-:Y:S05]  /*d9c0*/  BSYNC B0 ;  /* 0x0000000000007941 */ /* 0x000fea0003800000 */
.L_x_145:
[----:B------:R-:W-:Y:S01]  /*d9d0*/  ISETP.NE.AND P0, PT, R139, RZ, PT ;  /* 0x000000ff8b00720c */ /* 0x000fe20003f05270 */
[----:B------:R-:W-:Y:S11]  /*d9e0*/  VIADD R138, R138, 0x1 ;  /* 0x000000018a8a7836 */ /* 0x000ff60000000000 */
[----:B------:R-:W-:Y:S01]  /*d9f0*/  @!UPT UIADD3 URZ, UPT, UPT, URZ, URZ, URZ ;  /* 0x000000fffffff290 */ /* 0x000fe2000fffe0ff */
[----:B------:R4:W2:Y:S04]  /*da00*/  @P0 LDS.128 R160, [R3+0x20] ;  /* 0x0000200003a00984 */ /* 0x0008a80000000c00 */
[----:B------:R4:W2:Y:S04]  /*da10*/  @P0 LDS.128 R140, [R3+0x1020] ;  /* 0x00102000038c0984 */ /* 0x0008a80000000c00 */
[----:B------:R4:W2:Y:S04]  /*da20*/  @P0 LDS.128 R168, [R7] ;  /* 0x0000000007a80984 */ /* 0x0008a80000000c00 */
[----:B------:R4:W2:Y:S04]  /*da30*/  @P0 LDS.128 R152, [R7+0x1000] ;  /* 0x0010000007980984 */ /* 0x0008a80000000c00 */
[----:B------:R4:W2:Y:S04]  /*da40*/  @P0 LDS.128 R164, [R5+0x10] ;  /* 0x0000100005a40984 */ /* 0x0008a80000000c00 */
[----:B------:R4:W2:Y:S04]  /*da50*/  @P0 LDS.128 R148, [R5+0x1010] ;  /* 0x0010100005940984 */ /* 0x0008a80000000c00 */
[----:B------:R4:W2:Y:S04]  /*da60*/  @P0 LDS.128 R156, [R0+0x10] ;  /* 0x00001000009c0984 */ /* 0x0008a80000000c00 */
[----:B------:R4:W2:Y:S01]  /*da70*/  @P0 LDS.128 R144, [R0+0x1010] ;  /* 0x0010100000900984 */ /* 0x0008a20000000c00 */
[C---:B------:R-:W-:Y:S04]  /*da80*/  ISETP.NE.AND P0, PT, R138.reuse, 0x4, PT ;  /* 0x000000048a00780c */ /* 0x040fe80003f05270 */
[----:B-1----:R-:W-:Y:S02]  /*da90*/  SEL R9, RZ, 0x1, P0 ;  /* 0x00000001ff097807 */ /* 0x002fe40000000000 */
[----:B------:R-:W-:Y:S02]  /*daa0*/  SEL R138, R138, RZ, P0 ;  /* 0x000000ff8a8a7207 */ /* 0x000fe40000000000 */
[----:B------:R-:W-:Y:S02]  /*dab0*/  LOP3.LUT R16, R16, R9, RZ, 0x3c, !PT ;  /* 0x0000000910107212 */ /* 0x000fe400078e3cff */
.L_x_144:
[----:B------:R-:W-:Y:S05]  /*dac0*/  BSYNC B1 ;  /* 0x0000000000017941 */ /* 0x000fea0003800000 */
.L_x_143:
[----:B------:R-:W-:Y:S11]  /*dad0*/  ISETP.NE.AND P0, PT, R192, R19, PT ;  /* 0x00000013c000720c */ /* 0x000ff60003f05270 */
[----:B------:R-:W-:Y:S02]  /*dae0*/  @!UPT UIADD3 URZ, UPT, UPT, URZ, URZ, URZ ;  /* 0x000000fffffff290 */ /* 0x000fe4000fffe0ff */
[----:B------:R-:W-:Y:S05]  /*daf0*/  @P0 BRA `(.L_x_148) ;  /* 0x0000000000bc0947 */ /* 0x000fea0003800000 */
[----:B------:R-:W-:Y:S11]  /*db00*/  LOP3.LUT P0, RZ, R6, 0x3, R181, 0x48, !PT ;  /* 0x0000000306ff7812 */ /* 0x000ff600078048b5 */
[----:B------:R-:W-:Y:S02]  /*db10*/  @!UPT UIADD3 URZ, UPT, UPT, URZ, URZ, URZ ;  /* 0x000000fffffff290 */ /* 0x000fe4000fffe0ff */
[----:B------:R-:W-:Y:S05]  /*db20*/  @!P0 BRA `(.L_x_149) ;  /* 0x0000000000408947 */ /* 0x000fea0003800000 */
[----:B------:R-:W4:Y:S01]  /*db30*/  LDCU.64 UR8, c[0x4][0x70] ;  /* 0x01000e00ff0877ac */ /* 0x000f220008000a00 */
[----:B---3--:R-:W-:Y:S01]  /*db40*/  MOV R15, 0x0 ;  /* 0x00000000000f7802 */ /* 0x008fe20000000f00 */
[----:B------:R-:W-:Y:S02]  /*db50*/  HFMA2 R12, -RZ, RZ, 0, 5.9604644775390625e-08 ;  /* 0x00000001ff0c7431 */ /* 0x000fe400000001ff */
[----:B------:R-:W-:Y:S02]  /*db60*/  IMAD.MOV.U32 R8, RZ, RZ, 0x192 ;  /* 0x00000192ff087424 */ /* 0x000fe400078e00ff */
[----:B------:R-:W-:Y:S01]  /*db70*/  IMAD.MOV.U32 R13, RZ, RZ, RZ ;  /* 0x000000ffff0d7224 */ /* 0x000fe200078e00ff */
[----:B------:R-:W1:Y:S01]  /*db80*/  LDCU.64 UR6, c[0x4][0x78] ;  /* 0x01000f00ff0677ac */ /* 0x000e620008000a00 */
[----:B------:R-:W3:Y:S01]  /*db90*/  LDC.64 R14, c[0x4][R15] ;  /* 0x010000000f0e7b82 */ /* 0x000ee20000000a00 */
[----:B------:R-:W5:Y:S01]  /*dba0*/  LDCU.64 UR4, c[0x4][0x10] ;  /* 0x01000200ff0477ac */ /* 0x000f620008000a00 */
[----:B----4-:R-:W-:Y:S01]  /*dbb0*/  MOV R5, UR9 ;  /* 0x0000000900057c02 */ /* 0x010fe20008000f00 */
[----:B------:R-:W-:Y:S01]  /*dbc0*/  IMAD.U32 R4, RZ, RZ, UR8 ;  /* 0x00000008ff047e24 */ /* 0x000fe2000f8e00ff */
[----:B-1----:R-:W-:Y:S01]  /*dbd0*/  MOV R7, UR7 ;  /* 0x0000000700077c02 */ /* 0x002fe20008000f00 */
[----:B------:R-:W-:Y:S01]  /*dbe0*/  IMAD.U32 R6, RZ, RZ, UR6 ;  /* 0x00000006ff067e24 */ /* 0x000fe2000f8e00ff */
[----:B-----5:R-:W-:Y:S01]  /*dbf0*/  MOV R11, UR5 ;  /* 0x00000005000b7c02 */ /* 0x020fe20008000f00 */
[----:B------:R-:W-:Y:S02]  /*dc00*/  IMAD.U32 R10, RZ, RZ, UR4 ;  /* 0x00000004ff0a7e24 */ /* 0x000fe4000f8e00ff */
[----:B------:R-:W-:Y:S07]  /*dc10*/  LEPC R20, `(.L_x_149) ;  /* 0x000000001014794e */ /* 0x000fee0000000000 */
[----:B--23--:R-:W-:Y:S05]  /*dc20*/  CALL.ABS.NOINC R14 ;  /* 0x000000000e007343 */ /* 0x00cfea0003c00000 */
.L_x_149:
[----:B------:R-:W-:Y:S05]  /*dc30*/  WARPSYNC.ALL ;  /* 0x0000000000007948 */ /* 0x000fea0003800000 */
[C---:B------:R-:W-:Y:S01]  /*dc40*/  R2UR UR4, R17.reuse ;  /* 0x00000000110472ca */ /* 0x040fe200000e0000 */
[----:B----4-:R-:W-:Y:S05]  /*dc50*/  VIADD R0, R17, 0x80 ;  /* 0x0000008011007836 */ /* 0x010fea0000000000 */
[----:B------:R-:W-:Y:S04]  /*dc60*/  SHF.R.U32.HI R0, RZ, 0x15, R0 ;  /* 0x00000015ff007819 */ /* 0x000fe80000011600 */
[----:B------:R-:W-:Y:S03]  /*dc70*/  LOP3.LUT P0, RZ, R0, 0x3, R181, 0x48, !PT ;  /* 0x0000000300ff7812 */ /* 0x000fe600078048b5 */
[----:B------:R-:W1:Y:S10]  /*dc80*/  LDTM.x32 R24, tmem[UR4] ;  /* 0x00000004001879ee */ /* 0x000e7400082c0000 */
[----:B-1----:R-:W-:Y:S05]  /*dc90*/  @!P0 BRA `(.L_x_150) ;  /* 0x0000000000408947 */ /* 0x002fea0003800000 */
[----:B------:R-:W1:Y:S01]  /*dca0*/  LDCU.64 UR8, c[0x4][0x70] ;  /* 0x01000e00ff0877ac */ /* 0x000e620008000a00 */
[----:B---3--:R-:W-:Y:S01]  /*dcb0*/  MOV R15, 0x0 ;  /* 0x00000000000f7802 */ /* 0x008fe20000000f00 */
[----:B------:R-:W-:Y:S02]  /*dcc0*/  HFMA2 R12, -RZ, RZ, 0, 5.9604644775390625e-08 ;  /* 0x00000001ff0c7431 */ /* 0x000fe400000001ff */
[----:B------:R-:W-:Y:S02]  /*dcd0*/  IMAD.MOV.U32 R8, RZ, RZ, 0x192 ;  /* 0x00000192ff087424 */ /* 0x000fe400078e00ff */
[----:B------:R-:W-:Y:S01]  /*dce0*/  IMAD.MOV.U32 R13, RZ, RZ, RZ ;  /* 0x000000ffff0d7224 */ /* 0x000fe200078e00ff */
[----:B------:R-:W3:Y:S01]  /*dcf0*/  LDCU.64 UR6, c[0x4][0x78] ;  /* 0x01000f00ff0677ac */ /* 0x000ee20008000a00 */
[----:B------:R-:W4:Y:S01]  /*dd00*/  LDC.64 R14, c[0x4][R15] ;  /* 0x010000000f0e7b82 */ /* 0x000f220000000a00 */
[----:B------:R-:W5:Y:S01]  /*dd10*/  LDCU.64 UR4, c[0x4][0x10] ;  /* 0x01000200ff0477ac */ /* 0x000f620008000a00 */
[----:B-1----:R-:W-:Y:S01]  /*dd20*/  MOV R5, UR9 ;  /* 0x0000000900057c02 */ /* 0x002fe20008000f00 */
[----:B------:R-:W-:Y:S01]  /*dd30*/  IMAD.U32 R4, RZ, RZ, UR8 ;  /* 0x00000008ff047e24 */ /* 0x000fe2000f8e00ff */
[----:B---3--:R-:W-:Y:S01]  /*dd40*/  MOV R7, UR7 ;  /* 0x0000000700077c02 */ /* 0x008fe20008000f00 */
[----:B------:R-:W-:Y:S01]  /*dd50*/  IMAD.U32 R6, RZ, RZ, UR6 ;  /* 0x00000006ff067e24 */ /* 0x000fe2000f8e00ff */
[----:B-----5:R-:W-:Y:S01]  /*dd60*/  MOV R11, UR5 ;  /* 0x00000005000b7c02 */ /* 0x020fe20008000f00 */
[----:B------:R-:W-:Y:S02]  /*dd70*/  IMAD.U32 R10, RZ, RZ, UR4 ;  /* 0x00000004ff0a7e24 */ /* 0x000fe4000f8e00ff */
[----:B------:R-:W-:Y:S07]  /*dd80*/  LEPC R20, `(.L_x_150) ;  /* 0x000000001014794e */ /* 0x000fee0000000000 */
[----:B--2-4-:R-:W-:Y:S05]  /*dd90*/  CALL.ABS.NOINC R14 ;  /* 0x000000000e007343 */ /* 0x014fea0003c00000 */
.L_x_150:
[----:B------:R-:W-:Y:S05]  /*dda0*/  WARPSYNC.ALL ;  /* 0x0000000000007948 */ /* 0x000fea0003800000 */
[----:B------:R-:W-:Y:S11]  /*ddb0*/  R2UR UR4, R17 ;  /* 0x00000000110472ca */ /* 0x000ff600000e0000 */
[----:B------:R-:W-:Y:S02]  /*ddc0*/  @!UPT UIADD3 URZ, UPT, UPT, URZ, URZ, URZ ;  /* 0x000000fffffff290 */ /* 0x000fe4000fffe0ff */
[----:B------:R-:W1:Y:S02]  /*ddd0*/  LDTM.x32 R56, tmem[UR4+0x80] ;  /* 0x00008004003879ee */ /* 0x000e6400082c0000 */
[----:B-1----:R-:W-:Y:S01]  /*dde0*/  NOP ;  /* 0x0000000000007918 */ /* 0x002fe20000000000 */
.L_x_148:
[----:B--2---:R-:W-:Y:S01]  /*ddf0*/  SHF.L.U32 R4, R168, 0x10, RZ ;  /* 0x00000010a8047819 */ /* 0x004fe200000006ff */
[----:B----4-:R-:W-:Y:S01]  /*de00*/  FMUL R0, R130, R24 ;  /* 0x0000001882007220 */ /* 0x010fe20000400000 */
        /* <DEDUP_REMOVED lines=12> */
[----:B---3--:R-:W-:Y:S01]  /*ded0*/  LOP3.LUT R12, R171, 0xffff0000, RZ, 0xc0, !PT ;  /* 0xffff0000ab0c7812 */ /* 0x008fe200078ec0ff */
        /* <DEDUP_REMOVED lines=25> */
[----:B------:R1:W-:Y:S01]  /*e070*/  @!P1 STS.128 [R191], R20 ;  /* 0x00000014bf009388 */ /* 0x0003e20000000c00 */
        /* <DEDUP_REMOVED lines=15> */
[----:B------:R-:W-:Y:S01]  /*e170*/  SHF.L.U32 R3, R160, 0x10, RZ ;  /* 0x00000010a0037819 */ /* 0x000fe200000006ff */
        /* <DEDUP_REMOVED lines=110> */
[----:B--2---:R-:W-:Y:S01]  /*e860*/  F2FP.BF16.F32.PACK_AB R20, R3, R0 ;  /* 0x000000000314723e */ /* 0x004fe200000010ff */
        /* <DEDUP_REMOVED lines=83> */
[----:B------:R-:W-:Y:S01]  /*eda0*/  UIADD3 UR4, UPT, UPT, UR44, 0x200, URZ ;  /* 0x000002002c047890 */ /* 0x000fe2000fffe0ff */
[----:B------:R-:W-:Y:S01]  /*edb0*/  UMOV UR51, UR60 ;  /* 0x0000003c00337c82 */ /* 0x000fe20008000000 */
[----:B------:R-:W-:Y:S02]  /*edc0*/  UIADD3 UR9, UPT, UPT, UR49, 0x80, URZ ;  /* 0x0000008031097890 */ /* 0x000fe4000fffe0ff */
[----:B------:R-:W-:Y:S02]  /*edd0*/  UIADD3 UR8, UPT, UPT, UR44, 0x1200, URZ ;  /* 0x000012002c087890 */ /* 0x000fe4000fffe0ff */
[----:B------:R-:W-:Y:S01]  /*ede0*/  MOV R184, UR4 ;  /* 0x0000000400b87c02 */ /* 0x000fe20008000f00 */
[----:B------:R-:W-:Y:S01]  /*edf0*/  UIADD3 UR4, UP0, UPT, UR54, 0xa80, URZ ;  /* 0x00000a8036047890 */ /* 0x000fe2000ff1e0ff */
[----:B------:R-:W-:Y:S02]  /*ee00*/  UMOV UR10, UR50 ;  /* 0x00000032000a7c82 */ /* 0x000fe40008000000 */
[----:B------:R-:W-:Y:S01]  /*ee10*/  R2UR UR48, R184 ;  /* 0x00000000b83072ca */ /* 0x000fe200000e0000 */
[----:B------:R-:W-:Y:S01]  /*ee20*/  UIADD3.X UR5, UPT, UPT, URZ, UR55, URZ, UP0, !UPT ;  /* 0x00000037ff057290 */ /* 0x000fe200087fe4ff */
[----:B------:R-:W-:Y:S11]  /*ee30*/  UMOV UR11, UR60 ;  /* 0x0000003c000b7c82 */ /* 0x000ff60008000000 */
[----:B------:R1:W-:Y:S01]  /*ee40*/  UTMASTG.3D [UR48], [UR4] ;  /* 0x00000030040073b5 */ /* 0x0003e20008010000 */
[----:B------:R1:W-:Y:S01]  /*ee50*/  UTMASTG.3D [UR8], [UR4] ;  /* 0x00000008040073b5 */ /* 0x0003e20008010000 */
[----:B------:R0:W-:Y:S01]  /*ee60*/  UTMACMDFLUSH ;  /* 0x00000000000079b7 */ /* 0x0001e20000000000 */
[----:B-1----:R-:W-:Y:S04]  /*ee70*/  DEPBAR.LE SB0, 0x1 ;  /* 0x000080400000791a */ /* 0x002fe80000000000 */
.L_x_152:
[----:B------:R-:W-:Y:S05]  /*ee80*/  BSYNC.RECONVERGENT B0 ;  /* 0x0000000000007941 */ /* 0x000fea0003800200 */
.L_x_151:
[----:B------:R-:W-:Y:S01]  /*ee90*/  BAR.SYNC.DEFER_BLOCKING 0x1, 0x80 ;  /* 0x0042000000007b1d */ /* 0x000fe20000010000 */
[----:B------:R-:W-:Y:S04]  /*eea0*/  UIADD3 UR4, UPT, UPT, UR36, 0x1, URZ ;  /* 0x0000000124047890 */ /* 0x000fe8000fffe0ff */
        /* <DEDUP_REMOVED lines=18> */
.L_x_156:
[----:B------:R-:W-:Y:S05]  /*efd0*/  BSYNC B0 ;  /* 0x0000000000007941 */ /* 0x000fea0003800000 */
.L_x_155:
[----:B------:R-:W-:Y:S01]  /*efe0*/  ISETP.NE.AND P0, PT, R139, RZ, PT ;  /* 0x000000ff8b00720c */ /* 0x000fe20003f05270 */
[----:B------:R-:W-:Y:S11]  /*eff0*/  VIADD R138, R138, 0x1 ;  /* 0x000000018a8a7836 */ /* 0x000ff60000000000 */
[----:B------:R-:W-:Y:S01]  /*f000*/  @!UPT UIADD3 URZ, UPT, UPT, URZ, URZ, URZ ;  /* 0x000000fffffff290 */ /* 0x000fe2000fffe0ff */
[----:B------:R3:W4:Y:S04]  /*f010*/  @P0 LDS.128 R160, [R3+0x20] ;  /* 0x0000200003a00984 */ /* 0x0007280000000c00 */
        /* <DEDUP_REMOVED lines=11> */
.L_x_154:
[----:B------:R-:W-:Y:S05]  /*f0d0*/  BSYNC B1 ;  /* 0x0000000000017941 */ /* 0x000fea0003800000 */
.L_x_153:
[----:B---3--:R-:W-:Y:S05]  /*f0e0*/  VIADD R3, R17, 0x400000 ;  /* 0x0040000011037836 */ /* 0x008fea0000000000 */
[----:B------:R-:W-:Y:S04]  /*f0f0*/  SHF.R.U32.HI R0, RZ, 0x15, R3 ;  /* 0x00000015ff007819 */ /* 0x000fe80000011603 */
[----:B------:R-:W-:Y:S04]  /*f100*/  LOP3.LUT R17, R0, 0x3, RZ, 0xc0, !PT ;  /* 0x0000000300117812 */ /* 0x000fe800078ec0ff */
[----:B------:R-:W-:Y:S11]  /*f110*/  ISETP.NE.AND P0, PT, R192, R17, PT ;  /* 0x00000011c000720c */ /* 0x000ff60003f05270 */
[----:B------:R-:W-:Y:S02]  /*f120*/  @!UPT UIADD3 URZ, UPT, UPT, URZ, URZ, URZ ;  /* 0x000000fffffff290 */ /* 0x000fe4000fffe0ff */
[----:B------:R-:W-:Y:S05]  /*f130*/  @P0 BRA `(.L_x_158) ;  /* 0x0000000000bc0947 */ /* 0x000fea0003800000 */
[----:B------:R-:W-:Y:S02]  /*f140*/  LOP3.LUT P0, RZ, R0, 0x3, R181, 0x48, !PT ;  /* 0x0000000300ff7812 */ /* 0x000fe400078048b5 */
[----:B------:R-:W-:Y:S11]  /*f150*/  MOV R18, R3 ;  /* 0x0000000300127202 */ /* 0x000ff60000000f00 */
[----:B------:R-:W-:Y:S05]  /*f160*/  @!P0 BRA `(.L_x_159) ;  /* 0x0000000000408947 */ /* 0x000fea0003800000 */
[----:B------:R-:W1:Y:S01]  /*f170*/  LDCU.64 UR8, c[0x4][0x70] ;  /* 0x01000e00ff0877ac */ /* 0x000e620008000a00 */
[----:B--2---:R-:W-:Y:S01]  /*f180*/  MOV R15, 0x0 ;  /* 0x00000000000f7802 */ /* 0x004fe20000000f00 */
[----:B------:R-:W-:Y:S02]  /*f190*/  HFMA2 R12, -RZ, RZ, 0, 5.9604644775390625e-08 ;  /* 0x00000001ff0c7431 */ /* 0x000fe400000001ff */
[----:B------:R-:W-:Y:S02]  /*f1a0*/  IMAD.MOV.U32 R8, RZ, RZ, 0x192 ;  /* 0x00000192ff087424 */ /* 0x000fe400078e00ff */
[----:B------:R-:W-:Y:S01]  /*f1b0*/  IMAD.MOV.U32 R13, RZ, RZ, RZ ;  /* 0x000000ffff0d7224 */ /* 0x000fe200078e00ff */
[----:B------:R-:W2:Y:S01]  /*f1c0*/  LDCU.64 UR6, c[0x4][0x78] ;  /* 0x01000f00ff0677ac */ /* 0x000ea20008000a00 */
[----:B------:R-:W3:Y:S01]  /*f1d0*/  LDC.64 R14, c[0x4][R15] ;  /* 0x010000000f0e7b82 */ /* 0x000ee20000000a00 */
[----:B------:R-:W5:Y:S01]  /*f1e0*/  LDCU.64 UR4, c[0x4][0x10] ;  /* 0x01000200ff0477ac */ /* 0x000f620008000a00 */
[----:B-1----:R-:W-:Y:S01]  /*f1f0*/  MOV R5, UR9 ;  /* 0x0000000900057c02 */ /* 0x002fe20008000f00 */
[----:B------:R-:W-:Y:S01]  /*f200*/  IMAD.U32 R4, RZ, RZ, UR8 ;  /* 0x00000008ff047e24 */ /* 0x000fe2000f8e00ff */
[----:B--2---:R-:W-:Y:S01]  /*f210*/  MOV R7, UR7 ;  /* 0x0000000700077c02 */ /* 0x004fe20008000f00 */
[----:B------:R-:W-:Y:S01]  /*f220*/  IMAD.U32 R6, RZ, RZ, UR6 ;  /* 0x00000006ff067e24 */ /* 0x000fe2000f8e00ff */
[----:B-----5:R-:W-:Y:S01]  /*f230*/  MOV R11, UR5 ;  /* 0x00000005000b7c02 */ /* 0x020fe20008000f00 */
[----:B------:R-:W-:Y:S02]  /*f240*/  IMAD.U32 R10, RZ, RZ, UR4 ;  /* 0x00000004ff0a7e24 */ /* 0x000fe4000f8e00ff */
[----:B------:R-:W-:Y:S07]  /*f250*/  LEPC R20, `(.L_x_159) ;  /* 0x000000001014794e */ /* 0x000fee0000000000 */
[----:B---34-:R-:W-:Y:S05]  /*f260*/  CALL.ABS.NOINC R14 ;  /* 0x000000000e007343 */ /* 0x018fea0003c00000 */
.L_x_159:
[----:B------:R-:W-:Y:S05]  /*f270*/  WARPSYNC.ALL ;  /* 0x0000000000007948 */ /* 0x000fea0003800000 */
[C---:B------:R-:W-:Y:S01]  /*f280*/  R2UR UR4, R18.reuse ;  /* 0x00000000120472ca */ /* 0x040fe200000e0000 */
[----:B------:R-:W-:Y:S05]  /*f290*/  VIADD R0, R18, 0x80 ;  /* 0x0000008012007836 */ /* 0x000fea0000000000 */
[----:B------:R-:W-:Y:S04]  /*f2a0*/  SHF.R.U32.HI R0, RZ, 0x15, R0 ;  /* 0x00000015ff007819 */ /* 0x000fe80000011600 */
[----:B------:R-:W-:Y:S03]  /*f2b0*/  LOP3.LUT P0, RZ, R0, 0x3, R181, 0x48, !PT ;  /* 0x0000000300ff7812 */ /* 0x000fe600078048b5 */
[----:B------:R-:W1:Y:S10]  /*f2c0*/  LDTM.x32 R24, tmem[UR4] ;  /* 0x00000004001879ee */ /* 0x000e7400082c0000 */
[----:B-1----:R-:W-:Y:S05]  /*f2d0*/  @!P0 BRA `(.L_x_160) ;  /* 0x0000000000408947 */ /* 0x002fea0003800000 */
        /* <DEDUP_REMOVED lines=16> */
.L_x_160:
[----:B------:R-:W-:Y:S05]  /*f3e0*/  WARPSYNC.ALL ;  /* 0x0000000000007948 */ /* 0x000fea0003800000 */
[----:B------:R-:W-:Y:S11]  /*f3f0*/  R2UR UR4, R18 ;  /* 0x00000000120472ca */ /* 0x000ff600000e0000 */
[----:B------:R-:W-:Y:S02]  /*f400*/  @!UPT UIADD3 URZ, UPT, UPT, URZ, URZ, URZ ;  /* 0x000000fffffff290 */ /* 0x000fe4000fffe0ff */
[----:B------:R-:W1:Y:S02]  /*f410*/  LDTM.x32 R56, tmem[UR4+0x80] ;  /* 0x00008004003879ee */ /* 0x000e6400082c0000 */
[----:B-1----:R-:W-:Y:S01]  /*f420*/  NOP ;  /* 0x0000000000007918 */ /* 0x002fe20000000000 */
.L_x_158:
[----:B--2---:R-:W-:Y:S01]  /*f430*/  SHF.L.U32 R4, R168, 0x10, RZ ;  /* 0x00000010a8047819 */ /* 0x004fe200000006ff */
        /* <DEDUP_REMOVED lines=234> */
[----:B------:R-:W-:Y:S01]  /*102e0*/  @P2 SHF.L.U32 R3, R16, 0x1f, RZ ;  /* 0x0000001f10032819 */ /* 0x000fe200000006ff */
        /* <DEDUP_REMOVED lines=29> */
.L_x_162:
[----:B------:R-:W-:Y:S05]  /*104c0*/  BSYNC.RECONVERGENT B0 ;  /* 0x0000000000007941 */ /* 0x000fea0003800200 */
.L_x_161:
[----:B------:R-:W-:Y:S01]  /*104d0*/  BAR.SYNC.DEFER_BLOCKING 0x1, 0x80 ;  /* 0x0042000000007b1d */ /* 0x000fe20000010000 */
[----:B------:R-:W-:Y:S02]  /*104e0*/  UISETP.NE.AND UP0, UPT, UR43, URZ, UPT ;  /* 0x000000ff2b00728c */ /* 0x000fe4000bf05270 */
[----:B------:R-:W-:Y:S02]  /*104f0*/  UIADD3 UR5, UPT, UPT, UR46, 0x1, URZ ;  /* 0x000000012e057890 */ /* 0x000fe4000fffe0ff */
[----:B------:R-:W-:Y:S02]  /*10500*/  USEL UR4, URZ, 0x60, !UP0 ;  /* 0x00000060ff047887 */ /* 0x000fe4000c000000 */
[----:B------:R-:W-:Y:S02]  /*10510*/  UISETP.NE.AND UP0, UPT, UR5, 0x4, UPT ;  /* 0x000000040500788c */ /* 0x000fe4000bf05270 */
[----:B------:R-:W-:Y:S02]  /*10520*/  UIADD3 UR49, UPT, UPT, UR47, UR4, URZ ;  /* 0x000000042f317290 */ /* 0x000fe4000fffe0ff */
[----:B------:R-:W-:Y:S01]  /*10530*/  VIADD R131, R131, UR4 ;  /* 0x0000000483837c36 */ /* 0x000fe20008000000 */
[----:B------:R-:W-:Y:S04]  /*10540*/  USEL UR36, UR5, URZ, UP0 ;  /* 0x000000ff05247287 */ /* 0x000fe80008000000 */
[----:B------:R-:W-:Y:S04]  /*10550*/  SHF.R.U32.HI R6, RZ, 0x15, R131 ;  /* 0x00000015ff067819 */ /* 0x000fe80000011683 */
[----:B------:R-:W-:Y:S01]  /*10560*/  LOP3.LUT R17, R6, 0x3, RZ, 0xc0, !PT ;  /* 0x0000000306117812 */ /* 0x000fe200078ec0ff */
        /* <DEDUP_REMOVED lines=16> */
.L_x_166:
[----:B------:R-:W-:Y:S05]  /*10670*/  BSYNC B0 ;  /* 0x0000000000007941 */ /* 0x000fea0003800000 */
.L_x_165:
        /* <DEDUP_REMOVED lines=15> */
.L_x_164:
[----:B------:R-:W-:Y:S05]  /*10770*/  BSYNC B1 ;  /* 0x0000000000017941 */ /* 0x000fea0003800000 */
.L_x_163:
[----:B------:R-:W-:Y:S11]  /*10780*/  ISETP.NE.AND P0, PT, R192, R17, PT ;  /* 0x00000011c000720c */ /* 0x000ff60003f05270 */
[----:B------:R-:W-:Y:S02]  /*10790*/  @!UPT UIADD3 URZ, UPT, UPT, URZ, URZ, URZ ;  /* 0x000000fffffff290 */ /* 0x000fe4000fffe0ff */
[----:B------:R-:W-:Y:S05]  /*107a0*/  @P0 BRA `(.L_x_168) ;  /* 0x0000000000bc0947 */ /* 0x000fea0003800000 */
[----:B------:R-:W-:Y:S11]  /*107b0*/  LOP3.LUT P0, RZ, R6, 0x3, R181, 0x48, !PT ;  /* 0x0000000306ff7812 */ /* 0x000ff600078048b5 */
[----:B------:R-:W-:Y:S02]  /*107c0*/  @!UPT UIADD3 URZ, UPT, UPT, URZ, URZ, URZ ;  /* 0x000000fffffff290 */ /* 0x000fe4000fffe0ff */
[----:B------:R-:W-:Y:S05]  /*107d0*/  @!P0 BRA `(.L_x_169) ;  /* 0x0000000000408947 */ /* 0x000fea0003800000 */
[----:B------:R-:W3:Y:S01]  /*107e0*/  LDCU.64 UR8, c[0x4][0x70] ;  /* 0x01000e00ff0877ac */ /* 0x000ee20008000a00 */
[----:B--2---:R-:W-:Y:S01]  /*107f0*/  MOV R15, 0x0 ;  /* 0x00000000000f7802 */ /* 0x004fe20000000f00 */
        /* <DEDUP_REMOVED lines=14> */
.L_x_169:
        /* <DEDUP_REMOVED lines=23> */
.L_x_170:
[----:B------:R-:W-:Y:S05]  /*10a50*/  WARPSYNC.ALL ;  /* 0x0000000000007948 */ /* 0x000fea0003800000 */
[----:B------:R-:W-:Y:S11]  /*10a60*/  R2UR UR4, R131 ;  /* 0x00000000830472ca */ /* 0x000ff600000e0000 */
[----:B------:R-:W-:Y:S02]  /*10a70*/  @!UPT UIADD3 URZ, UPT, UPT, URZ, URZ, URZ ;  /* 0x000000fffffff290 */ /* 0x000fe4000fffe0ff */
[----:B------:R-:W1:Y:S02]  /*10a80*/  LDTM.x32 R56, tmem[UR4+0x80] ;  /* 0x00008004003879ee */ /* 0x000e6400082c0000 */
[----:B-1----:R-:W-:Y:S01]  /*10a90*/  NOP ;  /* 0x0000000000007918 */ /* 0x002fe20000000000 */
.L_x_168:
[----:B--23--:R-:W-:Y:S01]  /*10aa0*/  SHF.L.U32 R4, R168, 0x10, RZ ;  /* 0x00000010a8047819 */ /* 0x00cfe200000006ff */
        /* <DEDUP_REMOVED lines=262> */
.L_x_172:
[----:B------:R-:W-:Y:S05]  /*11b10*/  BSYNC.RECONVERGENT B0 ;  /* 0x0000000000007941 */ /* 0x000fea0003800200 */
.L_x_171:
        /* <DEDUP_REMOVED lines=14> */
[----:B------:R-:W-:Y:S01]  /*11c00*/  @P1 IADD3 R7, PT, PT, R200, R5, RZ ;  /* 0x00000005c8071210 */ /* 0x000fe20007ffe0ff */
[----:B------:R-:W-:Y:S06]  /*11c10*/  @P0 BRA `(.L_x_176) ;  /* 0x00000000000c0947 */ /* 0x000fec0003800000 */
[----:B------:R-:W-:Y:S04]  /*11c20*/  SHF.L.U32 R16, R16, 0x1f, RZ ;  /* 0x0000001f10107819 */ /* 0x000fe800000006ff */
[----:B------:R-:W1:Y:S02]  /*11c30*/  SYNCS.PHASECHK.TRANS64.TRYWAIT P0, [R3+URZ+0x10], R16 ;  /* 0x00001010030075a7 */ /* 0x000e6400080011ff */
[----:B-1----:R-:W-:Y:S05]  /*11c40*/  @!P0 BRA `(.L_x_177) ;  /* 0x0000002400088947 */ /* 0x002fea0003800000 */
.L_x_176:
[----:B------:R-:W-:Y:S05]  /*11c50*/  BSYNC B0 ;  /* 0x0000000000007941 */ /* 0x000fea0003800000 */
.L_x_175:
[----:B------:R-:W-:Y:S11]  /*11c60*/  ISETP.NE.AND P0, PT, R139, RZ, PT ;  /* 0x000000ff8b00720c */ /* 0x000ff60003f05270 */
[----:B------:R-:W-:Y:S02]  /*11c70*/  @!UPT UIADD3 URZ, UPT, UPT, URZ, URZ, URZ ;  /* 0x000000fffffff290 */ /* 0x000fe4000fffe0ff */
[----:B------:R3:W4:Y:S01]  /*11c80*/  @P0 LDS.128 R168, [R5] ;  /* 0x0000000005a80984 */ /* 0x0007220000000c00 */
[----:B------:R-:W-:Y:S03]  /*11c90*/  @P0 IADD3 R0, PT, PT, R190, R7, RZ ;  /* 0x00000007be000210 */ /* 0x000fe60007ffe0ff */
[----:B------:R3:W1:Y:S04]  /*11ca0*/  @P0 LDS.128 R152, [R5+0x1000] ;  /* 0x0010000005980984 */ /* 0x0006680000000c00 */
[----:B------:R3:W1:Y:S04]  /*11cb0*/  @P0 LDS.128 R160, [R198+0x20] ;  /* 0x00002000c6a00984 */ /* 0x0006680000000c00 */
[----:B------:R3:W1:Y:S04]  /*11cc0*/  @P0 LDS.128 R140, [R198+0x1020] ;  /* 0x00102000c68c0984 */ /* 0x0006680000000c00 */
[----:B------:R3:W1:Y:S04]  /*11cd0*/  @P0 LDS.128 R164, [R7+0x10] ;  /* 0x0000100007a40984 */ /* 0x0006680000000c00 */
[----:B------:R3:W1:Y:S04]  /*11ce0*/  @P0 LDS.128 R148, [R7+0x1010] ;  /* 0x0010100007940984 */ /* 0x0006680000000c00 */
[----:B------:R3:W1:Y:S04]  /*11cf0*/  @P0 LDS.128 R156, [R0+0x10] ;  /* 0x00001000009c0984 */ /* 0x0006680000000c00 */
[----:B------:R3:W1:Y:S02]  /*11d00*/  @P0 LDS.128 R144, [R0+0x1010] ;  /* 0x0010100000900984 */ /* 0x0006640000000c00 */
.L_x_174:
[----:B------:R-:W-:Y:S05]  /*11d10*/  BSYNC B1 ;  /* 0x0000000000017941 */ /* 0x000fea0003800000 */
.L_x_173:
        /* <DEDUP_REMOVED lines=14> */
[----:B------:R-:W2:Y:S01]  /*11e00*/  LDCU.64 UR6, c[0x4][0x78] ;  /* 0x01000f00ff0677ac */ /* 0x000ea20008000a00 */
[----:B------:R-:W1:Y:S01]  /*11e10*/  LDC.64 R14, c[0x4][R15] ;  /* 0x010000000f0e7b82 */ /* 0x000e620000000a00 */
[----:B------:R-:W5:Y:S01]  /*11e20*/  LDCU.64 UR4, c[0x4][0x10] ;  /* 0x01000200ff0477ac */ /* 0x000f620008000a00 */
[----:B---3--:R-:W-:Y:S01]  /*11e30*/  MOV R5, UR9 ;  /* 0x0000000900057c02 */ /* 0x008fe20008000f00 */
[----:B------:R-:W-:Y:S01]  /*11e40*/  IMAD.U32 R4, RZ, RZ, UR8 ;  /* 0x00000008ff047e24 */ /* 0x000fe2000f8e00ff */
[----:B--2---:R-:W-:Y:S01]  /*11e50*/  MOV R7, UR7 ;  /* 0x0000000700077c02 */ /* 0x004fe20008000f00 */
[----:B------:R-:W-:Y:S01]  /*11e60*/  IMAD.U32 R6, RZ, RZ, UR6 ;  /* 0x00000006ff067e24 */ /* 0x000fe2000f8e00ff */
[----:B-----5:R-:W-:Y:S01]  /*11e70*/  MOV R11, UR5 ;  /* 0x00000005000b7c02 */ /* 0x020fe20008000f00 */
[----:B------:R-:W-:Y:S02]  /*11e80*/  IMAD.U32 R10, RZ, RZ, UR4 ;  /* 0x00000004ff0a7e24 */ /* 0x000fe4000f8e00ff */
[----:B------:R-:W-:Y:S07]  /*11e90*/  LEPC R20, `(.L_x_179) ;  /* 0x000000001014794e */ /* 0x000fee0000000000 */
[----:B-1--4-:R-:W-:Y:S05]  /*11ea0*/  CALL.ABS.NOINC R14 ;  /* 0x000000000e007343 */ /* 0x012fea0003c00000 */
.L_x_179:
[----:B------:R-:W-:Y:S05]  /*11eb0*/  WARPSYNC.ALL ;  /* 0x0000000000007948 */ /* 0x000fea0003800000 */
[C---:B------:R-:W-:Y:S01]  /*11ec0*/  R2UR UR4, R131.reuse ;  /* 0x00000000830472ca */ /* 0x040fe200000e0000 */
[----:B------:R-:W-:Y:S05]  /*11ed0*/  VIADD R0, R131, 0x80 ;  /* 0x0000008083007836 */ /* 0x000fea0000000000 */
[----:B------:R-:W-:Y:S04]  /*11ee0*/  SHF.R.U32.HI R0, RZ, 0x15, R0 ;  /* 0x00000015ff007819 */ /* 0x000fe80000011600 */
[----:B------:R-:W-:Y:S03]  /*11ef0*/  LOP3.LUT P0, RZ, R0, 0x3, R181, 0x48, !PT ;  /* 0x0000000300ff7812 */ /* 0x000fe600078048b5 */
[----:B------:R-:W3:Y:S10]  /*11f00*/  LDTM.x32 R24, tmem[UR4] ;  /* 0x00000004001879ee */ /* 0x000ef400082c0000 */
[----:B---3--:R-:W-:Y:S05]  /*11f10*/  @!P0 BRA `(.L_x_180) ;  /* 0x0000000000408947 */ /* 0x008fea0003800000 */
        /* <DEDUP_REMOVED lines=16> */
.L_x_180:
[----:B------:R-:W-:Y:S05]  /*12020*/  WARPSYNC.ALL ;  /* 0x0000000000007948 */ /* 0x000fea0003800000 */
[----:B------:R-:W-:Y:S11]  /*12030*/  R2UR UR4, R131 ;  /* 0x00000000830472ca */ /* 0x000ff600000e0000 */
[----:B------:R-:W-:Y:S02]  /*12040*/  @!UPT UIADD3 URZ, UPT, UPT, URZ, URZ, URZ ;  /* 0x000000fffffff290 */ /* 0x000fe4000fffe0ff */
[----:B------:R-:W3:Y:S02]  /*12050*/  LDTM.x32 R56, tmem[UR4+0x80] ;  /* 0x00008004003879ee */ /* 0x000ee400082c0000 */
[----:B---3--:R-:W-:Y:S01]  /*12060*/  NOP ;  /* 0x0000000000007918 */ /* 0x008fe20000000000 */
.L_x_178:
[----:B----4-:R-:W-:Y:S01]  /*12070*/  SHF.L.U32 R6, R168, 0x10, RZ ;  /* 0x00000010a8067819 */ /* 0x010fe200000006ff */
[----:B------:R-:W-:Y:S01]  /*12080*/  FMUL R0, R130, R24 ;  /* 0x0000001882007220 */ /* 0x000fe20000400000 */
[----:B------:R-:W-:Y:S01]  /*12090*/  LOP3.LUT R8, R168, 0xffff0000, RZ, 0xc0, !PT ;  /* 0xffff0000a8087812 */ /* 0x000fe200078ec0ff */
[----:B-1----:R-:W-:Y:S01]  /*120a0*/  FMUL R3, R130, R25 ;  /* 0x0000001982037220 */ /* 0x002fe20000400000 */
[----:B------:R-:W-:Y:S01]  /*120b0*/  SHF.L.U32 R7, R169, 0x10, RZ ;  /* 0x00000010a9077819 */ /* 0x000fe200000006ff */
[----:B------:R-:W-:Y:S01]  /*120c0*/  FFMA R0, R133, R6, R0 ;  /* 0x0000000685007223 */ /* 0x000fe20000000000 */
[----:B--2---:R-:W-:Y:S01]  /*120d0*/  LOP3.LUT R88, R169, 0xffff0000, RZ, 0xc0, !PT ;  /* 0xffff0000a9587812 */ /* 0x004fe200078ec0ff */
[----:B------:R-:W-:Y:S01]  /*120e0*/  FFMA R3, R133, R8, R3 ;  /* 0x0000000885037223 */ /* 0x000fe20000000003 */
[----:B------:R-:W-:Y:S01]  /*120f0*/  SHF.L.U32 R89, R170, 0x10, RZ ;  /* 0x00000010aa597819 */ /* 0x000fe200000006ff */
[----:B------:R-:W-:Y:S01]  /*12100*/  FMUL R4, R130, R26 ;  /* 0x0000001a82047220 */ /* 0x000fe20000400000 */
[----:B------:R-:W-:Y:S01]  /*12110*/  LOP3.LUT R90, R170, 0xffff0000, RZ, 0xc0, !PT ;  /* 0xffff0000aa5a7812 */ /* 0x000fe200078ec0ff */
[----:B------:R-:W-:Y:S01]  /*12120*/  FMUL R5, R130, R27 ;  /* 0x0000001b82057220 */ /* 0x000fe20000400000 */
[----:B------:R-:W-:Y:S01]  /*12130*/  SHF.L.U32 R91, R171, 0x10, RZ ;  /* 0x00000010ab5b7819 */ /* 0x000fe200000006ff */
[----:B------:R-:W-:Y:S01]  /*12140*/  FFMA R4, R133, R7, R4 ;  /* 0x0000000785047223 */ /* 0x000fe20000000004 */
[----:B------:R-:W-:Y:S01]  /*12150*/  LOP3.LUT R92, R171, 0xffff0000, RZ, 0xc0, !PT ;  /* 0xffff0000ab5c7812 */ /* 0x000fe200078ec0ff */
[C---:B------:R-:W-:Y:S01]  /*12160*/  FFMA R5, R133.reuse, R88, R5 ;  /* 0x0000005885057223 */ /* 0x040fe20000000005 */
[----:B------:R-:W-:Y:S01]  /*12170*/  ISETP.NE.AND P1, PT, R192, R17, PT ;  /* 0x00000011c000720c */ /* 0x000fe20003f25270 */
        /* <DEDUP_REMOVED lines=21> */
[----:B------:R-:W-:Y:S01]  /*122d0*/  LOP3.LUT R102, R160, 0xffff0000, RZ, 0xc0, !PT ;  /* 0xffff0000a0667812 */ /* 0x000fe200078ec0ff */
[----:B------:R-:W-:Y:S01]  /*122e0*/  FMUL R3, R130, R33 ;  /* 0x0000002182037220 */ /* 0x000fe20000400000 */
[----:B------:R-:W-:Y:S01]  /*122f0*/  SHF.L.U32 R103, R161, 0x10, RZ ;  /* 0x00000010a1677819 */ /* 0x000fe200000006ff */
[----:B------:R-:W-:Y:S01]  /*12300*/  FFMA R0, R133, R93, R0 ;  /* 0x0000005d85007223 */ /* 0x000fe20000000000 */
[----:B------:R-:W-:Y:S01]  /*12310*/  LOP3.LUT R104, R161, 0xffff0000, RZ, 0xc0, !PT ;  /* 0xffff0000a1687812 */ /* 0x000fe200078ec0ff */
[----:B------:R-:W-:Y:S01]  /*12320*/  FFMA R3, R133, R94, R3 ;  /* 0x0000005e85037223 */ /* 0x000fe20000000003 */
[----:B------:R-:W-:Y:S01]  /*12330*/  SHF.L.U32 R105, R162, 0x10, RZ ;  /* 0x00000010a2697819 */ /* 0x000fe200000006ff */
[----:B------:R-:W-:Y:S01]  /*12340*/  FMUL R17, R130, R63 ;  /* 0x0000003f82117220 */ /* 0x000fe20000400000 */
[----:B------:R-:W-:Y:S01]  /*12350*/  LOP3.LUT R106, R162, 0xffff0000, RZ, 0xc0, !PT ;  /* 0xffff0000a26a7812 */ /* 0x000fe200078ec0ff */
[C---:B------:R-:W-:Y:S01]  /*12360*/  FMUL R63, R130.reuse, R77 ;  /* 0x0000004d823f7220 */ /* 0x040fe20000400000 */
[----:B------:R-:W-:Y:S01]  /*12370*/  F2FP.BF16.F32.PACK_AB R77, R5, R4 ;  /* 0x00000004054d723e */ /* 0x000fe200000010ff */
[C---:B------:R-:W-:Y:S01]  /*12380*/  FMUL R4, R130.reuse, R34 ;  /* 0x0000002282047220 */ /* 0x040fe20000400000 */
[----:B------:R-:W-:Y:S01]  /*12390*/  F2FP.BF16.F32.PACK_AB R32, R3, R0 ;  /* 0x000000000320723e */ /* 0x000fe200000010ff */
[C---:B------:R-:W-:Y:S01]  /*123a0*/  FMUL R5, R130.reuse, R35 ;  /* 0x0000002382057220 */ /* 0x040fe20000400000 */
[C---:B------:R-:W-:Y:S01]  /*123b0*/  SHF.L.U32 R107, R163.reuse, 0x10, RZ ;  /* 0x00000010a36b7819 */ /* 0x040fe200000006ff */
[C---:B------:R-:W-:Y:S01]  /*123c0*/  FMUL R18, R130.reuse, R64 ;  /* 0x0000004082127220 */ /* 0x040fe20000400000 */
[----:B------:R-:W-:Y:S01]  /*123d0*/  LOP3.LUT R108, R163, 0xffff0000, RZ, 0xc0, !PT ;  /* 0xffff0000a36c7812 */ /* 0x000fe200078ec0ff */
[C---:B------:R-:W-:Y:S01]  /*123e0*/  FMUL R64, R130.reuse, R78 ;  /* 0x0000004e82407220 */ /* 0x040fe20000400000 */
[----:B------:R-:W-:Y:S01]  /*123f0*/  F2FP.BF16.F32.PACK_AB R78, R7, R6 ;  /* 0x00000006074e723e */ /* 0x000fe200000010ff */
[----:B------:R-:W-:Y:S01]  /*12400*/  FMUL R19, R130, R65 ;  /* 0x0000004182137220 */ /* 0x000fe20000400000 */
[----:B------:R-:W-:Y:S01]  /*12410*/  SHF.L.U32 R109, R156, 0x10, RZ ;  /* 0x000000109c6d7819 */ /* 0x000fe200000006ff */
[C---:B------:R-:W-:Y:S01]  /*12420*/  FMUL R65, R130.reuse, R79 ;  /* 0x0000004f82417220 */ /* 0x040fe20000400000 */
[----:B------:R-:W-:Y:S01]  /*12430*/  F2FP.BF16.F32.PACK_AB R79, R9, R8 ;  /* 0x00000008094f723e */ /* 0x000fe200000010ff */
        /* <DEDUP_REMOVED lines=10> */
[----:B------:R-:W-:Y:S01]  /*124e0*/  FMUL R9, R130, R39 ;  /* 0x0000002782097220 */ /* 0x000fe20000400000 */
[----:B------:R-:W-:Y:S01]  /*124f0*/  SHF.L.U32 R115, R159, 0x10, RZ ;  /* 0x000000109f737819 */ /* 0x000fe200000006ff */
[----:B------:R-:W-:Y:S01]  /*12500*/  FFMA R6, R133, R97, R6 ;  /* 0x0000006185067223 */ /* 0x000fe20000000006 */
[----:B------:R-:W-:Y:S01]  /*12510*/  F2FP.BF16.F32.PACK_AB R33, R5, R4 ;  /* 0x000000040521723e */ /* 0x000fe200000010ff */
[----:B------:R-:W-:Y:S01]  /*12520*/  FFMA R7, R133, R98, R7 ;  /* 0x0000006285077223 */ /* 0x000fe20000000007 */
[----:B------:R-:W-:Y:S01]  /*12530*/  LOP3.LUT R116, R159, 0xffff0000, RZ, 0xc0, !PT ;  /* 0xffff00009f747812 */ /* 0x000fe200078ec0ff */
[C---:B------:R-:W-:Y:S01]  /*12540*/  FFMA R8, R133.reuse, R99, R8 ;  /* 0x0000006385087223 */ /* 0x040fe20000000008 */
[C---:B------:R-:W-:Y:S01]  /*12550*/  SHF.L.U32 R117, R152.reuse, 0x10, RZ ;  /* 0x0000001098757819 */ /* 0x040fe200000006ff */
[----:B------:R-:W-:Y:S01]  /*12560*/  FFMA R9, R133, R100, R9 ;  /* 0x0000006485097223 */ /* 0x000fe20000000009 */
[----:B------:R-:W-:Y:S01]  /*12570*/  F2FP.BF16.F32.PACK_AB R34, R7, R6 ;  /* 0x000000060722723e */ /* 0x000fe200000010ff */
[----:B------:R-:W-:Y:S01]  /*12580*/  @!P1 STS.128 [R191+0x6000], R76 ;  /* 0x0060004cbf009388 */ /* 0x000fe20000000c00 */
[----:B------:R-:W-:Y:S01]  /*12590*/  LOP3.LUT R118, R152, 0xffff0000, RZ, 0xc0, !PT ;  /* 0xffff000098767812 */ /* 0x000fe200078ec0ff */
[C---:B------:R-:W-:Y:S01]  /*125a0*/  FMUL R0, R130.reuse, R40 ;  /* 0x0000002882007220 */ /* 0x040fe20000400000 */
[----:B------:R-:W-:Y:S01]  /*125b0*/  F2FP.BF16.F32.PACK_AB R35, R9, R8 ;  /* 0x000000080923723e */ /* 0x000fe200000010ff */
[C---:B------:R-:W-:Y:S01]  /*125c0*/  FMUL R3, R130.reuse, R41 ;  /* 0x0000002982037220 */ /* 0x040fe20000400000 */
[C---:B------:R-:W-:Y:S01]  /*125d0*/  SHF.L.U32 R119, R153.reuse, 0x10, RZ ;  /* 0x0000001099777819 */ /* 0x040fe200000006ff */
[----:B------:R-:W-:Y:S01]  /*125e0*/  FMUL R4, R130, R42 ;  /* 0x0000002a82047220 */ /* 0x000fe20000400000 */
[----:B------:R-:W-:Y:S01]  /*125f0*/  LOP3.LUT R120, R153, 0xffff0000, RZ, 0xc0, !PT ;  /* 0xffff000099787812 */ /* 0x000fe200078ec0ff */
[----:B------:R1:W-:Y:S01]  /*12600*/  @!P1 STS.128 [R199+0x6010], R32 ;  /* 0x00601020c7009388 */ /* 0x0003e20000000c00 */
[----:B------:R-:W-:Y:S01]  /*12610*/  SHF.L.U32 R121, R154, 0x10, RZ ;  /* 0x000000109a797819 */ /* 0x000fe200000006ff */
[----:B------:R-:W-:Y:S01]  /*12620*/  FMUL R5, R130, R43 ;  /* 0x0000002b82057220 */ /* 0x000fe20000400000 */
[----:B------:R-:W-:Y:S01]  /*12630*/  LOP3.LUT R122, R154, 0xffff0000, RZ, 0xc0, !PT ;  /* 0xffff00009a7a7812 */ /* 0x000fe200078ec0ff */
[----:B------:R-:W-:Y:S01]  /*12640*/  FFMA R0, R133, R101, R0 ;  /* 0x0000006585007223 */ /* 0x000fe20000000000 */
[C---:B------:R-:W-:Y:S01]  /*12650*/  SHF.L.U32 R123, R155.reuse, 0x10, RZ ;  /* 0x000000109b7b7819 */ /* 0x040fe200000006ff */
[----:B------:R-:W-:Y:S01]  /*12660*/  FMUL R6, R130, R44 ;  /* 0x0000002c82067220 */ /* 0x000fe20000400000 */
[----:B------:R-:W-:Y:S01]  /*12670*/  LOP3.LUT R124, R155, 0xffff0000, RZ, 0xc0, !PT ;  /* 0xffff00009b7c7812 */ /* 0x000fe200078ec0ff */
[C---:B------:R-:W-:Y:S01]  /*12680*/  FFMA R3, R133.reuse, R102, R3 ;  /* 0x0000006685037223 */ /* 0x040fe20000000003 */
[----:B------:R-:W-:Y:S01]  /*12690*/  SHF.L.U32 R125, R148, 0x10, RZ ;  /* 0x00000010947d7819 */ /* 0x000fe200000006ff */
[----:B------:R-:W-:Y:S01]  /*126a0*/  FMUL R7, R130, R45 ;  /* 0x0000002d82077220 */ /* 0x000fe20000400000 */
[----:B------:R-:W-:Y:S01]  /*126b0*/  LOP3.LUT R126, R148, 0xffff0000, RZ, 0xc0, !PT ;  /* 0xffff0000947e7812 */ /* 0x000fe200078ec0ff */
[----:B------:R-:W-:Y:S01]  /*126c0*/  FFMA R4, R133, R103, R4 ;  /* 0x0000006785047223 */ /* 0x000fe20000000004 */
[----:B------:R-:W-:Y:S01]  /*126d0*/  F2FP.BF16.F32.PACK_AB R36, R3, R0 ;  /* 0x000000000324723e */ /* 0x000fe200000010ff */
[C---:B------:R-:W-:Y:S01]  /*126e0*/  FMUL R8, R130.reuse, R46 ;  /* 0x0000002e82087220 */ /* 0x040fe20000400000 */
[----:B------:R-:W-:Y:S01]  /*126f0*/  SHF.L.U32 R127, R149, 0x10, RZ ;  /* 0x00000010957f7819 */ /* 0x000fe200000006ff */
[----:B------:R-:W-:Y:S01]  /*12700*/  FFMA R5, R133, R104, R5 ;  /* 0x0000006885057223 */ /* 0x000fe20000000005 */
[----:B------:R-:W-:Y:S01]  /*12710*/  LOP3.LUT R128, R149, 0xffff0000, RZ, 0xc0, !PT ;  /* 0xffff000095807812 */ /* 0x000fe200078ec0ff */
[----:B------:R-:W-:Y:S01]  /*12720*/  FMUL R9, R130, R47 ;  /* 0x0000002f82097220 */ /* 0x000fe20000400000 */
[C---:B------:R-:W-:Y:S01]  /*12730*/  SHF.L.U32 R129, R150.reuse, 0x10, RZ ;  /* 0x0000001096817819 */ /* 0x040fe200000006ff */
[----:B------:R-:W-:Y:S01]  /*12740*/  FFMA R6, R133, R105, R6 ;  /* 0x0000006985067223 */ /* 0x000fe20000000006 */
[----:B------:R-:W-:Y:S01]  /*12750*/  F2FP.BF16.F32.PACK_AB R37, R5, R4 ;  /* 0x000000040525723e */ /* 0x000fe200000010ff */
[C---:B------:R-:W-:Y:S01]  /*12760*/  FFMA R7, R133.reuse, R106, R7 ;  /* 0x0000006a85077223 */ /* 0x040fe20000000007 */
[----:B------:R-:W-:Y:S01]  /*12770*/  LOP3.LUT R132, R150, 0xffff0000, RZ, 0xc0, !PT ;  /* 0xffff000096847812 */ /* 0x000fe200078ec0ff */
[----:B------:R-:W-:Y:S01]  /*12780*/  FFMA R8, R133, R107, R8 ;  /* 0x0000006b85087223 */ /* 0x000fe20000000008 */
[----:B------:R-:W-:Y:S01]  /*12790*/  SHF.L.U32 R131, R151, 0x10, RZ ;  /* 0x0000001097837819 */ /* 0x000fe200000006ff */
[----:B------:R-:W-:Y:S01]  /*127a0*/  FFMA R9, R133, R108, R9 ;  /* 0x0000006c85097223 */ /* 0x000fe20000000009 */
[----:B------:R-:W-:Y:S01]  /*127b0*/  F2FP.BF16.F32.PACK_AB R38, R7, R6 ;  /* 0x000000060726723e */ /* 0x000fe200000010ff */
[C---:B------:R-:W-:Y:S01]  /*127c0*/  FMUL R0, R130.reuse, R48 ;  /* 0x0000003082007220 */ /* 0x040fe20000400000 */
[----:B------:R-:W-:Y:S01]  /*127d0*/  LOP3.LUT R134, R151, 0xffff0000, RZ, 0xc0, !PT ;  /* 0xffff000097867812 */ /* 0x000fe200078ec0ff */
[C---:B------:R-:W-:Y:S01]  /*127e0*/  FMUL R3, R130.reuse, R49 ;  /* 0x0000003182037220 */ /* 0x040fe20000400000 */
[----:B------:R-:W-:Y:S01]  /*127f0*/  F2FP.BF16.F32.PACK_AB R39, R9, R8 ;  /* 0x000000080927723e */ /* 0x000fe200000010ff */
[----:B------:R-:W-:Y:S01]  /*12800*/  FMUL R4, R130, R50 ;  /* 0x0000003282047220 */ /* 0x000fe20000400000 */
[----:B------:R-:W-:Y:S01]  /*12810*/  SHF.L.U32 R135, R140, 0x10, RZ ;  /* 0x000000108c877819 */ /* 0x000fe200000006ff */
[----:B------:R-:W-:Y:S01]  /*12820*/  FMUL R5, R130, R51 ;  /* 0x0000003382057220 */ /* 0x000fe20000400000 */
[----:B------:R-:W-:Y:S01]  /*12830*/  LOP3.LUT R136, R140, 0xffff0000, RZ, 0xc0, !PT ;  /* 0xffff00008c887812 */ /* 0x000fe200078ec0ff */
[----:B------:R-:W-:Y:S01]  /*12840*/  FFMA R0, R133, R109, R0 ;  /* 0x0000006d85007223 */ /* 0x000fe20000000000 */
[C---:B------:R-:W-:Y:S01]  /*12850*/  SHF.L.U32 R137, R141.reuse, 0x10, RZ ;  /* 0x000000108d897819 */ /* 0x040fe200000006ff */
[----:B------:R-:W-:Y:S01]  /*12860*/  FMUL R6, R130, R52 ;  /* 0x0000003482067220 */ /* 0x000fe20000400000 */
[----:B------:R-:W-:Y:S01]  /*12870*/  LOP3.LUT R138, R141, 0xffff0000, RZ, 0xc0, !PT ;  /* 0xffff00008d8a7812 */ /* 0x000fe200078ec0ff */
[----:B------:R2:W-:Y:S01]  /*12880*/  @!P1 STS.128 [R197+0x6020], R36 ;  /* 0x00602024c5009388 */ /* 0x0005e20000000c00 */
[C---:B------:R-:W-:Y:S01]  /*12890*/  FFMA R3, R133.reuse, R110, R3 ;  /* 0x0000006e85037223 */ /* 0x040fe20000000003 */
[C---:B------:R-:W-:Y:S01]  /*128a0*/  SHF.L.U32 R139, R142.reuse, 0x10, RZ ;  /* 0x000000108e8b7819 */ /* 0x040fe200000006ff */
[C---:B------:R-:W-:Y:S01]  /*128b0*/  FFMA R4, R133.reuse, R111, R4 ;  /* 0x0000006f85047223 */ /* 0x040fe20000000004 */
[C---:B------:R-:W-:Y:S01]  /*128c0*/  FFMA R5, R133.reuse, R112, R5 ;  /* 0x0000007085057223 */ /* 0x040fe20000000005 */
[----:B------:R-:W-:Y:S01]  /*128d0*/  LOP3.LUT R140, R142, 0xffff0000, RZ, 0xc0, !PT ;  /* 0xffff00008e8c7812 */ /* 0x000fe200078ec0ff */
[----:B------:R-:W-:Y:S01]  /*128e0*/  FFMA R6, R133, R113, R6 ;  /* 0x0000007185067223 */ /* 0x000fe20000000006 */
[----:B-1----:R-:W-:Y:S01]  /*128f0*/  F2FP.BF16.F32.PACK_AB R32, R3, R0 ;  /* 0x000000000320723e */ /* 0x002fe200000010ff */
[C---:B------:R-:W-:Y:S01]  /*12900*/  FMUL R7, R130.reuse, R53 ;  /* 0x0000003582077220 */ /* 0x040fe20000400000 */
[----:B------:R-:W-:Y:S01]  /*12910*/  F2FP.BF16.F32.PACK_AB R33, R5, R4 ;  /* 0x000000040521723e */ /* 0x000fe200000010ff */
[C---:B------:R-:W-:Y:S01]  /*12920*/  FMUL R8, R130.reuse, R54 ;  /* 0x0000003682087220 */ /* 0x040fe20000400000 */
[C---:B------:R-:W-:Y:S01]  /*12930*/  FMUL R9, R130.reuse, R55 ;  /* 0x0000003782097220 */ /* 0x040fe20000400000 */
[----:B------:R-:W-:Y:S01]  /*12940*/  FFMA R7, R133, R114, R7 ;  /* 0x0000007285077223 */ /* 0x000fe20000000007 */
[C---:B------:R-:W-:Y:S01]  /*12950*/  FMUL R10, R130.reuse, R56 ;  /* 0x00000038820a7220 */ /* 0x040fe20000400000 */
[----:B------:R-:W-:Y:S01]  /*12960*/  SHF.L.U32 R141, R143, 0x10, RZ ;  /* 0x000000108f8d7819 */ /* 0x000fe200000006ff */
[C---:B------:R-:W-:Y:S01]  /*12970*/  FFMA R8, R133.reuse, R115, R8 ;  /* 0x0000007385087223 */ /* 0x040fe20000000008 */
[----:B------:R-:W-:Y:S01]  /*12980*/  FFMA R9, R133, R116, R9 ;  /* 0x0000007485097223 */ /* 0x000fe20000000009 */
[----:B------:R-:W-:Y:S01]  /*12990*/  F2FP.BF16.F32.PACK_AB R34, R7, R6 ;  /* 0x000000060722723e */ /* 0x000fe200000010ff */
[----:B------:R-:W-:Y:S01]  /*129a0*/  FFMA R10, R133, R117, R10 ;  /* 0x00000075850a7223 */ /* 0x000fe2000000000a */
[C---:B------:R-:W-:Y:S01]  /*129b0*/  FMUL R11, R130.reuse, R57 ;  /* 0x00000039820b7220 */ /* 0x040fe20000400000 */
[----:B------:R-:W-:Y:S01]  /*129c0*/  LOP3.LUT R142, R143, 0xffff0000, RZ, 0xc0, !PT ;  /* 0xffff00008f8e7812 */ /* 0x000fe200078ec0ff */
[C---:B------:R-:W-:Y:S01]  /*129d0*/  FMUL R12, R130.reuse, R58 ;  /* 0x0000003a820c7220 */ /* 0x040fe20000400000 */
[----:B------:R-:W-:Y:S01]  /*129e0*/  F2FP.BF16.F32.PACK_AB R35, R9, R8 ;  /* 0x000000080923723e */ /* 0x000fe200000010ff */
[----:B------:R-:W-:Y:S01]  /*129f0*/  FFMA R11, R133, R118, R11 ;  /* 0x00000076850b7223 */ /* 0x000fe2000000000b */
[C---:B------:R-:W-:Y:S01]  /*12a00*/  FMUL R13, R130.reuse, R59 ;  /* 0x0000003b820d7220 */ /* 0x040fe20000400000 */
[C---:B------:R-:W-:Y:S01]  /*12a10*/  FMUL R14, R130.reuse, R60 ;  /* 0x0000003c820e7220 */ /* 0x040fe20000400000 */
[----:B------:R-:W-:Y:S01]  /*12a20*/  FMUL R15, R130, R61 ;  /* 0x0000003d820f7220 */ /* 0x000fe20000400000 */
[----:B------:R2:W-:Y:S01]  /*12a30*/  @!P1 STS.128 [R196+0x6010], R32 ;  /* 0x00601020c4009388 */ /* 0x0005e20000000c00 */
[----:B------:R-:W-:Y:S01]  /*12a40*/  F2FP.BF16.F32.PACK_AB R4, R11, R10 ;  /* 0x0000000a0b04723e */ /* 0x000fe200000010ff */
[C---:B------:R-:W-:Y:S01]  /*12a50*/  FFMA R12, R133.reuse, R119, R12 ;  /* 0x00000077850c7223 */ /* 0x040fe2000000000c */
[C---:B------:R-:W-:Y:S01]  /*12a60*/  SHF.L.U32 R25, R144.reuse, 0x10, RZ ;  /* 0x0000001090197819 */ /* 0x040fe200000006ff */
[C---:B------:R-:W-:Y:S01]  /*12a70*/  FFMA R13, R133.reuse, R120, R13 ;  /* 0x00000078850d7223 */ /* 0x040fe2000000000d */
[C---:B------:R-:W-:Y:S01]  /*12a80*/  FFMA R14, R133.reuse, R121, R14 ;  /* 0x00000079850e7223 */ /* 0x040fe2000000000e */
[----:B------:R-:W-:Y:S01]  /*12a90*/  LOP3.LUT R24, R144, 0xffff0000, RZ, 0xc0, !PT ;  /* 0xffff000090187812 */ /* 0x000fe200078ec0ff */
[C---:B------:R-:W-:Y:S01]  /*12aa0*/  FFMA R15, R133.reuse, R122, R15 ;  /* 0x0000007a850f7223 */ /* 0x040fe2000000000f */
[C---:B------:R-:W-:Y:S01]  /*12ab0*/  FFMA R16, R133.reuse, R123, R16 ;  /* 0x0000007b85107223 */ /* 0x040fe20000000010 */
[C---:B------:R-:W-:Y:S01]  /*12ac0*/  FMUL R20, R130.reuse, R66 ;  /* 0x0000004282147220 */ /* 0x040fe20000400000 */
        /* <DEDUP_REMOVED lines=8> */
[----:B------:R-:W-:Y:S01]  /*12b50*/  FFMA R21, R133, R128, R21 ;  /* 0x0000008085157223 */ /* 0x000fe20000000015 */
[C---:B------:R-:W-:Y:S01]  /*12b60*/  FMUL R57, R130.reuse, R71 ;  /* 0x0000004782397220 */ /* 0x040fe20000400000 */
[----:B------:R-:W-:Y:S01]  /*12b70*/  F2FP.BF16.F32.PACK_AB R5, R13, R12 ;  /* 0x0000000c0d05723e */ /* 0x000fe200000010ff */
[----:B------:R-:W-:Y:S01]  /*12b80*/  FFMA R22, R133, R129, R22 ;  /* 0x0000008185167223 */ /* 0x000fe20000000016 */
[----:B------:R-:W-:Y:S01]  /*12b90*/  F2FP.BF16.F32.PACK_AB R6, R15, R14 ;  /* 0x0000000e0f06723e */ /* 0x000fe200000010ff */
[C---:B------:R-:W-:Y:S01]  /*12ba0*/  FMUL R58, R130.reuse, R72 ;  /* 0x00000048823a7220 */ /* 0x040fe20000400000 */
[----:B------:R-:W-:Y:S01]  /*12bb0*/  F2FP.BF16.F32.PACK_AB R7, R17, R16 ;  /* 0x000000101107723e */ /* 0x000fe200000010ff */
[C---:B------:R-:W-:Y:S01]  /*12bc0*/  FFMA R23, R133.reuse, R132, R23 ;  /* 0x0000008485177223 */ /* 0x040fe20000000017 */
[C---:B------:R-:W-:Y:S01]  /*12bd0*/  FMUL R59, R130.reuse, R73 ;  /* 0x00000049823b7220 */ /* 0x040fe20000400000 */
[----:B------:R-:W-:Y:S01]  /*12be0*/  FFMA R56, R133, R131, R56 ;  /* 0x0000008385387223 */ /* 0x000fe20000000038 */
[C---:B------:R-:W-:Y:S01]  /*12bf0*/  FMUL R60, R130.reuse, R74 ;  /* 0x0000004a823c7220 */ /* 0x040fe20000400000 */
[----:B------:R2:W-:Y:S01]  /*12c00*/  @!P1 STS.128 [R191+0x7000], R4 ;  /* 0x00700004bf009388 */ /* 0x0005e20000000c00 */
[----:B------:R-:W-:Y:S01]  /*12c10*/  F2FP.BF16.F32.PACK_AB R8, R19, R18 ;  /* 0x000000121308723e */ /* 0x000fe200000010ff */
[C---:B------:R-:W-:Y:S01]  /*12c20*/  FFMA R57, R133.reuse, R134, R57 ;  /* 0x0000008685397223 */ /* 0x040fe20000000039 */
[C---:B------:R-:W-:Y:S01]  /*12c30*/  FMUL R61, R130.reuse, R75 ;  /* 0x0000004b823d7220 */ /* 0x040fe20000400000 */
[C---:B------:R-:W-:Y:S01]  /*12c40*/  FFMA R58, R133.reuse, R135, R58 ;  /* 0x00000087853a7223 */ /* 0x040fe2000000003a */
[C---:B------:R-:W-:Y:S01]  /*12c50*/  FFMA R59, R133.reuse, R136, R59 ;  /* 0x00000088853b7223 */ /* 0x040fe2000000003b */
[C---:B------:R-:W-:Y:S01]  /*12c60*/  FFMA R60, R133.reuse, R137, R60 ;  /* 0x00000089853c7223 */ /* 0x040fe2000000003c */
[----:B------:R-:W-:Y:S01]  /*12c70*/  FFMA R61, R133, R138, R61 ;  /* 0x0000008a853d7223 */ /* 0x000fe2000000003d */
[----:B------:R-:W-:Y:S01]  /*12c80*/  F2FP.BF16.F32.PACK_AB R9, R21, R20 ;  /* 0x000000141509723e */ /* 0x000fe200000010ff */
[----:B------:R-:W-:Y:S01]  /*12c90*/  FFMA R62, R133, R139, R62 ;  /* 0x0000008b853e7223 */ /* 0x000fe2000000003e */
[----:B------:R-:W-:Y:S01]  /*12ca0*/  F2FP.BF16.F32.PACK_AB R10, R23, R22 ;  /* 0x00000016170a723e */ /* 0x000fe200000010ff */
[C---:B------:R-:W-:Y:S01]  /*12cb0*/  FMUL R66, R130.reuse, R80 ;  /* 0x0000005082427220 */ /* 0x040fe20000400000 */
[----:B------:R-:W-:Y:S01]  /*12cc0*/  F2FP.BF16.F32.PACK_AB R11, R57, R56 ;  /* 0x00000038390b723e */ /* 0x000fe200000010ff */
[----:B------:R-:W-:Y:S01]  /*12cd0*/  FFMA R63, R133, R140, R63 ;  /* 0x0000008c853f7223 */ /* 0x000fe2000000003f */
[C---:B------:R-:W-:Y:S01]  /*12ce0*/  FMUL R67, R130.reuse, R81 ;  /* 0x0000005182437220 */ /* 0x040fe20000400000 */
[----:B------:R-:W-:Y:S01]  /*12cf0*/  SHF.L.U32 R27, R145, 0x10, RZ ;  /* 0x00000010911b7819 */ /* 0x000fe200000006ff */
[----:B------:R-:W-:Y:S01]  /*12d00*/  FFMA R64, R133, R141, R64 ;  /* 0x0000008d85407223 */ /* 0x000fe20000000040 */
[----:B------:R2:W-:Y:S01]  /*12d10*/  @!P1 STS.128 [R199+0x7010], R8 ;  /* 0x00701008c7009388 */ /* 0x0005e20000000c00 */
[C---:B------:R-:W-:Y:S01]  /*12d20*/  FMUL R68, R130.reuse, R82 ;  /* 0x0000005282447220 */ /* 0x040fe20000400000 */
[----:B------:R-:W-:Y:S01]  /*12d30*/  LOP3.LUT R26, R145, 0xffff0000, RZ, 0xc0, !PT ;  /* 0xffff0000911a7812 */ /* 0x000fe200078ec0ff */
[C---:B------:R-:W-:Y:S01]  /*12d40*/  FFMA R65, R133.reuse, R142, R65 ;  /* 0x0000008e85417223 */ /* 0x040fe20000000041 */
[----:B------:R-:W-:Y:S01]  /*12d50*/  FMUL R69, R130, R83 ;  /* 0x0000005382457220 */ /* 0x000fe20000400000 */
[----:B------:R-:W-:Y:S01]  /*12d60*/  SHF.L.U32 R29, R146, 0x10, RZ ;  /* 0x00000010921d7819 */ /* 0x000fe200000006ff */
[C---:B------:R-:W-:Y:S01]  /*12d70*/  FFMA R66, R133.reuse, R25, R66 ;  /* 0x0000001985427223 */ /* 0x040fe20000000042 */
[----:B------:R-:W-:Y:S01]  /*12d80*/  FMUL R70, R130, R84 ;  /* 0x0000005482467220 */ /* 0x000fe20000400000 */
[----:B------:R-:W-:Y:S01]  /*12d90*/  LOP3.LUT R28, R146, 0xffff0000, RZ, 0xc0, !PT ;  /* 0xffff0000921c7812 */ /* 0x000fe200078ec0ff */
[----:B------:R-:W-:Y:S01]  /*12da0*/  FFMA R67, R133, R24, R67 ;  /* 0x0000001885437223 */ /* 0x000fe20000000043 */
[C---:B------:R-:W-:Y:S01]  /*12db0*/  FMUL R71, R130.reuse, R85 ;  /* 0x0000005582477220 */ /* 0x040fe20000400000 */
[----:B------:R-:W-:Y:S01]  /*12dc0*/  SHF.L.U32 R31, R147, 0x10, RZ ;  /* 0x00000010931f7819 */ /* 0x000fe200000006ff */
[----:B------:R-:W-:Y:S01]  /*12dd0*/  FFMA R68, R133, R27, R68 ;  /* 0x0000001b85447223 */ /* 0x000fe20000000044 */
[C---:B------:R-:W-:Y:S01]  /*12de0*/  FMUL R72, R130.reuse, R86 ;  /* 0x0000005682487220 */ /* 0x040fe20000400000 */
[----:B------:R-:W-:Y:S01]  /*12df0*/  LOP3.LUT R30, R147, 0xffff0000, RZ, 0xc0, !PT ;  /* 0xffff0000931e7812 */ /* 0x000fe200078ec0ff */
[----:B------:R-:W-:Y:S01]  /*12e00*/  FFMA R69, R133, R26, R69 ;  /* 0x0000001a85457223 */ /* 0x000fe20000000045 */
        /* <DEDUP_REMOVED lines=13> */
[----:B------:R-:W-:Y:S02]  /*12ee0*/  F2FP.BF16.F32.PACK_AB R19, R73, R72 ;  /* 0x000000484913723e */ /* 0x000fe400000010ff */
[----:B------:R-:W-:Y:S03]  /*12ef0*/  ISETP.NE.AND P0, PT, R192, RZ, PT ;  /* 0x000000ffc000720c */ /* 0x000fe60003f05270 */
[----:B------:R2:W-:Y:S01]  /*12f00*/  @!P1 STS.128 [R196+0x7010], R16 ;  /* 0x00701010c4009388 */ /* 0x0005e20000000c00 */
[----:B------:R-:W-:Y:S01]  /*12f10*/  @!PT LDS RZ, [RZ] ;  /* 0x00000000fffff984 */ /* 0x000fe20000000800 */
[----:B------:R-:W-:Y:S01]  /*12f20*/  @!PT LDS RZ, [RZ] ;  /* 0x00000000fffff984 */ /* 0x000fe20000000800 */
[----:B------:R-:W-:Y:S01]  /*12f30*/  @!PT LDS RZ, [RZ] ;  /* 0x00000000fffff984 */ /* 0x000fe20000000800 */
[----:B------:R-:W-:Y:S01]  /*12f40*/  @!PT LDS RZ, [RZ] ;  /* 0x00000000fffff984 */ /* 0x000fe20000000800 */
[----:B------:R1:W-:Y:S07]  /*12f50*/  MEMBAR.ALL.CTA ;  /* 0x0000000000007992 */ /* 0x0003ee0000008000 */
[----:B-1----:R-:W1:Y:S01]  /*12f60*/  FENCE.VIEW.ASYNC.S ;  /* 0x00000000000073c6 */ /* 0x002e620000000000 */
[----:B------:R-:W-:Y:S05]  /*12f70*/  WARPSYNC.ALL ;  /* 0x0000000000007948 */ /* 0x000fea0003800000 */
[----:B------:R-:W-:Y:S01]  /*12f80*/  BSSY.RECONVERGENT B0, `(.L_x_181) ;  /* 0x0000011000007945 */ /* 0x000fe20003800200 */
        /* <DEDUP_REMOVED lines=16> */
.L_x_182:
[----:B------:R-:W-:Y:S05]  /*13090*/  BSYNC.RECONVERGENT B0 ;  /* 0x0000000000007941 */ /* 0x000fea0003800200 */
.L_x_181:
[----:B------:R-:W-:Y:S01]  /*130a0*/  BAR.SYNC.DEFER_BLOCKING 0x1, 0x80 ;  /* 0x0042000000007b1d */ /* 0x000fe20000010000 */
[----:B------:R-:W-:Y:S09]  /*130b0*/  UISETP.NE.AND UP0, UPT, UR52, -0x8, UPT ;  /* 0xfffffff83400788c */ /* 0x000ff2000bf05270 */
[----:B------:R-:W-:Y:S05]  /*130c0*/  BRA.U !UP0, `(.L_x_183) ;  /* 0x0000000108247547 */ /* 0x000fea000b800000 */
[----:B------:R-:W-:Y:S01]  /*130d0*/  ISETP.NE.AND P0, PT, R195, RZ, PT ;  /* 0x000000ffc300720c */ /* 0x000fe20003f05270 */
[----:B------:R-:W-:Y:S01]  /*130e0*/  IMAD.U32 R0, RZ, RZ, UR46 ;  /* 0x0000002eff007e24 */ /* 0x000fe2000f8e00ff */
[----:B------:R-:W-:Y:S04]  /*130f0*/  UIADD3 UR4, UPT, UPT, UR46, 0x1, URZ ;  /* 0x000000012e047890 */ /* 0x000fe8000fffe0ff */
[----:B------:R-:W-:Y:S04]  /*13100*/  UISETP.NE.AND UP0, UPT, UR4, 0x4, UPT ;  /* 0x000000040400788c */ /* 0x000fe8000bf05270 */
[----:B------:R-:W-:Y:S03]  /*13110*/  USEL UR46, UR4, URZ, UP0 ;  /* 0x000000ff042e7287 */ /* 0x000fe60008000000 */
[----:B------:R-:W-:Y:S05]  /*13120*/  @P0 LEA R0, R0, UR44, 0x3 ;  /* 0x0000002c00000c11 */ /* 0x000fea000f8e18ff */
[----:B------:R-:W-:Y:S05]  /*13130*/  @P0 VIADD R0, R0, 0x30 ;  /* 0x0000003000000836 */ /* 0x000fea0000000000 */
[----:B------:R-:W-:Y:S04]  /*13140*/  @P0 PRMT R0, R201, 0x654, R0 ;  /* 0x00000654c9000816 */ /* 0x000fe80000000000 */
[----:B------:R1:W-:Y:S03]  /*13150*/  @P0 SYNCS.ARRIVE.TRANS64.RED.A1T0 RZ, [R0+URZ], RZ ;  /* 0x000000ff00ff09a7 */ /* 0x0003e600081004ff */
.L_x_183:
[----:B------:R-:W-:Y:S01]  /*13160*/  R2UR UR6, R194 ;  /* 0x00000000c20672ca */ /* 0x000fe200000e0000 */
[----:B------:R-:W-:Y:S01]  /*13170*/  UIADD3 UR52, UPT, UPT, UR52, 0x8, URZ ;  /* 0x0000000834347890 */ /* 0x000fe2000fffe0ff */
[----:B------:R-:W-:Y:S01]  /*13180*/  R2UR UR5, R182 ;  /* 0x00000000b60572ca */ /* 0x000fe200000e0000 */
[----:B------:R-:W-:Y:S01]  /*13190*/  ULOP3.LUT UR43, UR43, 0x1, URZ, 0x3c, !UPT ;  /* 0x000000012b2b7892 */ /* 0x000fe2000f8e3cff */
[----:B------:R-:W-:Y:S02]  /*131a0*/  R2UR UR4, R183 ;  /* 0x00000000b70472ca */ /* 0x000fe400000e0000 */
[----:B------:R-:W-:Y:S02]  /*131b0*/  R2UR UR60, R193 ;  /* 0x00000000c13c72ca */ /* 0x000fe400000e0000 */
[C---:B------:R-:W-:Y:S04]  /*131c0*/  ISETP.NE.AND P0, PT, R186.reuse, 0x2, PT ;  /* 0x00000002ba00780c */ /* 0x040fe80003f05270 */
[----:B-1----:R-:W-:Y:S01]  /*131d0*/  SEL R0, RZ, 0x1, P0 ;  /* 0x00000001ff007807 */ /* 0x002fe20000000000 */
[----:B------:R-:W-:Y:S01]  /*131e0*/  UISETP.NE.AND UP0, UPT, UR6, URZ, UPT ;  /* 0x000000ff0600728c */ /* 0x000fe2000bf05270 */
[----:B------:R-:W-:Y:S01]  /*131f0*/  SEL R186, R186, RZ, P0 ;  /* 0x000000ffbaba7207 */ /* 0x000fe20000000000 */
[----:B------:R-:W-:Y:S01]  /*13200*/  UIADD3 UR20, UPT, UPT, UR37, UR5, URZ ;  /* 0x0000000525147290 */ /* 0x000fe2000fffe0ff */
[----:B------:R-:W-:Y:S01]  /*13210*/  LOP3.LUT R189, R189, R0, RZ, 0x3c, !PT ;  /* 0x00000000bdbd7212 */ /* 0x000fe200078e3cff */
[----:B------:R-:W-:Y:S05]  /*13220*/  UIADD3 UR36, UPT, UPT, UR38, UR4, URZ ;  /* 0x0000000426247290 */ /* 0x000fea000fffe0ff */
[----:B------:R-:W-:Y:S07]  /*13230*/  BRA.U UP0, `(.L_x_184) ;  /* 0xffffff3d001c7547 */ /* 0x000fee000b83ffff */
[----:B------:R-:W1:Y:S01]  /*13240*/  LDCU.64 UR4, c[0x0][0xc88] ;  /* 0x00019100ff0477ac */ /* 0x000e620008000a00 */
[----:B------:R-:W-:Y:S01]  /*13250*/  SYNCS.ARRIVE.TRANS64.A1T0 RZ, [UR44+0xb0], RZ ;  /* 0x0000b0ffffff79a7 */ /* 0x000fe2000810002c */
[----:B------:R-:W3:Y:S01]  /*13260*/  LDCU.64 UR6, c[0x0][0xc90] ;  /* 0x00019200ff0677ac */ /* 0x000ee20008000a00 */
[----:B-1----:R-:W-:Y:S02]  /*13270*/  ISETP.NE.U32.AND P2, PT, RZ, UR4, PT ;  /* 0x00000004ff007c0c */ /* 0x002fe4000bf45070 */
[----:B---3--:R-:W-:Y:S02]  /*13280*/  ISETP.NE.U32.AND P1, PT, RZ, UR6, PT ;  /* 0x00000006ff007c0c */ /* 0x008fe4000bf25070 */
[----:B------:R-:W-:Y:S02]  /*13290*/  ISETP.NE.AND.EX P2, PT, RZ, UR5, PT, P2 ;  /* 0x00000005ff007c0c */ /* 0x000fe4000bf45320 */
[----:B------:R-:W-:-:S13]  /*132a0*/  ISETP.NE.AND.EX P0, PT, RZ, UR7, PT, P1 ;  /* 0x00000007ff007c0c */ /* 0x000fda000bf05310 */
[----:B------:R-:W-:Y:S05]  /*132b0*/  @P2 BRA P0, `(.L_x_185) ;  /* 0x00000000003c2947 */ /* 0x000fea0000000000 */
[----:B------:R-:W-:-:S13]  /*132c0*/  ISETP.NE.AND.EX P1, PT, RZ, UR7, PT, P1 ;  /* 0x00000007ff007c0c */ /* 0x000fda000bf25310 */
[----:B------:R-:W-:Y:S05]  /*132d0*/  @P1 BRA `(.L_x_186) ;  /* 0x00000000000c1947 */ /* 0x000fea0003800000 */
[----:B------:R-:W-:-:S13]  /*132e0*/  FSETP.NEU.AND P0, PT, R133, RZ, PT ;  /* 0x000000ff8500720b */ /* 0x000fda0003f0d000 */
[----:B------:R-:W-:Y:S05]  /*132f0*/  @!P0 EXIT ;  /* 0x000000000000894d */ /* 0x000fea0003800000 */
[----:B------:R-:W-:Y:S05]  /*13300*/  BRA `(.L_x_185) ;  /* 0x0000000000287947 */ /* 0x000fea0003800000 */
.L_x_186:
[----:B------:R-:W-:Y:S01]  /*13310*/  ISETP.NE.AND P0, PT, R185, RZ, PT ;  /* 0x000000ffb900720c */ /* 0x000fe20003f05270 */
[----:B------:R-:W-:-:S12]  /*13320*/  BSSY.RECONVERGENT B0, `(.L_x_185) ;  /* 0x0000008000007945 */ /* 0x000fd80003800200 */
[----:B------:R-:W-:Y:S05]  /*13330*/  @P0 BRA `(.L_x_187) ;  /* 0x0000000000100947 */ /* 0x000fea0003800000 */
[----:B------:R-:W-:-:S04]  /*13340*/  ISETP.NE.U32.AND P0, PT, RZ, UR4, PT ;  /* 0x00000004ff007c0c */ /* 0x000fc8000bf05070 */
[----:B------:R-:W-:-:S13]  /*13350*/  ISETP.NE.AND.EX P0, PT, RZ, UR5, PT, P0 ;  /* 0x00000005ff007c0c */ /* 0x000fda000bf05300 */
[----:B------:R-:W-:Y:S05]  /*13360*/  @!P0 EXIT ;  /* 0x000000000000894d */ /* 0x000fea0003800000 */
[----:B------:R-:W-:Y:S05]  /*13370*/  BRA `(.L_x_188) ;  /* 0x0000000000087947 */ /* 0x000fea0003800000 */
.L_x_187:
[----:B------:R-:W-:-:S13]  /*13380*/  FSETP.NEU.AND P0, PT, R133, RZ, PT ;  /* 0x000000ff8500720b */ /* 0x000fda0003f0d000 */
[----:B------:R-:W-:Y:S05]  /*13390*/  @!P0 EXIT ;  /* 0x000000000000894d */ /* 0x000fea0003800000 */
.L_x_188:
[----:B------:R-:W-:Y:S05]  /*133a0*/  BSYNC.RECONVERGENT B0 ;  /* 0x0000000000007941 */ /* 0x000fea0003800200 */
.L_x_185:
[----:B------:R-:W1:Y:S01]  /*133b0*/  S2UR UR7, SR_CgaCtaId ;  /* 0x00000000000779c3 */ /* 0x000e620000008800 */
[----:B------:R-:W-:Y:S01]  /*133c0*/  ULEA UR6, UR46, UR44, 0x3 ;  /* 0x0000002c2e067291 */ /* 0x000fe2000f8e18ff */
[----:B------:R-:W-:-:S04]  /*133d0*/  DEPBAR.LE SB0, 0x0 ;  /* 0x000080000000791a */ /* 0x000fc80000000000 */
[----:B------:R-:W-:-:S04]  /*133e0*/  UIADD3 UR6, UPT, UPT, UR6, 0x30, URZ ;  /* 0x0000003006067890 */ /* 0x000fc8000fffe0ff */
[----:B-1----:R-:W-:-:S09]  /*133f0*/  UPRMT UR6, UR7, 0x654, UR6 ;  /* 0x0000065407067896 */ /* 0x002fd20008000006 */
[----:B------:R-:W-:Y:S01]  /*13400*/  SYNCS.ARRIVE.TRANS64.RED.A1T0 RZ, [UR6], RZ ;  /* 0x000000ffffff79a7 */ /* 0x000fe20008100406 */
[----:B------:R-:W-:Y:S05]  /*13410*/  EXIT ;  /* 0x000000000000794d */ /* 0x000fea0003800000 */
.L_x_24:
[----:B--2---:R2:W3:Y:S02]  /*13420*/  SYNCS.PHASECHK.TRANS64.TRYWAIT P0, [R0+URZ+0xa0], R5 ;  /* 0x0000a005000075a7 */ /* 0x0044e400080011ff */
[----:B---3--:R-:W-:Y:S05]  /*13430*/  @!P0 NANOSLEEP.SYNCS 0x989680 ;  /* 0x009896800000895d */ /* 0x008fea0003900000 */
[----:B------:R-:W3:Y:S02]  /*13440*/  @!P0 SYNCS.PHASECHK.TRANS64 P0, [R0+URZ+0xa0], R5 ;  /* 0x0000a005000085a7 */ /* 0x000ee400080010ff */
[----:B---3--:R-:W-:Y:S05]  /*13450*/  @!P0 BRA `(.L_x_24) ;  /* 0xfffffffc00f08947 */ /* 0x008fea000383ffff */
[----:B------:R-:W-:Y:S05]  /*13460*/  BRA `(.L_x_189) ;  /* 0xfffffee8001c7947 */ /* 0x000fea000383ffff */
.L_x_27:
[----:B---3--:R-:W-:-:S07]  /*13470*/  MOV R0, UR57 ;  /* 0x0000003900007c02 */ /* 0x008fce0008000f00 */
.L_x_190:
[----:B---3--:R3:W4:Y:S02]  /*13480*/  SYNCS.PHASECHK.TRANS64.TRYWAIT P0, [R0+URZ+0x8], R3 ;  /* 0x00000803000075a7 */ /* 0x00872400080011ff */
[----:B----4-:R-:W-:Y:S05]  /*13490*/  @!P0 NANOSLEEP.SYNCS 0x989680 ;  /* 0x009896800000895d */ /* 0x010fea0003900000 */
[----:B------:R-:W4:Y:S02]  /*134a0*/  @!P0 SYNCS.PHASECHK.TRANS64 P0, [R0+URZ+0x8], R3 ;  /* 0x00000803000085a7 */ /* 0x000f2400080010ff */
[----:B----4-:R-:W-:Y:S05]  /*134b0*/  @!P0 BRA `(.L_x_190) ;  /* 0xfffffffc00f08947 */ /* 0x010fea000383ffff */
[----:B------:R-:W-:Y:S05]  /*134c0*/  BRA `(.L_x_26) ;  /* 0xfffffee800507947 */ /* 0x000fea000383ffff */
.L_x_34:
[----:B-1----:R-:W-:-:S07]  /*134d0*/  MOV R0, UR57 ;  /* 0x0000003900007c02 */ /* 0x002fce0008000f00 */
.L_x_191:
[----:B-1----:R1:W2:Y:S02]  /*134e0*/  SYNCS.PHASECHK.TRANS64.TRYWAIT P0, [R0+URZ+0x8], R3 ;  /* 0x00000803000075a7 */ /* 0x0022a400080011ff */
[----:B--2---:R-:W-:Y:S05]  /*134f0*/  @!P0 NANOSLEEP.SYNCS 0x989680 ;  /* 0x009896800000895d */ /* 0x004fea0003900000 */
[----:B------:R-:W2:Y:S02]  /*13500*/  @!P0 SYNCS.PHASECHK.TRANS64 P0, [R0+URZ+0x8], R3 ;  /* 0x00000803000085a7 */ /* 0x000ea400080010ff */
[----:B--2---:R-:W-:Y:S05]  /*13510*/  @!P0 BRA `(.L_x_191) ;  /* 0xfffffffc00f08947 */ /* 0x004fea000383ffff */
[----:B------:R-:W-:Y:S05]  /*13520*/  BRA `(.L_x_33) ;  /* 0xfffffeec00507947 */ /* 0x000fea000383ffff */
.L_x_41:
[----:B-1----:R1:W2:Y:S02]  /*13530*/  SYNCS.PHASECHK.TRANS64.TRYWAIT P0, [R3+URZ+0x60], R0 ;  /* 0x00006000030075a7 */ /* 0x0022a400080011ff */
[----:B--2---:R-:W-:Y:S05]  /*13540*/  @!P0 NANOSLEEP.SYNCS 0x989680 ;  /* 0x009896800000895d */ /* 0x004fea0003900000 */
[----:B------:R-:W2:Y:S02]  /*13550*/  @!P0 SYNCS.PHASECHK.TRANS64 P0, [R3+URZ+0x60], R0 ;  /* 0x00006000030085a7 */ /* 0x000ea400080010ff */
[----:B--2---:R-:W-:Y:S05]  /*13560*/  @!P0 BRA `(.L_x_41) ;  /* 0xfffffffc00f08947 */ /* 0x004fea000383ffff */
[----:B------:R-:W-:Y:S05]  /*13570*/  BRA `(.L_x_192) ;  /* 0xfffffef0005c7947 */ /* 0x000fea000383ffff */
.L_x_47:
[----:B-1----:R1:W2:Y:S02]  /*13580*/  SYNCS.PHASECHK.TRANS64.TRYWAIT P0, [R0+URZ+0x90], R5 ;  /* 0x00009005000075a7 */ /* 0x0022a400080011ff */
[----:B--2---:R-:W-:Y:S05]  /*13590*/  @!P0 NANOSLEEP.SYNCS 0x989680 ;  /* 0x009896800000895d */ /* 0x004fea0003900000 */
[----:B------:R-:W2:Y:S02]  /*135a0*/  @!P0 SYNCS.PHASECHK.TRANS64 P0, [R0+URZ+0x90], R5 ;  /* 0x00009005000085a7 */ /* 0x000ea400080010ff */
[----:B--2---:R-:W-:Y:S05]  /*135b0*/  @!P0 BRA `(.L_x_47) ;  /* 0xfffffffc00f08947 */ /* 0x004fea000383ffff */
[----:B------:R-:W-:Y:S05]  /*135c0*/  BRA `(.L_x_193) ;  /* 0xfffffef800587947 */ /* 0x000fea000383ffff */
.L_x_48:
[----:B------:R-:W-:-:S07]  /*135d0*/  MOV R0, UR4 ;  /* 0x0000000400007c02 */ /* 0x000fce0008000f00 */
.L_x_194:
[----:B-1----:R1:W2:Y:S02]  /*135e0*/  SYNCS.PHASECHK.TRANS64.TRYWAIT P0, [R0+URZ+0x70], R5 ;  /* 0x00007005000075a7 */ /* 0x0022a400080011ff */
[----:B--2---:R-:W-:Y:S05]  /*135f0*/  @!P0 NANOSLEEP.SYNCS 0x989680 ;  /* 0x009896800000895d */ /* 0x004fea0003900000 */
[----:B------:R-:W2:Y:S02]  /*13600*/  @!P0 SYNCS.PHASECHK.TRANS64 P0, [R0+URZ+0x70], R5 ;  /* 0x00007005000085a7 */ /* 0x000ea400080010ff */
[----:B--2---:R-:W-:Y:S05]  /*13610*/  @!P0 BRA `(.L_x_194) ;  /* 0xfffffffc00f08947 */ /* 0x004fea000383ffff */
[----:B------:R-:W-:Y:S05]  /*13620*/  BRA `(.L_x_195) ;  /* 0xfffffef800687947 */ /* 0x000fea000383ffff */
.L_x_49:
[----:B-1----:R1:W2:Y:S02]  /*13630*/  SYNCS.PHASECHK.TRANS64.TRYWAIT P1, [R0+URZ+0x60], R5 ;  /* 0x00006005000075a7 */ /* 0x0022a400080211ff */
[----:B--2---:R-:W-:Y:S05]  /*13640*/  @!P1 NANOSLEEP.SYNCS 0x989680 ;  /* 0x009896800000995d */ /* 0x004fea0003900000 */
[----:B------:R-:W2:Y:S02]  /*13650*/  @!P1 SYNCS.PHASECHK.TRANS64 P1, [R0+URZ+0x60], R5 ;  /* 0x00006005000095a7 */ /* 0x000ea400080210ff */
[----:B--2---:R-:W-:Y:S05]  /*13660*/  @!P1 BRA `(.L_x_49) ;  /* 0xfffffffc00f09947 */ /* 0x004fea000383ffff */
[----:B------:R-:W-:Y:S05]  /*13670*/  BRA `(.L_x_196) ;  /* 0xfffffef800987947 */ /* 0x000fea000383ffff */
.L_x_52:
[----:B------:R-:W-:-:S07]  /*13680*/  MOV R0, UR4 ;  /* 0x0000000400007c02 */ /* 0x000fce0008000f00 */
.L_x_197:
[----:B-1----:R1:W2:Y:S02]  /*13690*/  SYNCS.PHASECHK.TRANS64.TRYWAIT P0, [R0+URZ+0x70], R3 ;  /* 0x00007003000075a7 */ /* 0x0022a400080011ff */
[----:B--2---:R-:W-:Y:S05]  /*136a0*/  @!P0 NANOSLEEP.SYNCS 0x989680 ;  /* 0x009896800000895d */ /* 0x004fea0003900000 */
[----:B------:R-:W2:Y:S02]  /*136b0*/  @!P0 SYNCS.PHASECHK.TRANS64 P0, [R0+URZ+0x70], R3 ;  /* 0x00007003000085a7 */ /* 0x000ea400080010ff */
[----:B--2---:R-:W-:Y:S05]  /*136c0*/  @!P0 BRA `(.L_x_197) ;  /* 0xfffffffc00f08947 */ /* 0x004fea000383ffff */
[----:B------:R-:W-:Y:S05]  /*136d0*/  BRA `(.L_x_51) ;  /* 0xfffffef800ec7947 */ /* 0x000fea000383ffff */
.L_x_59:
[----:B-1----:R1:W2:Y:S02]  /*136e0*/  SYNCS.PHASECHK.TRANS64.TRYWAIT P0, [R26+URZ+0x60], R5 ;  /* 0x000060051a0075a7 */ /* 0x0022a400080011ff */
[----:B--2---:R-:W-:Y:S05]  /*136f0*/  @!P0 NANOSLEEP.SYNCS 0x989680 ;  /* 0x009896800000895d */ /* 0x004fea0003900000 */
[----:B------:R-:W2:Y:S02]  /*13700*/  @!P0 SYNCS.PHASECHK.TRANS64 P0, [R26+URZ+0x60], R5 ;  /* 0x000060051a0085a7 */ /* 0x000ea400080010ff */
[----:B--2---:R-:W-:Y:S05]  /*13710*/  @!P0 BRA `(.L_x_59) ;  /* 0xfffffffc00f08947 */ /* 0x004fea000383ffff */
[----:B------:R-:W-:Y:S05]  /*13720*/  BRA `(.L_x_198) ;  /* 0xffffff0800b07947 */ /* 0x000fea000383ffff */
.L_x_62:
[----:B------:R-:W-:-:S07]  /*13730*/  MOV R7, UR7 ;  /* 0x0000000700077c02 */ /* 0x000fce0008000f00 */
.L_x_199:
[----:B-1----:R1:W2:Y:S02]  /*13740*/  SYNCS.PHASECHK.TRANS64.TRYWAIT P2, [R7+URZ], R6 ;  /* 0x00000006070075a7 */ /* 0x0022a400080411ff */
[----:B--2---:R-:W-:Y:S05]  /*13750*/  @!P2 NANOSLEEP.SYNCS 0x989680 ;  /* 0x009896800000a95d */ /* 0x004fea0003900000 */
[----:B------:R-:W2:Y:S02]  /*13760*/  @!P2 SYNCS.PHASECHK.TRANS64 P2, [R7+URZ], R6 ;  /* 0x000000060700a5a7 */ /* 0x000ea400080410ff */
[----:B--2---:R-:W-:Y:S05]  /*13770*/  @!P2 BRA `(.L_x_199) ;  /* 0xfffffffc00f0a947 */ /* 0x004fea000383ffff */
[----:B------:R-:W-:Y:S05]  /*13780*/  BRA `(.L_x_61) ;  /* 0xffffff0c00147947 */ /* 0x000fea000383ffff */
.L_x_63:
[----:B-1----:R-:W-:-:S07]  /*13790*/  MOV R6, UR7 ;  /* 0x0000000700067c02 */ /* 0x002fce0008000f00 */
.L_x_200:
[----:B-1----:R1:W2:Y:S02]  /*137a0*/  SYNCS.PHASECHK.TRANS64.TRYWAIT P2, [R6+URZ+0x88], R25 ;  /* 0x00008819060075a7 */ /* 0x0022a400080411ff */
[----:B--2---:R-:W-:Y:S05]  /*137b0*/  @!P2 NANOSLEEP.SYNCS 0x989680 ;  /* 0x009896800000a95d */ /* 0x004fea0003900000 */
[----:B------:R-:W2:Y:S02]  /*137c0*/  @!P2 SYNCS.PHASECHK.TRANS64 P2, [R6+URZ+0x88], R25 ;  /* 0x000088190600a5a7 */ /* 0x000ea400080410ff */
[----:B--2---:R-:W-:Y:S05]  /*137d0*/  @!P2 BRA `(.L_x_200) ;  /* 0xfffffffc00f0a947 */ /* 0x004fea000383ffff */
[----:B------:R-:W-:Y:S05]  /*137e0*/  BRA `(.L_x_201) ;  /* 0xffffff0c00207947 */ /* 0x000fea000383ffff */
.L_x_66:
[----:B------:R-:W-:Y:S07]  /*137f0*/  MOV R7, UR7 ;  /* 0x0000000700077c02 */ /* 0x000fee0008000f00 */
.L_x_202:
[----:B--2---:R2:W3:Y:S02]  /*13800*/  SYNCS.PHASECHK.TRANS64.TRYWAIT P0, [R7+URZ], R24 ;  /* 0x00000018070075a7 */ /* 0x0044e400080011ff */
[----:B---3--:R-:W-:Y:S05]  /*13810*/  @!P0 NANOSLEEP.SYNCS 0x989680 ;  /* 0x009896800000895d */ /* 0x008fea0003900000 */
[----:B------:R-:W3:Y:S02]  /*13820*/  @!P0 SYNCS.PHASECHK.TRANS64 P0, [R7+URZ], R24 ;  /* 0x00000018070085a7 */ /* 0x000ee400080010ff */
[----:B---3--:R-:W-:Y:S05]  /*13830*/  @!P0 BRA `(.L_x_202) ;  /* 0xfffffffc00f08947 */ /* 0x008fea000383ffff */
[----:B------:R-:W-:Y:S05]  /*13840*/  BRA `(.L_x_65) ;  /* 0xffffff1000647947 */ /* 0x000fea000383ffff */
.L_x_69:
[----:B------:R-:W-:-:S07]  /*13850*/  MOV R0, UR7 ;  /* 0x0000000700007c02 */ /* 0x000fce0008000f00 */
.L_x_203:
[----:B-1----:R1:W2:Y:S02]  /*13860*/  SYNCS.PHASECHK.TRANS64.TRYWAIT P0, [R0+URZ+0xb0], R3 ;  /* 0x0000b003000075a7 */ /* 0x0022a400080011ff */
[----:B--2---:R-:W-:Y:S05]  /*13870*/  @!P0 NANOSLEEP.SYNCS 0x989680 ;  /* 0x009896800000895d */ /* 0x004fea0003900000 */
[----:B------:R-:W2:Y:S02]  /*13880*/  @!P0 SYNCS.PHASECHK.TRANS64 P0, [R0+URZ+0xb0], R3 ;  /* 0x0000b003000085a7 */ /* 0x000ea400080010ff */
[----:B--2---:R-:W-:Y:S05]  /*13890*/  @!P0 BRA `(.L_x_203) ;  /* 0xfffffffc00f08947 */ /* 0x004fea000383ffff */
[----:B------:R-:W-:Y:S05]  /*138a0*/  BRA `(.L_x_204) ;  /* 0xffffff1400707947 */ /* 0x000fea000383ffff */
.L_x_74:
[----:B-1----:R1:W2:Y:S02]  /*138b0*/  SYNCS.PHASECHK.TRANS64.TRYWAIT P0, [R12+URZ+0x60], R9 ;  /* 0x000060090c0075a7 */ /* 0x0022a400080011ff */
[----:B--2---:R-:W-:Y:S05]  /*138c0*/  @!P0 NANOSLEEP.SYNCS 0x989680 ;  /* 0x009896800000895d */ /* 0x004fea0003900000 */
[----:B------:R-:W2:Y:S02]  /*138d0*/  @!P0 SYNCS.PHASECHK.TRANS64 P0, [R12+URZ+0x60], R9 ;  /* 0x000060090c0085a7 */ /* 0x000ea400080010ff */
[----:B--2---:R-:W-:Y:S05]  /*138e0*/  @!P0 BRA `(.L_x_74) ;  /* 0xfffffffc00f08947 */ /* 0x004fea000383ffff */
[----:B------:R-:W-:Y:S05]  /*138f0*/  BRA `(.L_x_205) ;  /* 0xffffff1800a07947 */ /* 0x000fea000383ffff */
.L_x_77:
[----:B------:R-:W-:Y:S07]  /*13900*/  MOV R0, UR21 ;  /* 0x0000001500007c02 */ /* 0x000fee0008000f00 */
.L_x_206:
[----:B-1----:R1:W2:Y:S02]  /*13910*/  SYNCS.PHASECHK.TRANS64.TRYWAIT P2, [R0+URZ+0x58], R9 ;  /* 0x00005809000075a7 */ /* 0x0022a400080411ff */
[----:B--2---:R-:W-:Y:S05]  /*13920*/  @!P2 NANOSLEEP.SYNCS 0x989680 ;  /* 0x009896800000a95d */ /* 0x004fea0003900000 */
[----:B------:R-:W2:Y:S02]  /*13930*/  @!P2 SYNCS.PHASECHK.TRANS64 P2, [R0+URZ+0x58], R9 ;  /* 0x000058090000a5a7 */ /* 0x000ea400080410ff */
[----:B--2---:R-:W-:Y:S05]  /*13940*/  @!P2 BRA `(.L_x_206) ;  /* 0xfffffffc00f0a947 */ /* 0x004fea000383ffff */
[----:B------:R-:W-:Y:S05]  /*13950*/  BRA `(.L_x_76) ;  /* 0xffffff2000087947 */ /* 0x000fea000383ffff */
.L_x_80:
[----:B------:R-:W-:Y:S07]  /*13960*/  MOV R9, UR21 ;  /* 0x0000001500097c02 */ /* 0x000fee0008000f00 */
.L_x_207:
[----:B-1----:R1:W2:Y:S02]  /*13970*/  SYNCS.PHASECHK.TRANS64.TRYWAIT P0, [R9+URZ+0x30], R10 ;  /* 0x0000300a090075a7 */ /* 0x0022a400080011ff */
[----:B--2---:R-:W-:Y:S05]  /*13980*/  @!P0 NANOSLEEP.SYNCS 0x989680 ;  /* 0x009896800000895d */ /* 0x004fea0003900000 */
[----:B------:R-:W2:Y:S02]  /*13990*/  @!P0 SYNCS.PHASECHK.TRANS64 P0, [R9+URZ+0x30], R10 ;  /* 0x0000300a090085a7 */ /* 0x000ea400080010ff */
[----:B--2---:R-:W-:Y:S05]  /*139a0*/  @!P0 BRA `(.L_x_207) ;  /* 0xfffffffc00f08947 */ /* 0x004fea000383ffff */
[----:B------:R-:W-:Y:S05]  /*139b0*/  BRA `(.L_x_208) ;  /* 0xffffff2000707947 */ /* 0x000fea000383ffff */
.L_x_81:
[----:B------:R-:W-:Y:S07]  /*139c0*/  MOV R9, UR21 ;  /* 0x0000001500097c02 */ /* 0x000fee0008000f00 */
.L_x_209:
[----:B-1----:R1:W2:Y:S02]  /*139d0*/  SYNCS.PHASECHK.TRANS64.TRYWAIT P0, [R9+URZ+0x38], R10 ;  /* 0x0000380a090075a7 */ /* 0x0022a400080011ff */
[----:B--2---:R-:W-:Y:S05]  /*139e0*/  @!P0 NANOSLEEP.SYNCS 0x989680 ;  /* 0x009896800000895d */ /* 0x004fea0003900000 */
[----:B------:R-:W2:Y:S02]  /*139f0*/  @!P0 SYNCS.PHASECHK.TRANS64 P0, [R9+URZ+0x38], R10 ;  /* 0x0000380a090085a7 */ /* 0x000ea400080010ff */
[----:B--2---:R-:W-:Y:S05]  /*13a00*/  @!P0 BRA `(.L_x_209) ;  /* 0xfffffffc00f08947 */ /* 0x004fea000383ffff */
[----:B------:R-:W-:Y:S05]  /*13a10*/  BRA `(.L_x_210) ;  /* 0xffffff2000c47947 */ /* 0x000fea000383ffff */
.L_x_82:
[----:B------:R-:W-:Y:S07]  /*13a20*/  MOV R9, UR21 ;  /* 0x0000001500097c02 */ /* 0x000fee0008000f00 */
.L_x_211:
[----:B-1----:R1:W2:Y:S02]  /*13a30*/  SYNCS.PHASECHK.TRANS64.TRYWAIT P0, [R9+URZ+0x40], R10 ;  /* 0x0000400a090075a7 */ /* 0x0022a400080011ff */
[----:B--2---:R-:W-:Y:S05]  /*13a40*/  @!P0 NANOSLEEP.SYNCS 0x989680 ;  /* 0x009896800000895d */ /* 0x004fea0003900000 */
[----:B------:R-:W2:Y:S02]  /*13a50*/  @!P0 SYNCS.PHASECHK.TRANS64 P0, [R9+URZ+0x40], R10 ;  /* 0x0000400a090085a7 */ /* 0x000ea400080010ff */
[----:B--2---:R-:W-:Y:S05]  /*13a60*/  @!P0 BRA `(.L_x_211) ;  /* 0xfffffffc00f08947 */ /* 0x004fea000383ffff */
[----:B------:R-:W-:Y:S05]  /*13a70*/  BRA `(.L_x_212) ;  /* 0xffffff2400247947 */ /* 0x000fea000383ffff */
.L_x_83:
[----:B------:R-:W-:Y:S07]  /*13a80*/  MOV R9, UR21 ;  /* 0x0000001500097c02 */ /* 0x000fee0008000f00 */
.L_x_213:
[----:B-1----:R1:W2:Y:S02]  /*13a90*/  SYNCS.PHASECHK.TRANS64.TRYWAIT P0, [R9+URZ+0x48], R10 ;  /* 0x0000480a090075a7 */ /* 0x0022a400080011ff */
[----:B--2---:R-:W-:Y:S05]  /*13aa0*/  @!P0 NANOSLEEP.SYNCS 0x989680 ;  /* 0x009896800000895d */ /* 0x004fea0003900000 */
[----:B------:R-:W2:Y:S02]  /*13ab0*/  @!P0 SYNCS.PHASECHK.TRANS64 P0, [R9+URZ+0x48], R10 ;  /* 0x0000480a090085a7 */ /* 0x000ea400080010ff */
[----:B--2---:R-:W-:Y:S05]  /*13ac0*/  @!P0 BRA `(.L_x_213) ;  /* 0xfffffffc00f08947 */ /* 0x004fea000383ffff */
[----:B------:R-:W-:Y:S05]  /*13ad0*/  BRA `(.L_x_214) ;  /* 0xffffff2400887947 */ /* 0x000fea000383ffff */
.L_x_84:
[----:B------:R-:W-:Y:S07]  /*13ae0*/  MOV R0, UR21 ;  /* 0x0000001500007c02 */ /* 0x000fee0008000f00 */
.L_x_215:
[----:B-1----:R1:W2:Y:S02]  /*13af0*/  SYNCS.PHASECHK.TRANS64.TRYWAIT P0, [R0+URZ+0x30], R9 ;  /* 0x00003009000075a7 */ /* 0x0022a400080011ff */
[----:B--2---:R-:W-:Y:S05]  /*13b00*/  @!P0 NANOSLEEP.SYNCS 0x989680 ;  /* 0x009896800000895d */ /* 0x004fea0003900000 */
[----:B------:R-:W2:Y:S02]  /*13b10*/  @!P0 SYNCS.PHASECHK.TRANS64 P0, [R0+URZ+0x30], R9 ;  /* 0x00003009000085a7 */ /* 0x000ea400080010ff */
[----:B--2---:R-:W-:Y:S05]  /*13b20*/  @!P0 BRA `(.L_x_215) ;  /* 0xfffffffc00f08947 */ /* 0x004fea000383ffff */
[----:B------:R-:W-:Y:S05]  /*13b30*/  BRA `(.L_x_216) ;  /* 0xffffff2400ec7947 */ /* 0x000fea000383ffff */
.L_x_85:
[----:B------:R-:W-:Y:S07]  /*13b40*/  MOV R0, UR21 ;  /* 0x0000001500007c02 */ /* 0x000fee0008000f00 */
.L_x_217:
[----:B-1----:R1:W2:Y:S02]  /*13b50*/  SYNCS.PHASECHK.TRANS64.TRYWAIT P0, [R0+URZ+0x38], R9 ;  /* 0x00003809000075a7 */ /* 0x0022a400080011ff */
[----:B--2---:R-:W-:Y:S05]  /*13b60*/  @!P0 NANOSLEEP.SYNCS 0x989680 ;  /* 0x009896800000895d */ /* 0x004fea0003900000 */
[----:B------:R-:W2:Y:S02]  /*13b70*/  @!P0 SYNCS.PHASECHK.TRANS64 P0, [R0+URZ+0x38], R9 ;  /* 0x00003809000085a7 */ /* 0x000ea400080010ff */
[----:B--2---:R-:W-:Y:S05]  /*13b80*/  @!P0 BRA `(.L_x_217) ;  /* 0xfffffffc00f08947 */ /* 0x004fea000383ffff */
[----:B------:R-:W-:Y:S05]  /*13b90*/  BRA `(.L_x_218) ;  /* 0xffffff28004c7947 */ /* 0x000fea000383ffff */
.L_x_86:
[----:B------:R-:W-:Y:S07]  /*13ba0*/  MOV R0, UR21 ;  /* 0x0000001500007c02 */ /* 0x000fee0008000f00 */
.L_x_219:
[----:B-1----:R1:W2:Y:S02]  /*13bb0*/  SYNCS.PHASECHK.TRANS64.TRYWAIT P0, [R0+URZ+0x40], R9 ;  /* 0x00004009000075a7 */ /* 0x0022a400080011ff */
[----:B--2---:R-:W-:Y:S05]  /*13bc0*/  @!P0 NANOSLEEP.SYNCS 0x989680 ;  /* 0x009896800000895d */ /* 0x004fea0003900000 */
[----:B------:R-:W2:Y:S02]  /*13bd0*/  @!P0 SYNCS.PHASECHK.TRANS64 P0, [R0+URZ+0x40], R9 ;  /* 0x00004009000085a7 */ /* 0x000ea400080010ff */
[----:B--2---:R-:W-:Y:S05]  /*13be0*/  @!P0 BRA `(.L_x_219) ;  /* 0xfffffffc00f08947 */ /* 0x004fea000383ffff */
[----:B------:R-:W-:Y:S05]  /*13bf0*/  BRA `(.L_x_220) ;  /* 0xffffff2800b07947 */ /* 0x000fea000383ffff */
.L_x_87:
[----:B------:R-:W-:Y:S07]  /*13c00*/  MOV R0, UR21 ;  /* 0x0000001500007c02 */ /* 0x000fee0008000f00 */
.L_x_221:
[----:B-1----:R1:W2:Y:S02]  /*13c10*/  SYNCS.PHASECHK.TRANS64.TRYWAIT P0, [R0+URZ+0x48], R9 ;  /* 0x00004809000075a7 */ /* 0x0022a400080011ff */
[----:B--2---:R-:W-:Y:S05]  /*13c20*/  @!P0 NANOSLEEP.SYNCS 0x989680 ;  /* 0x009896800000895d */ /* 0x004fea0003900000 */
[----:B------:R-:W2:Y:S02]  /*13c30*/  @!P0 SYNCS.PHASECHK.TRANS64 P0, [R0+URZ+0x48], R9 ;  /* 0x00004809000085a7 */ /* 0x000ea400080010ff */
[----:B--2---:R-:W-:Y:S05]  /*13c40*/  @!P0 BRA `(.L_x_221) ;  /* 0xfffffffc00f08947 */ /* 0x004fea000383ffff */
[----:B------:R-:W-:Y:S05]  /*13c50*/  BRA `(.L_x_222) ;  /* 0xffffff2c000c7947 */ /* 0x000fea000383ffff */
.L_x_89:
[----:B------:R-:W-:-:S07]  /*13c60*/  MOV R3, UR21 ;  /* 0x0000001500037c02 */ /* 0x000fce0008000f00 */
.L_x_223:
[----:B-1----:R1:W3:Y:S02]  /*13c70*/  SYNCS.PHASECHK.TRANS64.TRYWAIT P0, [R3+URZ+0x30], R10 ;  /* 0x0000300a030075a7 */ /* 0x0022e400080011ff */
[----:B---3--:R-:W-:Y:S05]  /*13c80*/  @!P0 NANOSLEEP.SYNCS 0x989680 ;  /* 0x009896800000895d */ /* 0x008fea0003900000 */
[----:B------:R-:W3:Y:S02]  /*13c90*/  @!P0 SYNCS.PHASECHK.TRANS64 P0, [R3+URZ+0x30], R10 ;  /* 0x0000300a030085a7 */ /* 0x000ee400080010ff */
[----:B---3--:R-:W-:Y:S05]  /*13ca0*/  @!P0 BRA `(.L_x_223) ;  /* 0xfffffffc00f08947 */ /* 0x008fea000383ffff */
[----:B------:R-:W-:Y:S05]  /*13cb0*/  BRA `(.L_x_224) ;  /* 0xffffff2c00947947 */ /* 0x000fea000383ffff */
.L_x_90:
[----:B-1----:R-:W-:-:S07]  /*13cc0*/  MOV R3, UR21 ;  /* 0x0000001500037c02 */ /* 0x002fce0008000f00 */
.L_x_225:
[----:B-1----:R1:W3:Y:S02]  /*13cd0*/  SYNCS.PHASECHK.TRANS64.TRYWAIT P0, [R3+URZ+0x38], R10 ;  /* 0x0000380a030075a7 */ /* 0x0022e400080011ff */
[----:B---3--:R-:W-:Y:S05]  /*13ce0*/  @!P0 NANOSLEEP.SYNCS 0x989680 ;  /* 0x009896800000895d */ /* 0x008fea0003900000 */
[----:B------:R-:W3:Y:S02]  /*13cf0*/  @!P0 SYNCS.PHASECHK.TRANS64 P0, [R3+URZ+0x38], R10 ;  /* 0x0000380a030085a7 */ /* 0x000ee400080010ff */
[----:B---3--:R-:W-:Y:S05]  /*13d00*/  @!P0 BRA `(.L_x_225) ;  /* 0xfffffffc00f08947 */ /* 0x008fea000383ffff */
[----:B------:R-:W-:Y:S05]  /*13d10*/  BRA `(.L_x_226) ;  /* 0xffffff2c00847947 */ /* 0x000fea000383ffff */
.L_x_91:
[----:B-1----:R-:W-:-:S07]  /*13d20*/  MOV R3, UR21 ;  /* 0x0000001500037c02 */ /* 0x002fce0008000f00 */
.L_x_227:
[----:B-1----:R1:W3:Y:S02]  /*13d30*/  SYNCS.PHASECHK.TRANS64.TRYWAIT P0, [R3+URZ+0x40], R10 ;  /* 0x0000400a030075a7 */ /* 0x0022e400080011ff */
[----:B---3--:R-:W-:Y:S05]  /*13d40*/  @!P0 NANOSLEEP.SYNCS 0x989680 ;  /* 0x009896800000895d */ /* 0x008fea0003900000 */
[----:B------:R-:W3:Y:S02]  /*13d50*/  @!P0 SYNCS.PHASECHK.TRANS64 P0, [R3+URZ+0x40], R10 ;  /* 0x0000400a030085a7 */ /* 0x000ee400080010ff */
[----:B---3--:R-:W-:Y:S05]  /*13d60*/  @!P0 BRA `(.L_x_227) ;  /* 0xfffffffc00f08947 */ /* 0x008fea000383ffff */
[----:B------:R-:W-:Y:S05]  /*13d70*/  BRA `(.L_x_228) ;  /* 0xffffff2c00787947 */ /* 0x000fea000383ffff */
.L_x_93:
[----:B--2---:R2:W3:Y:S02]  /*13d80*/  SYNCS.PHASECHK.TRANS64.TRYWAIT P0, [R0+URZ+0x60], R3 ;  /* 0x00006003000075a7 */ /* 0x0044e400080011ff */
[----:B---3--:R-:W-:Y:S05]  /*13d90*/  @!P0 NANOSLEEP.SYNCS 0x989680 ;  /* 0x009896800000895d */ /* 0x008fea0003900000 */
[----:B------:R-:W3:Y:S02]  /*13da0*/  @!P0 SYNCS.PHASECHK.TRANS64 P0, [R0+URZ+0x60], R3 ;  /* 0x00006003000085a7 */ /* 0x000ee400080010ff */
[----:B---3--:R-:W-:Y:S05]  /*13db0*/  @!P0 BRA `(.L_x_93) ;  /* 0xfffffffc00f08947 */ /* 0x008fea000383ffff */
[----:B------:R-:W-:Y:S05]  /*13dc0*/  BRA `(.L_x_229) ;  /* 0xffffff30004c7947 */ /* 0x000fea000383ffff */
.L_x_104:
[----:B-1----:R-:W-:Y:S04]  /*13dd0*/  MOV R3, UR44 ;  /* 0x0000002c00037c02 */ /* 0x002fe80008000f00 */
[----:B------:R1:W2:Y:S03]  /*13de0*/  SYNCS.PHASECHK.TRANS64.TRYWAIT P0, [R3+URZ+0x10], R6 ;  /* 0x00001006030075a7 */ /* 0x0002a600080011ff */
[----:B--2---:R-:W-:Y:S05]  /*13df0*/  @!P0 NANOSLEEP.SYNCS 0x989680 ;  /* 0x009896800000895d */ /* 0x004fea0003900000 */
[----:B------:R-:W2:Y:S02]  /*13e00*/  @!P0 SYNCS.PHASECHK.TRANS64 P0, [R3+URZ+0x10], R6 ;  /* 0x00001006030085a7 */ /* 0x000ea400080010ff */
[----:B--2---:R-:W-:Y:S05]  /*13e10*/  @!P0 BRA `(.L_x_104) ;  /* 0xfffffffc00ec8947 */ /* 0x004fea000383ffff */
[----:B------:R-:W-:Y:S05]  /*13e20*/  BRA `(.L_x_103) ;  /* 0xffffff4000107947 */ /* 0x000fea000383ffff */
.L_x_106:
[----:B-1----:R-:W-:Y:S04]  /*13e30*/  MOV R3, UR44 ;  /* 0x0000002c00037c02 */ /* 0x002fe80008000f00 */
[----:B------:R1:W4:Y:S03]  /*13e40*/  SYNCS.PHASECHK.TRANS64.TRYWAIT P1, [R3+URZ+0x80], R4 ;  /* 0x00008004030075a7 */ /* 0x00032600080211ff */
[----:B----4-:R-:W-:Y:S05]  /*13e50*/  @!P1 NANOSLEEP.SYNCS 0x989680 ;  /* 0x009896800000995d */ /* 0x010fea0003900000 */
[----:B------:R-:W4:Y:S02]  /*13e60*/  @!P1 SYNCS.PHASECHK.TRANS64 P1, [R3+URZ+0x80], R4 ;  /* 0x00008004030095a7 */ /* 0x000f2400080210ff */
[----:B----4-:R-:W-:Y:S05]  /*13e70*/  @!P1 BRA `(.L_x_106) ;  /* 0xfffffffc00ec9947 */ /* 0x010fea000383ffff */
[----:B------:R-:W-:Y:S05]  /*13e80*/  BRA `(.L_x_105) ;  /* 0xffffff4000407947 */ /* 0x000fea000383ffff */
.L_x_117:
[----:B---3--:R3:W4:Y:S02]  /*13e90*/  SYNCS.PHASECHK.TRANS64.TRYWAIT P0, [R3+URZ+0x10], R0 ;  /* 0x00001000030075a7 */ /* 0x00872400080011ff */
[----:B----4-:R-:W-:Y:S05]  /*13ea0*/  @!P0 NANOSLEEP.SYNCS 0x989680 ;  /* 0x009896800000895d */ /* 0x010fea0003900000 */
[----:B------:R-:W4:Y:S02]  /*13eb0*/  @!P0 SYNCS.PHASECHK.TRANS64 P0, [R3+URZ+0x10], R0 ;  /* 0x00001000030085a7 */ /* 0x000f2400080010ff */
[----:B----4-:R-:W-:Y:S05]  /*13ec0*/  @!P0 BRA `(.L_x_117) ;  /* 0xfffffffc00f08947 */ /* 0x010fea000383ffff */
[----:B------:R-:W-:Y:S05]  /*13ed0*/  BRA `(.L_x_116) ;  /* 0xffffff5400f47947 */ /* 0x000fea000383ffff */
.L_x_127:
[----:B-1----:R1:W3:Y:S02]  /*13ee0*/  SYNCS.PHASECHK.TRANS64.TRYWAIT P0, [R11+URZ+0x10], R4 ;  /* 0x000010040b0075a7 */ /* 0x0022e400080011ff */
[----:B---3--:R-:W-:Y:S05]  /*13ef0*/  @!P0 NANOSLEEP.SYNCS 0x989680 ;  /* 0x009896800000895d */ /* 0x008fea0003900000 */
[----:B------:R-:W3:Y:S02]  /*13f00*/  @!P0 SYNCS.PHASECHK.TRANS64 P0, [R11+URZ+0x10], R4 ;  /* 0x000010040b0085a7 */ /* 0x000ee400080010ff */
[----:B---3--:R-:W-:Y:S05]  /*13f10*/  @!P0 BRA `(.L_x_127) ;  /* 0xfffffffc00f08947 */ /* 0x008fea000383ffff */
[----:B------:R-:W-:Y:S05]  /*13f20*/  BRA `(.L_x_126) ;  /* 0xffffff6c00907947 */ /* 0x000fea000383ffff */
.L_x_137:
[----:B-1----:R1:W3:Y:S02]  /*13f30*/  SYNCS.PHASECHK.TRANS64.TRYWAIT P0, [R0+URZ+0x10], R9 ;  /* 0x00001009000075a7 */ /* 0x0022e400080011ff */
[----:B---3--:R-:W-:Y:S05]  /*13f40*/  @!P0 NANOSLEEP.SYNCS 0x989680 ;  /* 0x009896800000895d */ /* 0x008fea0003900000 */
[----:B------:R-:W3:Y:S02]  /*13f50*/  @!P0 SYNCS.PHASECHK.TRANS64 P0, [R0+URZ+0x10], R9 ;  /* 0x00001009000085a7 */ /* 0x000ee400080010ff */
[----:B---3--:R-:W-:Y:S05]  /*13f60*/  @!P0 BRA `(.L_x_137) ;  /* 0xfffffffc00f08947 */ /* 0x008fea000383ffff */
[----:B------:R-:W-:Y:S05]  /*13f70*/  BRA `(.L_x_136) ;  /* 0xffffff8000e87947 */ /* 0x000fea000383ffff */
.L_x_147:
[----:B-1----:R1:W4:Y:S02]  /*13f80*/  SYNCS.PHASECHK.TRANS64.TRYWAIT P0, [R9+URZ+0x10], R4 ;  /* 0x00001004090075a7 */ /* 0x00232400080011ff */
[----:B----4-:R-:W-:Y:S05]  /*13f90*/  @!P0 NANOSLEEP.SYNCS 0x989680 ;  /* 0x009896800000895d */ /* 0x010fea0003900000 */
[----:B------:R-:W4:Y:S02]  /*13fa0*/  @!P0 SYNCS.PHASECHK.TRANS64 P0, [R9+URZ+0x10], R4 ;  /* 0x00001004090085a7 */ /* 0x000f2400080010ff */
[----:B----4-:R-:W-:Y:S05]  /*13fb0*/  @!P0 BRA `(.L_x_147) ;  /* 0xfffffffc00f08947 */ /* 0x010fea000383ffff */
[----:B------:R-:W-:Y:S05]  /*13fc0*/  BRA `(.L_x_146) ;  /* 0xffffff98007c7947 */ /* 0x000fea000383ffff */
.L_x_157:
[----:B-1----:R1:W3:Y:S02]  /*13fd0*/  SYNCS.PHASECHK.TRANS64.TRYWAIT P0, [R9+URZ+0x10], R4 ;  /* 0x00001004090075a7 */ /* 0x0022e400080011ff */
[----:B---3--:R-:W-:Y:S05]  /*13fe0*/  @!P0 NANOSLEEP.SYNCS 0x989680 ;  /* 0x009896800000895d */ /* 0x008fea0003900000 */
[----:B------:R-:W3:Y:S02]  /*13ff0*/  @!P0 SYNCS.PHASECHK.TRANS64 P0, [R9+URZ+0x10], R4 ;  /* 0x00001004090085a7 */ /* 0x000ee400080010ff */
[----:B---3--:R-:W-:Y:S05]  /*14000*/  @!P0 BRA `(.L_x_157) ;  /* 0xfffffffc00f08947 */ /* 0x008fea000383ffff */
[----:B------:R-:W-:Y:S05]  /*14010*/  BRA `(.L_x_156) ;  /* 0xffffffac00ec7947 */ /* 0x000fea000383ffff */
.L_x_167:
[----:B-1----:R1:W3:Y:S02]  /*14020*/  SYNCS.PHASECHK.TRANS64.TRYWAIT P0, [R0+URZ+0x10], R9 ;  /* 0x00001009000075a7 */ /* 0x0022e400080011ff */
[----:B---3--:R-:W-:Y:S05]  /*14030*/  @!P0 NANOSLEEP.SYNCS 0x989680 ;  /* 0x009896800000895d */ /* 0x008fea0003900000 */
[----:B------:R-:W3:Y:S02]  /*14040*/  @!P0 SYNCS.PHASECHK.TRANS64 P0, [R0+URZ+0x10], R9 ;  /* 0x00001009000085a7 */ /* 0x000ee400080010ff */
[----:B---3--:R-:W-:Y:S05]  /*14050*/  @!P0 BRA `(.L_x_167) ;  /* 0xfffffffc00f08947 */ /* 0x008fea000383ffff */
[----:B------:R-:W-:Y:S05]  /*14060*/  BRA `(.L_x_166) ;  /* 0xffffffc400807947 */ /* 0x000fea000383ffff */
.L_x_177:
[----:B-1----:R1:W3:Y:S02]  /*14070*/  SYNCS.PHASECHK.TRANS64.TRYWAIT P0, [R3+URZ+0x10], R16 ;  /* 0x00001010030075a7 */ /* 0x0022e400080011ff */
[----:B---3--:R-:W-:Y:S05]  /*14080*/  @!P0 NANOSLEEP.SYNCS 0x989680 ;  /* 0x009896800000895d */ /* 0x008fea0003900000 */
[----:B------:R-:W3:Y:S02]  /*14090*/  @!P0 SYNCS.PHASECHK.TRANS64 P0, [R3+URZ+0x10], R16 ;  /* 0x00001010030085a7 */ /* 0x000ee400080010ff */
[----:B---3--:R-:W-:Y:S05]  /*140a0*/  @!P0 BRA `(.L_x_177) ;  /* 0xfffffffc00f08947 */ /* 0x008fea000383ffff */
[----:B------:R-:W-:Y:S05]  /*140b0*/  BRA `(.L_x_176) ;  /* 0xffffffd800e47947 */ /* 0x000fea000383ffff */
        .weak           $__internal_0_$__cuda_sm10x_tcgen05_guardrail_trap_col_being_dealloced_not_returned_by_alloc
        .type           $__internal_0_$__cuda_sm10x_tcgen05_guardrail_trap_col_being_dealloced_not_returned_by_alloc,@function
        .size           $__internal_0_$__cuda_sm10x_tcgen05_guardrail_trap_col_being_dealloced_not_returned_by_alloc,($__internal_1_$__cuda_sm10x_tcgen05_guardrail_trap_phase_invalid_during_alloc - $__internal_0_$__cuda_sm10x_tcgen05_guardrail_trap_col_being_dealloced_not_returned_by_alloc)
$__internal_0_$__cuda_sm10x_tcgen05_guardrail_trap_col_being_dealloced_not_returned_by_alloc:
[----:B------:R-:W-:Y:S05]  /*140c0*/  BPT.TRAP 0x1 ;  /* 0x000000040000795c */ /* 0x000fea0000300000 */
[----:B------:R-:W-:-:S04]  /*140d0*/  HFMA2 R3, -RZ, RZ, 0, 0 ;  /* 0x00000000ff037431 */ /* 0x000fc800000001ff */
[----:B------:R-:W-:Y:S05]  /*140e0*/  RET.REL.NODEC R2 `(_ZN7cutlass13device_kernelINS_4gemm6kernel13GemmUniversalIN4cute5tupleIJiiiiEEENS1_10collective13CollectiveMmaINS1_46MainloopSm100TmaUmmaWarpSpecializedBlockScaledILi1ELi2ELi1ENS5_IJNS4_1CILi4EEESB_NSA_ILi1EEEEEEEENS5_IJNSA_ILi128EEENSA_ILi256EEESG_EEENS5_IJNS_12float_e5m2_tENS_13float_ue8m0_tEEEENS5_IJNS5_IJlSC_lEEENS4_6LayoutINS5_IJNS5_IJNS5_IJNSA_ILi32EEESB_EEEiEEESP_NS5_IJSC_iEEEEEENS5_IJNS5_IJNS5_IJNSA_ILi16EEESB_EEEiEEENS5_IJNS5_IJNSA_ILi0EEESC_EEENSA_ILi512EEEEEENS5_IJSV_iEEEEEEEEEEESK_S12_NS4_8TiledMMAINS4_8MMA_AtomIJNS4_21SM100_MMA_MXF8F6F4_SSISI_SI_fSJ_Li128ELi256ELNS4_4UMMA5MajorE0ELS17_0ELNS16_7ScaleInE0ELS18_0EEEEEENSM_INS5_IJSC_SC_SC_EEENS5_IJSV_SV_SV_EEEEENS5_IJNS4_10UnderscoreES1E_S1E_EEEEENS5_IJNS4_23SM90_TMA_LOAD_MULTICASTES1H_EEENS5_IJNS4_14ComposedLayoutINS4_7SwizzleILi3ELi4ELi3EEENS4_18smem_ptr_flag_bitsILi8EEENSM_INS5_IJNSA_ILi8EEESF_EEENS5_IJSF_SC_EEEEEEENSM_INS5_IJNS5_IJNS5_IJSO_SC_EEENS5_IJSN_SC_EEEEEESC_NS5_IJSB_NSA_ILi2EEEEEEEEENS5_IJNS5_IJNS5_IJST_SX_EEESW_EEESV_NS5_IJSC_SX_EEEEEEEEEEEvNS4_8identityES1I_NS5_IJS1S_NSM_INS5_IJNS5_IJNS5_IJSO_S1W_EEES1U_EEESC_S1X_EEENS5_IJS20_SV_NS5_IJSC_NSA_ILi1024EEEEEEEEEEEEEEvS25_EENS_8epilogue10collective18CollectiveEpilogueINS2F_23Sm100TmaWarpSpecializedILi4ELi2ELi32ELb1ELb0EEEJNS5_IJNSA_ILi64EEESG_SG_EEENS5_IJNSM_IS2K_SC_EENSM_INS5_IJSN_S1W_EEENS5_IJSC_SF_EEEEEEEENS_10bfloat16_tESL_S2R_SL_NS2F_6fusion15FusionCallbacksIS2J_NS2S_17LinearCombinationIS2R_fS2R_fLNS_15FloatRoundStyleE2EEES2L_S2Q_JEEENS4_5SM1004TMEM4LOAD26SM100_TMEM_LOAD_32dp32b32xENS4_13SM90_TMA_LOADENS1J_INS1K_ILi2ELi4ELi3EEENS1M_ILi16EEENSM_INS5_IJS1O_SN_EEES1U_EEEENS4_39AutoVectorizingCopyWithAssumedAlignmentILi128EEENS4_14SM90_TMA_STOREES37_S39_S39_EEEvvEEEEvNT_6ParamsE) ;  /* 0xfffffebc02c47950 */ /* 0x000fea0003c3ffff */
        .weak           $__internal_1_$__cuda_sm10x_tcgen05_guardrail_trap_phase_invalid_during_alloc
        .type           $__internal_1_$__cuda_sm10x_tcgen05_guardrail_trap_phase_invalid_during_alloc,@function
        .size           $__internal_1_$__cuda_sm10x_tcgen05_guardrail_trap_phase_invalid_during_alloc,($__internal_2_$__cuda_sm10x_tcgen05_guardrail_trap_unallocated_columns_being_dealloced - $__internal_1_$__cuda_sm10x_tcgen05_guardrail_trap_phase_invalid_during_alloc)
$__internal_1_$__cuda_sm10x_tcgen05_guardrail_trap_phase_invalid_during_alloc:
[----:B------:R-:W-:Y:S05]  /*140f0*/  BPT.TRAP 0x1 ;  /* 0x000000040000795c */ /* 0x000fea0000300000 */
[----:B------:R-:W-:-:S04]  /*14100*/  MOV R3, 0x0 ;  /* 0x0000000000037802 */ /* 0x000fc80000000f00 */
[----:B------:R-:W-:Y:S05]  /*14110*/  RET.REL.NODEC R2 `(_ZN7cutlass13device_kernelINS_4gemm6kernel13GemmUniversalIN4cute5tupleIJiiiiEEENS1_10collective13CollectiveMmaINS1_46MainloopSm100TmaUmmaWarpSpecializedBlockScaledILi1ELi2ELi1ENS5_IJNS4_1CILi4EEESB_NSA_ILi1EEEEEEEENS5_IJNSA_ILi128EEENSA_ILi256EEESG_EEENS5_IJNS_12float_e5m2_tENS_13float_ue8m0_tEEEENS5_IJNS5_IJlSC_lEEENS4_6LayoutINS5_IJNS5_IJNS5_IJNSA_ILi32EEESB_EEEiEEESP_NS5_IJSC_iEEEEEENS5_IJNS5_IJNS5_IJNSA_ILi16EEESB_EEEiEEENS5_IJNS5_IJNSA_ILi0EEESC_EEENSA_ILi512EEEEEENS5_IJSV_iEEEEEEEEEEESK_S12_NS4_8TiledMMAINS4_8MMA_AtomIJNS4_21SM100_MMA_MXF8F6F4_SSISI_SI_fSJ_Li128ELi256ELNS4_4UMMA5MajorE0ELS17_0ELNS16_7ScaleInE0ELS18_0EEEEEENSM_INS5_IJSC_SC_SC_EEENS5_IJSV_SV_SV_EEEEENS5_IJNS4_10UnderscoreES1E_S1E_EEEEENS5_IJNS4_23SM90_TMA_LOAD_MULTICASTES1H_EEENS5_IJNS4_14ComposedLayoutINS4_7SwizzleILi3ELi4ELi3EEENS4_18smem_ptr_flag_bitsILi8EEENSM_INS5_IJNSA_ILi8EEESF_EEENS5_IJSF_SC_EEEEEEENSM_INS5_IJNS5_IJNS5_IJSO_SC_EEENS5_IJSN_SC_EEEEEESC_NS5_IJSB_NSA_ILi2EEEEEEEEENS5_IJNS5_IJNS5_IJST_SX_EEESW_EEESV_NS5_IJSC_SX_EEEEEEEEEEEvNS4_8identityES1I_NS5_IJS1S_NSM_INS5_IJNS5_IJNS5_IJSO_S1W_EEES1U_EEESC_S1X_EEENS5_IJS20_SV_NS5_IJSC_NSA_ILi1024EEEEEEEEEEEEEEvS25_EENS_8epilogue10collective18CollectiveEpilogueINS2F_23Sm100TmaWarpSpecializedILi4ELi2ELi32ELb1ELb0EEEJNS5_IJNSA_ILi64EEESG_SG_EEENS5_IJNSM_IS2K_SC_EENSM_INS5_IJSN_S1W_EEENS5_IJSC_SF_EEEEEEEENS_10bfloat16_tESL_S2R_SL_NS2F_6fusion15FusionCallbacksIS2J_NS2S_17LinearCombinationIS2R_fS2R_fLNS_15FloatRoundStyleE2EEES2L_S2Q_JEEENS4_5SM1004TMEM4LOAD26SM100_TMEM_LOAD_32dp32b32xENS4_13SM90_TMA_LOADENS1J_INS1K_ILi2ELi4ELi3EEENS1M_ILi16EEENSM_INS5_IJS1O_SN_EEES1U_EEEENS4_39AutoVectorizingCopyWithAssumedAlignmentILi128EEENS4_14SM90_TMA_STOREES37_S39_S39_EEEvvEEEEvNT_6ParamsE) ;  /* 0xfffffebc02b87950 */ /* 0x000fea0003c3ffff */
        .weak           $__internal_2_$__cuda_sm10x_tcgen05_guardrail_trap_unallocated_columns_being_dealloced
        .type           $__internal_2_$__cuda_sm10x_tcgen05_guardrail_trap_unallocated_columns_being_dealloced,@function
        .size           $__internal_2_$__cuda_sm10x_tcgen05_guardrail_trap_unallocated_columns_being_dealloced,(.L_x_231 - $__internal_2_$__cuda_sm10x_tcgen05_guardrail_trap_unallocated_columns_being_dealloced)
$__internal_2_$__cuda_sm10x_tcgen05_guardrail_trap_unallocated_columns_being_dealloced:
[----:B------:R-:W-:Y:S05]  /*14120*/  BPT.TRAP 0x1 ;  /* 0x000000040000795c */ /* 0x000fea0000300000 */
[----:B------:R-:W-:-:S04]  /*14130*/  HFMA2 R3, -RZ, RZ, 0, 0 ;  /* 0x00000000ff037431 */ /* 0x000fc800000001ff */
[----:B------:R-:W-:Y:S05]  /*14140*/  RET.REL.NODEC R2 `(_ZN7cutlass13device_kernelINS_4gemm6kernel13GemmUniversalIN4cute5tupleIJiiiiEEENS1_10collective13CollectiveMmaINS1_46MainloopSm100TmaUmmaWarpSpecializedBlockScaledILi1ELi2ELi1ENS5_IJNS4_1CILi4EEESB_NSA_ILi1EEEEEEEENS5_IJNSA_ILi128EEENSA_ILi256EEESG_EEENS5_IJNS_12float_e5m2_tENS_13float_ue8m0_tEEEENS5_IJNS5_IJlSC_lEEENS4_6LayoutINS5_IJNS5_IJNS5_IJNSA_ILi32EEESB_EEEiEEESP_NS5_IJSC_iEEEEEENS5_IJNS5_IJNS5_IJNSA_ILi16EEESB_EEEiEEENS5_IJNS5_IJNSA_ILi0EEESC_EEENSA_ILi512EEEEEENS5_IJSV_iEEEEEEEEEEESK_S12_NS4_8TiledMMAINS4_8MMA_AtomIJNS4_21SM100_MMA_MXF8F6F4_SSISI_SI_fSJ_Li128ELi256ELNS4_4UMMA5MajorE0ELS17_0ELNS16_7ScaleInE0ELS18_0EEEEEENSM_INS5_IJSC_SC_SC_EEENS5_IJSV_SV_SV_EEEEENS5_IJNS4_10UnderscoreES1E_S1E_EEEEENS5_IJNS4_23SM90_TMA_LOAD_MULTICASTES1H_EEENS5_IJNS4_14ComposedLayoutINS4_7SwizzleILi3ELi4ELi3EEENS4_18smem_ptr_flag_bitsILi8EEENSM_INS5_IJNSA_ILi8EEESF_EEENS5_IJSF_SC_EEEEEEENSM_INS5_IJNS5_IJNS5_IJSO_SC_EEENS5_IJSN_SC_EEEEEESC_NS5_IJSB_NSA_ILi2EEEEEEEEENS5_IJNS5_IJNS5_IJST_SX_EEESW_EEESV_NS5_IJSC_SX_EEEEEEEEEEEvNS4_8identityES1I_NS5_IJS1S_NSM_INS5_IJNS5_IJNS5_IJSO_S1W_EEES1U_EEESC_S1X_EEENS5_IJS20_SV_NS5_IJSC_NSA_ILi1024EEEEEEEEEEEEEEvS25_EENS_8epilogue10collective18CollectiveEpilogueINS2F_23Sm100TmaWarpSpecializedILi4ELi2ELi32ELb1ELb0EEEJNS5_IJNSA_ILi64EEESG_SG_EEENS5_IJNSM_IS2K_SC_EENSM_INS5_IJSN_S1W_EEENS5_IJSC_SF_EEEEEEEENS_10bfloat16_tESL_S2R_SL_NS2F_6fusion15FusionCallbacksIS2J_NS2S_17LinearCombinationIS2R_fS2R_fLNS_15FloatRoundStyleE2EEES2L_S2Q_JEEENS4_5SM1004TMEM4LOAD26SM100_TMEM_LOAD_32dp32b32xENS4_13SM90_TMA_LOADENS1J_INS1K_ILi2ELi4ELi3EEENS1M_ILi16EEENSM_INS5_IJS1O_SN_EEES1U_EEEENS4_39AutoVectorizingCopyWithAssumedAlignmentILi128EEENS4_14SM90_TMA_STOREES37_S39_S39_EEEvvEEEEvNT_6ParamsE) ;  /* 0xfffffebc02ac7950 */ /* 0x000fea0003c3ffff */
.L_x_230:
[----:B------:R-:W-:-:S00]  /*14150*/  BRA `(.L_x_230) ;  /* 0xfffffffc00fc7947 */ /* 0x000fc0000383ffff */
[----:B------:R-:W-:-:S00]  /*14160*/  NOP ;  /* 0x0000000000007918 */ /* 0x000fc00000000000 */
        /* <DEDUP_REMOVED lines=9> */
.L_x_231:


//--------------------- .nv.global.init           --------------------------
	.section	.nv.global.init,"aw",@progbits
.nv.global.init:
	.type		$str$27,@object
	.size		$str$27,($str$28 - $str$27)
$str$27:
        /*0000*/ 	.byte	0x28, 0x61, 0x64, 0x64, 0x72, 0x65, 0x73, 0x73, 0x20, 0x26, 0x20, 0x6d, 0x61, 0x73, 0x6b, 0x29
        /*0010*/ 	.byte	0x20, 0x3d, 0x3d, 0x20, 0x30, 0x00
	.type		$str$28,@object
	.size		$str$28,($str$26 - $str$28)
$str$28:
        /*0016*/ 	.byte	0x2f, 0x74, 0x6d, 0x70, 0x2f, 0x63, 0x75, 0x74, 0x6c, 0x61, 0x73, 0x73, 0x5f, 0x73, 0x77, 0x65
        /*0026*/ 	.byte	0x65, 0x70, 0x5f, 0x73, 0x72, 0x63, 0x2f, 0x69, 0x6e, 0x63, 0x6c, 0x75, 0x64, 0x65, 0x2f, 0x63
        /*0036*/ 	.byte	0x75, 0x74, 0x65, 0x2f, 0x70, 0x6f, 0x69, 0x6e, 0x74, 0x65, 0x72, 0x5f, 0x66, 0x6c, 0x61, 0x67
        /*0046*/ 	.byte	0x67, 0x65, 0x64, 0x2e, 0x68, 0x70, 0x70, 0x00
	.type		$str$26,@object
	.size		$str$26,($str$25 - $str$26)
$str$26:
        /*004e*/ 	.byte	0x2f, 0x74, 0x6d, 0x70, 0x2f, 0x63, 0x75, 0x74, 0x6c, 0x61, 0x73, 0x73, 0x5f, 0x73, 0x77, 0x65
        /*005e*/ 	.byte	0x65, 0x70, 0x5f, 0x73, 0x72, 0x63, 0x2f, 0x69, 0x6e, 0x63, 0x6c, 0x75, 0x64, 0x65, 0x2f, 0x63
        /*006e*/ 	.byte	0x75, 0x74, 0x65, 0x2f, 0x61, 0x74, 0x6f, 0x6d, 0x2f, 0x63, 0x6f, 0x70, 0x79, 0x5f, 0x74, 0x72
        /*007e*/ 	.byte	0x61, 0x69, 0x74, 0x73, 0x5f, 0x73, 0x6d, 0x31, 0x30, 0x30, 0x2e, 0x68, 0x70, 0x70, 0x00
	.type		$str$25,@object
	.size		$str$25,(__unnamed_1 - $str$25)
$str$25:
        /*008d*/ 	.byte	0x28, 0x28, 0x75, 0x69, 0x6e, 0x74, 0x33, 0x32, 0x5f, 0x74, 0x28, 0x74, 0x68, 0x72, 0x65, 0x61
        /*009d*/ 	.byte	0x64, 0x49, 0x64, 0x78, 0x2e, 0x78, 0x29, 0x20, 0x2f, 0x20, 0x33, 0x32, 0x29, 0x20, 0x25, 0x20
        /*00ad*/ 	.byte	0x34, 0x29, 0x20, 0x3d, 0x3d, 0x20, 0x28, 0x28, 0x28, 0x74, 0x6d, 0x65, 0x6d, 0x5f, 0x61, 0x64
        /*00bd*/ 	.byte	0x64, 0x72, 0x20, 0x3e, 0x3e, 0x20, 0x31, 0x36, 0x29, 0x20, 0x2f, 0x20, 0x33, 0x32, 0x29, 0x20
        /*00cd*/ 	.byte	0x25, 0x20, 0x34, 0x29, 0x00
	.type		__unnamed_1,@object
	.size		__unnamed_1,(__unnamed_2 - __unnamed_1)
__unnamed_1:
        /*00d2*/ 	.byte	0x61, 0x75, 0x74, 0x6f, 0x20, 0x63, 0x75, 0x74, 0x65, 0x3a, 0x3a, 0x61, 0x73, 0x5f, 0x70, 0x6f
        /* <DEDUP_REMOVED lines=24> */
        /*0262*/ 	.byte	0x43, 0x3c, 0x34, 0x30, 0x39, 0x36, 0x3e, 0x3e, 0x3e, 0x3e, 0x5d, 0x00
	.type		__unnamed_2,@object
	.size		__unnamed_2,(.L_2 - __unnamed_2)
__unnamed_2:
        /* <DEDUP_REMOVED lines=42> */
        /*050e*/ 	.byte	0x3e, 0x3e, 0x5d, 0x00
.L_2:


//--------------------- .nv.shared._ZN7cutlass13device_kernelINS_4gemm6kernel13GemmUniversalIN4cute5tupleIJiiiiEEENS1_10collective13CollectiveMmaINS1_46MainloopSm100TmaUmmaWarpSpecializedBlockScaledILi1ELi2ELi1ENS5_IJNS4_1CILi4EEESB_NSA_ILi1EEEEEEEENS5_IJNSA_ILi128EEENSA_ILi256EEESG_EEENS5_IJNS_12float_e5m2_tENS_13float_ue8m0_tEEEENS5_IJNS5_IJlSC_lEEENS4_6LayoutINS5_IJNS5_IJNS5_IJNSA_ILi32EEESB_EEEiEEESP_NS5_IJSC_iEEEEEENS5_IJNS5_IJNS5_IJNSA_ILi16EEESB_EEEiEEENS5_IJNS5_IJNSA_ILi0EEESC_EEENSA_ILi512EEEEEENS5_IJSV_iEEEEEEEEEEESK_S12_NS4_8TiledMMAINS4_8MMA_AtomIJNS4_21SM100_MMA_MXF8F6F4_SSISI_SI_fSJ_Li128ELi256ELNS4_4UMMA5MajorE0ELS17_0ELNS16_7ScaleInE0ELS18_0EEEEEENSM_INS5_IJSC_SC_SC_EEENS5_IJSV_SV_SV_EEEEENS5_IJNS4_10UnderscoreES1E_S1E_EEEEENS5_IJNS4_23SM90_TMA_LOAD_MULTICASTES1H_EEENS5_IJNS4_14ComposedLayoutINS4_7SwizzleILi3ELi4ELi3EEENS4_18smem_ptr_flag_bitsILi8EEENSM_INS5_IJNSA_ILi8EEESF_EEENS5_IJSF_SC_EEEEEEENSM_INS5_IJNS5_IJNS5_IJSO_SC_EEENS5_IJSN_SC_EEEEEESC_NS5_IJSB_NSA_ILi2EEEEEEEEENS5_IJNS5_IJNS5_IJST_SX_EEESW_EEESV_NS5_IJSC_SX_EEEEEEEEEEEvNS4_8identityES1I_NS5_IJS1S_NSM_INS5_IJNS5_IJNS5_IJSO_S1W_EEES1U_EEESC_S1X_EEENS5_IJS20_SV_NS5_IJSC_NSA_ILi1024EEEEEEEEEEEEEEvS25_EENS_8epilogue10collective18CollectiveEpilogueINS2F_23Sm100TmaWarpSpecializedILi4ELi2ELi32ELb1ELb0EEEJNS5_IJNSA_ILi64EEESG_SG_EEENS5_IJNSM_IS2K_SC_EENSM_INS5_IJSN_S1W_EEENS5_IJSC_SF_EEEEEEEENS_10bfloat16_tESL_S2R_SL_NS2F_6fusion15FusionCallbacksIS2J_NS2S_17LinearCombinationIS2R_fS2R_fLNS_15FloatRoundStyleE2EEES2L_S2Q_JEEENS4_5SM1004TMEM4LOAD26SM100_TMEM_LOAD_32dp32b32xENS4_13SM90_TMA_LOADENS1J_INS1K_ILi2ELi4ELi3EEENS1M_ILi16EEENSM_INS5_IJS1O_SN_EEES1U_EEEENS4_39AutoVectorizingCopyWithAssumedAlignmentILi128EEENS4_14SM90_TMA_STOREES37_S39_S39_EEEvvEEEEvNT_6ParamsE --------------------------
	.section	.nv.shared._ZN7cutlass13device_kernelINS_4gemm6kernel13GemmUniversalIN4cute5tupleIJiiiiEEENS1_10collective13CollectiveMmaINS1_46MainloopSm100TmaUmmaWarpSpecializedBlockScaledILi1ELi2ELi1ENS5_IJNS4_1CILi4EEESB_NSA_ILi1EEEEEEEENS5_IJNSA_ILi128EEENSA_ILi256EEESG_EEENS5_IJNS_12float_e5m2_tENS_13float_ue8m0_tEEEENS5_IJNS5_IJlSC_lEEENS4_6LayoutINS5_IJNS5_IJNS5_IJNSA_ILi32EEESB_EEEiEEESP_NS5_IJSC_iEEEEEENS5_IJNS5_IJNS5_IJNSA_ILi16EEESB_EEEiEEENS5_IJNS5_IJNSA_ILi0EEESC_EEENSA_ILi512EEEEEENS5_IJSV_iEEEEEEEEEEESK_S12_NS4_8TiledMMAINS4_8MMA_AtomIJNS4_21SM100_MMA_MXF8F6F4_SSISI_SI_fSJ_Li128ELi256ELNS4_4UMMA5MajorE0ELS17_0ELNS16_7ScaleInE0ELS18_0EEEEEENSM_INS5_IJSC_SC_SC_EEENS5_IJSV_SV_SV_EEEEENS5_IJNS4_10UnderscoreES1E_S1E_EEEEENS5_IJNS4_23SM90_TMA_LOAD_MULTICASTES1H_EEENS5_IJNS4_14ComposedLayoutINS4_7SwizzleILi3ELi4ELi3EEENS4_18smem_ptr_flag_bitsILi8EEENSM_INS5_IJNSA_ILi8EEESF_EEENS5_IJSF_SC_EEEEEEENSM_INS5_IJNS5_IJNS5_IJSO_SC_EEENS5_IJSN_SC_EEEEEESC_NS5_IJSB_NSA_ILi2EEEEEEEEENS5_IJNS5_IJNS5_IJST_SX_EEESW_EEESV_NS5_IJSC_SX_EEEEEEEEEEEvNS4_8identityES1I_NS5_IJS1S_NSM_INS5_IJNS5_IJNS5_IJSO_S1W_EEES1U_EEESC_S1X_EEENS5_IJS20_SV_NS5_IJSC_NSA_ILi1024EEEEEEEEEEEEEEvS25_EENS_8epilogue10collective18CollectiveEpilogueINS2F_23Sm100TmaWarpSpecializedILi4ELi2ELi32ELb1ELb0EEEJNS5_IJNSA_ILi64EEESG_SG_EEENS5_IJNSM_IS2K_SC_EENSM_INS5_IJSN_S1W_EEENS5_IJSC_SF_EEEEEEEENS_10bfloat16_tESL_S2R_SL_NS2F_6fusion15FusionCallbacksIS2J_NS2S_17LinearCombinationIS2R_fS2R_fLNS_15FloatRoundStyleE2EEES2L_S2Q_JEEENS4_5SM1004TMEM4LOAD26SM100_TMEM_LOAD_32dp32b32xENS4_13SM90_TMA_LOADENS1J_INS1K_ILi2ELi4ELi3EEENS1M_ILi16EEENSM_INS5_IJS1O_SN_EEES1U_EEEENS4_39AutoVectorizingCopyWithAssumedAlignmentILi128EEENS4_14SM90_TMA_STOREES37_S39_S39_EEEvvEEEEvNT_6ParamsE,"aw",@nobits
	.sectionflags	@""
	.align	16
	.zero		1024


//--------------------- .nv.shared.reserved.0     --------------------------
	.section	.nv.shared.reserved.0,"aw",@nobits
	.weak		__nv_reservedSMEM_offset_0_alias
	.size		__nv_reservedSMEM_offset_0_alias, 0, 64
	.other		__nv_reservedSMEM_offset_0_alias,@"STO_CUDA_RESERVED_SHARED STV_DEFAULT"
__nv_reservedSMEM_offset_0_alias:
	.zero		0
.nv.shared.reserved.0:
	.zero		64
	.weak		__nv_reservedSMEM_tcgen05_partition
	.type		__nv_reservedSMEM_tcgen05_partition,@object
	.size		__nv_reservedSMEM_tcgen05_partition,(.L_0 - __nv_reservedSMEM_tcgen05_partition)
__nv_reservedSMEM_tcgen05_partition:
	.zero		32
.L_0:


//--------------------- .nv.global                --------------------------
	.section	.nv.global,"aw",@nobits
.nv.global:
	.type		_ZN40_INTERNAL_0a81ec4a_4_k_cu_3f926b7b_370334cute1_E,@object
	.size		_ZN40_INTERNAL_0a81ec4a_4_k_cu_3f926b7b_370334cute1_E,(_ZN40_INTERNAL_0a81ec4a_4_k_cu_3f926b7b_370334cuda3std3__45__cpo6cbeginE - _ZN40_INTERNAL_0a81ec4a_4_k_cu_3f926b7b_370334cute1_E)
_ZN40_INTERNAL_0a81ec4a_4_k_cu_3f926b7b_370334cute1_E:
	.zero		1
	.type		_ZN40_INTERNAL_0a81ec4a_4_k_cu_3f926b7b_370334cuda3std3__45__cpo6cbeginE,@object
	.size		_ZN40_INTERNAL_0a81ec4a_4_k_cu_3f926b7b_370334cuda3std3__45__cpo6cbeginE,(_ZN40_INTERNAL_0a81ec4a_4_k_cu_3f926b7b_370334cuda3std3__48in_placeE - _ZN40_INTERNAL_0a81ec4a_4_k_cu_3f926b7b_370334cuda3std3__45__cpo6cbeginE)
_ZN40_INTERNAL_0a81ec4a_4_k_cu_3f926b7b_370334cuda3std3__45__cpo6cbeginE:
	.zero		1
	.type		_ZN40_INTERNAL_0a81ec4a_4_k_cu_3f926b7b_370334cuda3std3__48in_placeE,@object
	.size		_ZN40_INTERNAL_0a81ec4a_4_k_cu_3f926b7b_370334cuda3std3__48in_placeE,(_ZN40_INTERNAL_0a81ec4a_4_k_cu_3f926b7b_370334cuda3std6ranges3__45__cpo9iter_moveE - _ZN40_INTERNAL_0a81ec4a_4_k_cu_3f926b7b_370334cuda3std3__48in_placeE)
_ZN40_INTERNAL_0a81ec4a_4_k_cu_3f926b7b_370334cuda3std3__48in_placeE:
	.zero		1
	.type		_ZN40_INTERNAL_0a81ec4a_4_k_cu_3f926b7b_370334cuda3std6ranges3__45__cpo9iter_moveE,@object
	.size		_ZN40_INTERNAL_0a81ec4a_4_k_cu_3f926b7b_370334cuda3std6ranges3__45__cpo9iter_moveE,(_ZN40_INTERNAL_0a81ec4a_4_k_cu_3f926b7b_370334cuda3std3__45__cpo5beginE - _ZN40_INTERNAL_0a81ec4a_4_k_cu_3f926b7b_370334cuda3std6ranges3__45__cpo9iter_moveE)
_ZN40_INTERNAL_0a81ec4a_4_k_cu_3f926b7b_370334cuda3std6ranges3__45__cpo9iter_moveE:
	.zero		1
	.type		_ZN40_INTERNAL_0a81ec4a_4_k_cu_3f926b7b_370334cuda3std3__45__cpo5beginE,@object
	.size		_ZN40_INTERNAL_0a81ec4a_4_k_cu_3f926b7b_370334cuda3std3__45__cpo5beginE,(_ZN40_INTERNAL_0a81ec4a_4_k_cu_3f926b7b_370334cuda3std3__442_GLOBAL__N__0a81ec4a_4_k_cu_3f926b7b_370336ignoreE - _ZN40_INTERNAL_0a81ec4a_4_k_cu_3f926b7b_370334cuda3std3__45__cpo5beginE)
_ZN40_INTERNAL_0a81ec4a_4_k_cu_3f926b7b_370334cuda3std3__45__cpo5beginE:
	.zero		1
	.type		_ZN40_INTERNAL_0a81ec4a_4_k_cu_3f926b7b_370334cuda3std3__442_GLOBAL__N__0a81ec4a_4_k_cu_3f926b7b_370336ignoreE,@object
	.size		_ZN40_INTERNAL_0a81ec4a_4_k_cu_3f926b7b_370334cuda3std3__442_GLOBAL__N__0a81ec4a_4_k_cu_3f926b7b_370336ignoreE,(_ZN40_INTERNAL_0a81ec4a_4_k_cu_3f926b7b_370334cute7productE - _ZN40_INTERNAL_0a81ec4a_4_k_cu_3f926b7b_370334cuda3std3__442_GLOBAL__N__0a81ec4a_4_k_cu_3f926b7b_370336ignoreE)
_ZN40_INTERNAL_0a81ec4a_4_k_cu_3f926b7b_370334cuda3std3__442_GLOBAL__N__0a81ec4a_4_k_cu_3f926b7b_370336ignoreE:
	.zero		1
	.type		_ZN40_INTERNAL_0a81ec4a_4_k_cu_3f926b7b_370334cute7productE,@object
	.size		_ZN40_INTERNAL_0a81ec4a_4_k_cu_3f926b7b_370334cute7productE,(_ZN40_INTERNAL_0a81ec4a_4_k_cu_3f926b7b_370334cuda3std3__45__cpo3endE - _ZN40_INTERNAL_0a81ec4a_4_k_cu_3f926b7b_370334cute7productE)
_ZN40_INTERNAL_0a81ec4a_4_k_cu_3f926b7b_370334cute7productE:
	.zero		1
	.type		_ZN40_INTERNAL_0a81ec4a_4_k_cu_3f926b7b_370334cuda3std3__45__cpo3endE,@object
	.size		_ZN40_INTERNAL_0a81ec4a_4_k_cu_3f926b7b_370334cuda3std3__45__cpo3endE,(_ZN40_INTERNAL_0a81ec4a_4_k_cu_3f926b7b_370334cuda3std3__419piecewise_constructE - _ZN40_INTERNAL_0a81ec4a_4_k_cu_3f926b7b_370334cuda3std3__45__cpo3endE)
_ZN40_INTERNAL_0a81ec4a_4_k_cu_3f926b7b_370334cuda3std3__45__cpo3endE:
	.zero		1
	.type		_ZN40_INTERNAL_0a81ec4a_4_k_cu_3f926b7b_370334cuda3std3__419piecewise_constructE,@object
	.size		_ZN40_INTERNAL_0a81ec4a_4_k_cu_3f926b7b_370334cuda3std3__419piecewise_constructE,(_ZN40_INTERNAL_0a81ec4a_4_k_cu_3f926b7b_370334cuda3std3__45__cpo4cendE - _ZN40_INTERNAL_0a81ec4a_4_k_cu_3f926b7b_370334cuda3std3__419piecewise_constructE)
_ZN40_INTERNAL_0a81ec4a_4_k_cu_3f926b7b_370334cuda3std3__419piecewise_constructE:
	.zero		1
	.type		_ZN40_INTERNAL_0a81ec4a_4_k_cu_3f926b7b_370334cuda3std3__45__cpo4cendE,@object
	.size		_ZN40_INTERNAL_0a81ec4a_4_k_cu_3f926b7b_370334cuda3std3__45__cpo4cendE,(_ZN40_INTERNAL_0a81ec4a_4_k_cu_3f926b7b_370334cuda3std6ranges3__45__cpo4swapE - _ZN40_INTERNAL_0a81ec4a_4_k_cu_3f926b7b_370334cuda3std3__45__cpo4cendE)
_ZN40_INTERNAL_0a81ec4a_4_k_cu_3f926b7b_370334cuda3std3__45__cpo4cendE:
	.zero		1
	.type		_ZN40_INTERNAL_0a81ec4a_4_k_cu_3f926b7b_370334cuda3std6ranges3__45__cpo4swapE,@object
	.size		_ZN40_INTERNAL_0a81ec4a_4_k_cu_3f926b7b_370334cuda3std6ranges3__45__cpo4swapE,(.L_10 - _ZN40_INTERNAL_0a81ec4a_4_k_cu_3f926b7b_370334cuda3std6ranges3__45__cpo4swapE)
_ZN40_INTERNAL_0a81ec4a_4_k_cu_3f926b7b_370334cuda3std6ranges3__45__cpo4swapE:
	.zero		1
.L_10:


//--------------------- .nv.constant0._ZN7cutlass13device_kernelINS_4gemm6kernel13GemmUniversalIN4cute5tupleIJiiiiEEENS1_10collective13CollectiveMmaINS1_46MainloopSm100TmaUmmaWarpSpecializedBlockScaledILi1ELi2ELi1ENS5_IJNS4_1CILi4EEESB_NSA_ILi1EEEEEEEENS5_IJNSA_ILi128EEENSA_ILi256EEESG_EEENS5_IJNS_12float_e5m2_tENS_13float_ue8m0_tEEEENS5_IJNS5_IJlSC_lEEENS4_6LayoutINS5_IJNS5_IJNS5_IJNSA_ILi32EEESB_EEEiEEESP_NS5_IJSC_iEEEEEENS5_IJNS5_IJNS5_IJNSA_ILi16EEESB_EEEiEEENS5_IJNS5_IJNSA_ILi0EEESC_EEENSA_ILi512EEEEEENS5_IJSV_iEEEEEEEEEEESK_S12_NS4_8TiledMMAINS4_8MMA_AtomIJNS4_21SM100_MMA_MXF8F6F4_SSISI_SI_fSJ_Li128ELi256ELNS4_4UMMA5MajorE0ELS17_0ELNS16_7ScaleInE0ELS18_0EEEEEENSM_INS5_IJSC_SC_SC_EEENS5_IJSV_SV_SV_EEEEENS5_IJNS4_10UnderscoreES1E_S1E_EEEEENS5_IJNS4_23SM90_TMA_LOAD_MULTICASTES1H_EEENS5_IJNS4_14ComposedLayoutINS4_7SwizzleILi3ELi4ELi3EEENS4_18smem_ptr_flag_bitsILi8EEENSM_INS5_IJNSA_ILi8EEESF_EEENS5_IJSF_SC_EEEEEEENSM_INS5_IJNS5_IJNS5_IJSO_SC_EEENS5_IJSN_SC_EEEEEESC_NS5_IJSB_NSA_ILi2EEEEEEEEENS5_IJNS5_IJNS5_IJST_SX_EEESW_EEESV_NS5_IJSC_SX_EEEEEEEEEEEvNS4_8identityES1I_NS5_IJS1S_NSM_INS5_IJNS5_IJNS5_IJSO_S1W_EEES1U_EEESC_S1X_EEENS5_IJS20_SV_NS5_IJSC_NSA_ILi1024EEEEEEEEEEEEEEvS25_EENS_8epilogue10collective18CollectiveEpilogueINS2F_23Sm100TmaWarpSpecializedILi4ELi2ELi32ELb1ELb0EEEJNS5_IJNSA_ILi64EEESG_SG_EEENS5_IJNSM_IS2K_SC_EENSM_INS5_IJSN_S1W_EEENS5_IJSC_SF_EEEEEEEENS_10bfloat16_tESL_S2R_SL_NS2F_6fusion15FusionCallbacksIS2J_NS2S_17LinearCombinationIS2R_fS2R_fLNS_15FloatRoundStyleE2EEES2L_S2Q_JEEENS4_5SM1004TMEM4LOAD26SM100_TMEM_LOAD_32dp32b32xENS4_13SM90_TMA_LOADENS1J_INS1K_ILi2ELi4ELi3EEENS1M_ILi16EEENSM_INS5_IJS1O_SN_EEES1U_EEEENS4_39AutoVectorizingCopyWithAssumedAlignmentILi128EEENS4_14SM90_TMA_STOREES37_S39_S39_EEEvvEEEEvNT_6ParamsE --------------------------
	.section	.nv.constant0._ZN7cutlass13device_kernelINS_4gemm6kernel13GemmUniversalIN4cute5tupleIJiiiiEEENS1_10collective13CollectiveMmaINS1_46MainloopSm100TmaUmmaWarpSpecializedBlockScaledILi1ELi2ELi1ENS5_IJNS4_1CILi4EEESB_NSA_ILi1EEEEEEEENS5_IJNSA_ILi128EEENSA_ILi256EEESG_EEENS5_IJNS_12float_e5m2_tENS_13float_ue8m0_tEEEENS5_IJNS5_IJlSC_lEEENS4_6LayoutINS5_IJNS5_IJNS5_IJNSA_ILi32EEESB_EEEiEEESP_NS5_IJSC_iEEEEEENS5_IJNS5_IJNS5_IJNSA_ILi16EEESB_EEEiEEENS5_IJNS5_IJNSA_ILi0EEESC_EEENSA_ILi512EEEEEENS5_IJSV_iEEEEEEEEEEESK_S12_NS4_8TiledMMAINS4_8MMA_AtomIJNS4_21SM100_MMA_MXF8F6F4_SSISI_SI_fSJ_Li128ELi256ELNS4_4UMMA5MajorE0ELS17_0ELNS16_7ScaleInE0ELS18_0EEEEEENSM_INS5_IJSC_SC_SC_EEENS5_IJSV_SV_SV_EEEEENS5_IJNS4_10UnderscoreES1E_S1E_EEEEENS5_IJNS4_23SM90_TMA_LOAD_MULTICASTES1H_EEENS5_IJNS4_14ComposedLayoutINS4_7SwizzleILi3ELi4ELi3EEENS4_18smem_ptr_flag_bitsILi8EEENSM_INS5_IJNSA_ILi8EEESF_EEENS5_IJSF_SC_EEEEEEENSM_INS5_IJNS5_IJNS5_IJSO_SC_EEENS5_IJSN_SC_EEEEEESC_NS5_IJSB_NSA_ILi2EEEEEEEEENS5_IJNS5_IJNS5_IJST_SX_EEESW_EEESV_NS5_IJSC_SX_EEEEEEEEEEEvNS4_8identityES1I_NS5_IJS1S_NSM_INS5_IJNS5_IJNS5_IJSO_S1W_EEES1U_EEESC_S1X_EEENS5_IJS20_SV_NS5_IJSC_NSA_ILi1024EEEEEEEEEEEEEEvS25_EENS_8epilogue10collective18CollectiveEpilogueINS2F_23Sm100TmaWarpSpecializedILi4ELi2ELi32ELb1ELb0EEEJNS5_IJNSA_ILi64EEESG_SG_EEENS5_IJNSM_IS2K_SC_EENSM_INS5_IJSN_S1W_EEENS5_IJSC_SF_EEEEEEEENS_10bfloat16_tESL_S2R_SL_NS2F_6fusion15FusionCallbacksIS2J_NS2S_17LinearCombinationIS2R_fS2R_fLNS_15FloatRoundStyleE2EEES2L_S2Q_JEEENS4_5SM1004TMEM4LOAD26SM100_TMEM_LOAD_32dp32b32xENS4_13SM90_TMA_LOADENS1J_INS1K_ILi2ELi4ELi3EEENS1M_ILi16EEENSM_INS5_IJS1O_SN_EEES1U_EEEENS4_39AutoVectorizingCopyWithAssumedAlignmentILi128EEENS4_14SM90_TMA_STOREES37_S39_S39_EEEvvEEEEvNT_6ParamsE,"a",@progbits
	.sectionflags	@""
	.align	4
.nv.constant0._ZN7cutlass13device_kernelINS_4gemm6kernel13GemmUniversalIN4cute5tupleIJiiiiEEENS1_10collective13CollectiveMmaINS1_46MainloopSm100TmaUmmaWarpSpecializedBlockScaledILi1ELi2ELi1ENS5_IJNS4_1CILi4EEESB_NSA_ILi1EEEEEEEENS5_IJNSA_ILi128EEENSA_ILi256EEESG_EEENS5_IJNS_12float_e5m2_tENS_13float_ue8m0_tEEEENS5_IJNS5_IJlSC_lEEENS4_6LayoutINS5_IJNS5_IJNS5_IJNSA_ILi32EEESB_EEEiEEESP_NS5_IJSC_iEEEEEENS5_IJNS5_IJNS5_IJNSA_ILi16EEESB_EEEiEEENS5_IJNS5_IJNSA_ILi0EEESC_EEENSA_ILi512EEEEEENS5_IJSV_iEEEEEEEEEEESK_S12_NS4_8TiledMMAINS4_8MMA_AtomIJNS4_21SM100_MMA_MXF8F6F4_SSISI_SI_fSJ_Li128ELi256ELNS4_4UMMA5MajorE0ELS17_0ELNS16_7ScaleInE0ELS18_0EEEEEENSM_INS5_IJSC_SC_SC_EEENS5_IJSV_SV_SV_EEEEENS5_IJNS4_10UnderscoreES1E_S1E_EEEEENS5_IJNS4_23SM90_TMA_LOAD_MULTICASTES1H_EEENS5_IJNS4_14ComposedLayoutINS4_7SwizzleILi3ELi4ELi3EEENS4_18smem_ptr_flag_bitsILi8EEENSM_INS5_IJNSA_ILi8EEESF_EEENS5_IJSF_SC_EEEEEEENSM_INS5_IJNS5_IJNS5_IJSO_SC_EEENS5_IJSN_SC_EEEEEESC_NS5_IJSB_NSA_ILi2EEEEEEEEENS5_IJNS5_IJNS5_IJST_SX_EEESW_EEESV_NS5_IJSC_SX_EEEEEEEEEEEvNS4_8identityES1I_NS5_IJS1S_NSM_INS5_IJNS5_IJNS5_IJSO_S1W_EEES1U_EEESC_S1X_EEENS5_IJS20_SV_NS5_IJSC_NSA_ILi1024EEEEEEEEEEEEEEvS25_EENS_8epilogue10collective18CollectiveEpilogueINS2F_23Sm100TmaWarpSpecializedILi4ELi2ELi32ELb1ELb0EEEJNS5_IJNSA_ILi64EEESG_SG_EEENS5_IJNSM_IS2K_SC_EENSM_INS5_IJSN_S1W_EEENS5_IJSC_SF_EEEEEEEENS_10bfloat16_tESL_S2R_SL_NS2F_6fusion15FusionCallbacksIS2J_NS2S_17LinearCombinationIS2R_fS2R_fLNS_15FloatRoundStyleE2EEES2L_S2Q_JEEENS4_5SM1004TMEM4LOAD26SM100_TMEM_LOAD_32dp32b32xENS4_13SM90_TMA_LOADENS1J_INS1K_ILi2ELi4ELi3EEENS1M_ILi16EEENSM_INS5_IJS1O_SN_EEES1U_EEEENS4_39AutoVectorizingCopyWithAssumedAlignmentILi128EEENS4_14SM90_TMA_STOREES37_S39_S39_EEEvvEEEEvNT_6ParamsE:
	.zero		3968


//--------------------- SYMBOLS --------------------------

	.type		.nv.reservedSmem.offset0,@object
	.size		.nv.reservedSmem.offset0,0x4
	.type		.nv.reservedSmem.cap,@object
	.size		.nv.reservedSmem.cap,0x4
	.type		__assertfail,@function
